//
// Generated by NVIDIA NVVM Compiler
//
// Compiler Build ID: CL-36424714
// Cuda compilation tools, release 13.0, V13.0.88
// Based on NVVM 20.0.0
//

.version 9.0
.target sm_100
.address_size 64

	// .globl	_ZN3cub18CUB_300001_SM_10006detail11EmptyKernelIvEEvv
// _ZZN3cub18CUB_300001_SM_10006detail6reduce28DeviceReduceSingleTileKernelINS2_10policy_hubIfjN4cuda3std3__44plusIfEEE10Policy1000EN6thrust24THRUST_300001_SM_1000_NS6detail15normal_iteratorINSD_10device_ptrIfEEEEPfjS9_ffNS7_10__identityEEEvT0_T1_T2_T3_T4_T6_E12temp_storage has been demoted
// _ZZN3cub18CUB_300001_SM_10006detail6reduce18DeviceReduceKernelINS2_10policy_hubIfjN4cuda3std3__44plusIfEEE10Policy1000EN6thrust24THRUST_300001_SM_1000_NS6detail15normal_iteratorINSD_10device_ptrIfEEEEjS9_fNS7_10__identityEEEvT0_PT3_T1_NS0_13GridEvenShareISN_EET2_T4_E12temp_storage has been demoted
// _ZZN3cub18CUB_300001_SM_10006detail6reduce28DeviceReduceSingleTileKernelINS2_10policy_hubIfjN4cuda3std3__44plusIfEEE10Policy1000EPfSC_iS9_ffNS7_10__identityEEEvT0_T1_T2_T3_T4_T6_E12temp_storage has been demoted
// _ZZN3cub18CUB_300001_SM_10006detail6reduce28DeviceReduceSingleTileKernelINS2_10policy_hubIfyN4cuda3std3__44plusIfEEE10Policy1000EN6thrust24THRUST_300001_SM_1000_NS6detail15normal_iteratorINSD_10device_ptrIfEEEEPfyS9_ffNS7_10__identityEEEvT0_T1_T2_T3_T4_T6_E12temp_storage has been demoted
// _ZZN3cub18CUB_300001_SM_10006detail6reduce18DeviceReduceKernelINS2_10policy_hubIfyN4cuda3std3__44plusIfEEE10Policy1000EN6thrust24THRUST_300001_SM_1000_NS6detail15normal_iteratorINSD_10device_ptrIfEEEEyS9_fNS7_10__identityEEEvT0_PT3_T1_NS0_13GridEvenShareISN_EET2_T4_E12temp_storage has been demoted
// _ZZN3cub18CUB_300001_SM_10006detail6reduce28DeviceReduceSingleTileKernelINS2_10policy_hubIfyN4cuda3std3__44plusIfEEE10Policy1000EPfSC_iS9_ffNS7_10__identityEEEvT0_T1_T2_T3_T4_T6_E12temp_storage has been demoted
// _ZZN3cub18CUB_300001_SM_10006detail9transform23transform_kernel_ublkcpINS2_19async_copy_policy_tILi128EEEiN4cuda3std3__45minusIfEEN6thrust24THRUST_300001_SM_1000_NS10device_ptrIfEEJffEEEvT0_iT1_T2_DpNS2_16aligned_base_ptrIT3_EEE3bar has been demoted
// _ZZN3cub18CUB_300001_SM_10006detail9transform23transform_kernel_ublkcpINS2_19async_copy_policy_tILi128EEElN4cuda3std3__45minusIfEEN6thrust24THRUST_300001_SM_1000_NS10device_ptrIfEEJffEEEvT0_iT1_T2_DpNS2_16aligned_base_ptrIT3_EEE3bar has been demoted
.global .align 1 .b8 _ZN34_INTERNAL_fb4413a2_4_k_cu_214087b34cuda3std3__45__cpo5beginE[1];
.global .align 1 .b8 _ZN34_INTERNAL_fb4413a2_4_k_cu_214087b34cuda3std3__45__cpo3endE[1];
.global .align 1 .b8 _ZN34_INTERNAL_fb4413a2_4_k_cu_214087b34cuda3std3__45__cpo6cbeginE[1];
.global .align 1 .b8 _ZN34_INTERNAL_fb4413a2_4_k_cu_214087b34cuda3std3__45__cpo4cendE[1];
.global .align 1 .b8 _ZN34_INTERNAL_fb4413a2_4_k_cu_214087b34cuda3std3__45__cpo6rbeginE[1];
.global .align 1 .b8 _ZN34_INTERNAL_fb4413a2_4_k_cu_214087b34cuda3std3__45__cpo4rendE[1];
.global .align 1 .b8 _ZN34_INTERNAL_fb4413a2_4_k_cu_214087b34cuda3std3__45__cpo7crbeginE[1];
.global .align 1 .b8 _ZN34_INTERNAL_fb4413a2_4_k_cu_214087b34cuda3std3__45__cpo5crendE[1];
.global .align 1 .b8 _ZN34_INTERNAL_fb4413a2_4_k_cu_214087b34cuda3std3__436_GLOBAL__N__fb4413a2_4_k_cu_214087b36ignoreE[1];
.global .align 1 .b8 _ZN34_INTERNAL_fb4413a2_4_k_cu_214087b34cuda3std3__419piecewise_constructE[1];
.global .align 1 .b8 _ZN34_INTERNAL_fb4413a2_4_k_cu_214087b34cuda3std3__48in_placeE[1];
.global .align 1 .b8 _ZN34_INTERNAL_fb4413a2_4_k_cu_214087b34cuda3std3__420unreachable_sentinelE[1];
.global .align 1 .b8 _ZN34_INTERNAL_fb4413a2_4_k_cu_214087b34cuda3std3__47nulloptE[1];
.global .align 1 .b8 _ZN34_INTERNAL_fb4413a2_4_k_cu_214087b34cuda3std3__48unexpectE[1];
.global .align 1 .b8 _ZN34_INTERNAL_fb4413a2_4_k_cu_214087b34cuda3std6ranges3__45__cpo4swapE[1];
.global .align 1 .b8 _ZN34_INTERNAL_fb4413a2_4_k_cu_214087b34cuda3std6ranges3__45__cpo9iter_moveE[1];
.global .align 1 .b8 _ZN34_INTERNAL_fb4413a2_4_k_cu_214087b34cuda3std6ranges3__45__cpo5beginE[1];
.global .align 1 .b8 _ZN34_INTERNAL_fb4413a2_4_k_cu_214087b34cuda3std6ranges3__45__cpo3endE[1];
.global .align 1 .b8 _ZN34_INTERNAL_fb4413a2_4_k_cu_214087b34cuda3std6ranges3__45__cpo6cbeginE[1];
.global .align 1 .b8 _ZN34_INTERNAL_fb4413a2_4_k_cu_214087b34cuda3std6ranges3__45__cpo4cendE[1];
.global .align 1 .b8 _ZN34_INTERNAL_fb4413a2_4_k_cu_214087b34cuda3std6ranges3__45__cpo7advanceE[1];
.global .align 1 .b8 _ZN34_INTERNAL_fb4413a2_4_k_cu_214087b34cuda3std6ranges3__45__cpo9iter_swapE[1];
.global .align 1 .b8 _ZN34_INTERNAL_fb4413a2_4_k_cu_214087b34cuda3std6ranges3__45__cpo4nextE[1];
.global .align 1 .b8 _ZN34_INTERNAL_fb4413a2_4_k_cu_214087b34cuda3std6ranges3__45__cpo4prevE[1];
.global .align 1 .b8 _ZN34_INTERNAL_fb4413a2_4_k_cu_214087b34cuda3std6ranges3__45__cpo4dataE[1];
.global .align 1 .b8 _ZN34_INTERNAL_fb4413a2_4_k_cu_214087b34cuda3std6ranges3__45__cpo5cdataE[1];
.global .align 1 .b8 _ZN34_INTERNAL_fb4413a2_4_k_cu_214087b34cuda3std6ranges3__45__cpo4sizeE[1];
.global .align 1 .b8 _ZN34_INTERNAL_fb4413a2_4_k_cu_214087b34cuda3std6ranges3__45__cpo5ssizeE[1];
.global .align 1 .b8 _ZN34_INTERNAL_fb4413a2_4_k_cu_214087b34cuda3std6ranges3__45__cpo8distanceE[1];
.global .align 1 .b8 _ZN34_INTERNAL_fb4413a2_4_k_cu_214087b36thrust24THRUST_300001_SM_1000_NS8cuda_cub3parE[1];
.global .align 1 .b8 _ZN34_INTERNAL_fb4413a2_4_k_cu_214087b36thrust24THRUST_300001_SM_1000_NS8cuda_cub10par_nosyncE[1];
.global .align 1 .b8 _ZN34_INTERNAL_fb4413a2_4_k_cu_214087b36thrust24THRUST_300001_SM_1000_NS6system6detail10sequential3seqE[1];
.global .align 1 .b8 _ZN34_INTERNAL_fb4413a2_4_k_cu_214087b36thrust24THRUST_300001_SM_1000_NS12placeholders2_1E[1];
.global .align 1 .b8 _ZN34_INTERNAL_fb4413a2_4_k_cu_214087b36thrust24THRUST_300001_SM_1000_NS12placeholders2_2E[1];
.global .align 1 .b8 _ZN34_INTERNAL_fb4413a2_4_k_cu_214087b36thrust24THRUST_300001_SM_1000_NS12placeholders2_3E[1];
.global .align 1 .b8 _ZN34_INTERNAL_fb4413a2_4_k_cu_214087b36thrust24THRUST_300001_SM_1000_NS12placeholders2_4E[1];
.global .align 1 .b8 _ZN34_INTERNAL_fb4413a2_4_k_cu_214087b36thrust24THRUST_300001_SM_1000_NS12placeholders2_5E[1];
.global .align 1 .b8 _ZN34_INTERNAL_fb4413a2_4_k_cu_214087b36thrust24THRUST_300001_SM_1000_NS12placeholders2_6E[1];
.global .align 1 .b8 _ZN34_INTERNAL_fb4413a2_4_k_cu_214087b36thrust24THRUST_300001_SM_1000_NS12placeholders2_7E[1];
.global .align 1 .b8 _ZN34_INTERNAL_fb4413a2_4_k_cu_214087b36thrust24THRUST_300001_SM_1000_NS12placeholders2_8E[1];
.global .align 1 .b8 _ZN34_INTERNAL_fb4413a2_4_k_cu_214087b36thrust24THRUST_300001_SM_1000_NS12placeholders2_9E[1];
.global .align 1 .b8 _ZN34_INTERNAL_fb4413a2_4_k_cu_214087b36thrust24THRUST_300001_SM_1000_NS12placeholders3_10E[1];
.global .align 1 .b8 _ZN34_INTERNAL_fb4413a2_4_k_cu_214087b36thrust24THRUST_300001_SM_1000_NS3seqE[1];
.extern .shared .align 128 .b8 _ZN3cub18CUB_300001_SM_10006detail9transform4smemE[];

.visible .entry _ZN3cub18CUB_300001_SM_10006detail11EmptyKernelIvEEvv()
{


	ret;

}
	// .globl	_ZN3cub18CUB_300001_SM_10006detail9transform16transform_kernelINS2_10policy_hubILb0EN4cuda3std3__45tupleIJN6thrust24THRUST_300001_SM_1000_NS10device_ptrIfEESC_EEEE10policy1000EiNS7_5minusIfEESC_JPfSI_EEEvT0_iT1_T2_DpNS2_10kernel_argIT3_EE
.visible .entry _ZN3cub18CUB_300001_SM_10006detail9transform16transform_kernelINS2_10policy_hubILb0EN4cuda3std3__45tupleIJN6thrust24THRUST_300001_SM_1000_NS10device_ptrIfEESC_EEEE10policy1000EiNS7_5minusIfEESC_JPfSI_EEEvT0_iT1_T2_DpNS2_10kernel_argIT3_EE(
	.param .u32 _ZN3cub18CUB_300001_SM_10006detail9transform16transform_kernelINS2_10policy_hubILb0EN4cuda3std3__45tupleIJN6thrust24THRUST_300001_SM_1000_NS10device_ptrIfEESC_EEEE10policy1000EiNS7_5minusIfEESC_JPfSI_EEEvT0_iT1_T2_DpNS2_10kernel_argIT3_EE_param_0,
	.param .u32 _ZN3cub18CUB_300001_SM_10006detail9transform16transform_kernelINS2_10policy_hubILb0EN4cuda3std3__45tupleIJN6thrust24THRUST_300001_SM_1000_NS10device_ptrIfEESC_EEEE10policy1000EiNS7_5minusIfEESC_JPfSI_EEEvT0_iT1_T2_DpNS2_10kernel_argIT3_EE_param_1,
	.param .align 1 .b8 _ZN3cub18CUB_300001_SM_10006detail9transform16transform_kernelINS2_10policy_hubILb0EN4cuda3std3__45tupleIJN6thrust24THRUST_300001_SM_1000_NS10device_ptrIfEESC_EEEE10policy1000EiNS7_5minusIfEESC_JPfSI_EEEvT0_iT1_T2_DpNS2_10kernel_argIT3_EE_param_2[1],
	.param .align 8 .b8 _ZN3cub18CUB_300001_SM_10006detail9transform16transform_kernelINS2_10policy_hubILb0EN4cuda3std3__45tupleIJN6thrust24THRUST_300001_SM_1000_NS10device_ptrIfEESC_EEEE10policy1000EiNS7_5minusIfEESC_JPfSI_EEEvT0_iT1_T2_DpNS2_10kernel_argIT3_EE_param_3[8],
	.param .align 8 .b8 _ZN3cub18CUB_300001_SM_10006detail9transform16transform_kernelINS2_10policy_hubILb0EN4cuda3std3__45tupleIJN6thrust24THRUST_300001_SM_1000_NS10device_ptrIfEESC_EEEE10policy1000EiNS7_5minusIfEESC_JPfSI_EEEvT0_iT1_T2_DpNS2_10kernel_argIT3_EE_param_4[16],
	.param .align 8 .b8 _ZN3cub18CUB_300001_SM_10006detail9transform16transform_kernelINS2_10policy_hubILb0EN4cuda3std3__45tupleIJN6thrust24THRUST_300001_SM_1000_NS10device_ptrIfEESC_EEEE10policy1000EiNS7_5minusIfEESC_JPfSI_EEEvT0_iT1_T2_DpNS2_10kernel_argIT3_EE_param_5[16]
)
.maxntid 128
{
	.reg .pred 	%p<28>;
	.reg .b32 	%r<188>;
	.reg .b32 	%f<7>;
	.reg .b64 	%rd<143>;
	// demoted variable
	.shared .align 8 .u64 _ZZN3cub18CUB_300001_SM_10006detail9transform23transform_kernel_ublkcpINS2_19async_copy_policy_tILi128EEEiN4cuda3std3__45minusIfEEN6thrust24THRUST_300001_SM_1000_NS10device_ptrIfEEJffEEEvT0_iT1_T2_DpNS2_16aligned_base_ptrIT3_EEE3bar;
	ld.param.u64 	%rd66, [_ZN3cub18CUB_300001_SM_10006detail9transform16transform_kernelINS2_10policy_hubILb0EN4cuda3std3__45tupleIJN6thrust24THRUST_300001_SM_1000_NS10device_ptrIfEESC_EEEE10policy1000EiNS7_5minusIfEESC_JPfSI_EEEvT0_iT1_T2_DpNS2_10kernel_argIT3_EE_param_5];
	ld.param.u64 	%rd64, [_ZN3cub18CUB_300001_SM_10006detail9transform16transform_kernelINS2_10policy_hubILb0EN4cuda3std3__45tupleIJN6thrust24THRUST_300001_SM_1000_NS10device_ptrIfEESC_EEEE10policy1000EiNS7_5minusIfEESC_JPfSI_EEEvT0_iT1_T2_DpNS2_10kernel_argIT3_EE_param_4];
	ld.param.u32 	%r71, [_ZN3cub18CUB_300001_SM_10006detail9transform16transform_kernelINS2_10policy_hubILb0EN4cuda3std3__45tupleIJN6thrust24THRUST_300001_SM_1000_NS10device_ptrIfEESC_EEEE10policy1000EiNS7_5minusIfEESC_JPfSI_EEEvT0_iT1_T2_DpNS2_10kernel_argIT3_EE_param_0];
	ld.param.u64 	%rd67, [_ZN3cub18CUB_300001_SM_10006detail9transform16transform_kernelINS2_10policy_hubILb0EN4cuda3std3__45tupleIJN6thrust24THRUST_300001_SM_1000_NS10device_ptrIfEESC_EEEE10policy1000EiNS7_5minusIfEESC_JPfSI_EEEvT0_iT1_T2_DpNS2_10kernel_argIT3_EE_param_5+8];
	ld.param.u64 	%rd65, [_ZN3cub18CUB_300001_SM_10006detail9transform16transform_kernelINS2_10policy_hubILb0EN4cuda3std3__45tupleIJN6thrust24THRUST_300001_SM_1000_NS10device_ptrIfEESC_EEEE10policy1000EiNS7_5minusIfEESC_JPfSI_EEEvT0_iT1_T2_DpNS2_10kernel_argIT3_EE_param_4+8];
	ld.param.u64 	%rd68, [_ZN3cub18CUB_300001_SM_10006detail9transform16transform_kernelINS2_10policy_hubILb0EN4cuda3std3__45tupleIJN6thrust24THRUST_300001_SM_1000_NS10device_ptrIfEESC_EEEE10policy1000EiNS7_5minusIfEESC_JPfSI_EEEvT0_iT1_T2_DpNS2_10kernel_argIT3_EE_param_3];
	ld.param.u32 	%r70, [_ZN3cub18CUB_300001_SM_10006detail9transform16transform_kernelINS2_10policy_hubILb0EN4cuda3std3__45tupleIJN6thrust24THRUST_300001_SM_1000_NS10device_ptrIfEESC_EEEE10policy1000EiNS7_5minusIfEESC_JPfSI_EEEvT0_iT1_T2_DpNS2_10kernel_argIT3_EE_param_1];
	cvta.to.global.u64 	%rd1, %rd68;
	cvt.u32.u64 	%r1, %rd65;
	cvt.u32.u64 	%r2, %rd67;
	shl.b32 	%r3, %r70, 7;
	mov.u32 	%r72, %ctaid.x;
	mul.lo.s32 	%r4, %r3, %r72;
	sub.s32 	%r5, %r71, %r4;
	min.s32 	%r6, %r3, %r5;
	setp.eq.s32 	%p1, %r72, 0;
	add.s32 	%r74, %r72, 2;
	mov.u32 	%r75, %nctaid.x;
	setp.ge.u32 	%p2, %r74, %r75;
	shl.b32 	%r7, %r70, 9;
	or.pred  	%p3, %p1, %p2;
	@%p3 bra 	$L__BB1_5;
	mov.b32 	%r139, -1;
	// begin inline asm
	{
	 .reg .pred P_OUT; 
	elect.sync _|P_OUT, %r139;
	selp.b32 %r138, 1, 0, P_OUT; 
}
	// end inline asm
	mov.u32 	%r140, %tid.x;
	setp.gt.u32 	%p18, %r140, 31;
	setp.eq.s32 	%p19, %r138, 0;
	or.pred  	%p20, %p18, %p19;
	@%p20 bra 	$L__BB1_3;
	mov.u32 	%r141, _ZZN3cub18CUB_300001_SM_10006detail9transform23transform_kernel_ublkcpINS2_19async_copy_policy_tILi128EEEiN4cuda3std3__45minusIfEEN6thrust24THRUST_300001_SM_1000_NS10device_ptrIfEEJffEEEvT0_iT1_T2_DpNS2_16aligned_base_ptrIT3_EEE3bar;
	mov.b32 	%r142, 1;
	// begin inline asm
	mbarrier.init.shared.b64 [%r141], %r142;
	// end inline asm
	// begin inline asm
	fence.proxy.async.shared::cta; // 6.
	// end inline asm
	mul.wide.s32 	%rd120, %r4, 4;
	add.s32 	%r151, %r7, 15;
	add.s32 	%r152, %r151, %r1;
	and.b32  	%r144, %r152, -16;
	cvta.to.global.u64 	%rd121, %rd64;
	add.s64 	%rd117, %rd121, %rd120;
	mov.u32 	%r143, _ZN3cub18CUB_300001_SM_10006detail9transform4smemE;
	// begin inline asm
	cp.async.bulk.shared::cluster.global.mbarrier::complete_tx::bytes [%r143], [%rd117], %r144, [%r141];
	// end inline asm
	add.s32 	%r153, %r151, %r2;
	and.b32  	%r147, %r153, -16;
	add.s32 	%r154, %r143, %r7;
	add.s32 	%r146, %r154, 128;
	cvta.to.global.u64 	%rd122, %rd66;
	add.s64 	%rd118, %rd122, %rd120;
	// begin inline asm
	cp.async.bulk.shared::cluster.global.mbarrier::complete_tx::bytes [%r146], [%rd118], %r147, [%r141];
	// end inline asm
	add.s32 	%r150, %r147, %r144;
	// begin inline asm
	mbarrier.arrive.expect_tx.release.cta.shared::cta.b64 %rd119, [%r141], %r150; // 8. 
	// end inline asm
$L__BB1_3:
	bar.sync 	0;
	mov.u32 	%r156, _ZZN3cub18CUB_300001_SM_10006detail9transform23transform_kernel_ublkcpINS2_19async_copy_policy_tILi128EEEiN4cuda3std3__45minusIfEEN6thrust24THRUST_300001_SM_1000_NS10device_ptrIfEEJffEEEvT0_iT1_T2_DpNS2_16aligned_base_ptrIT3_EEE3bar;
$L__BB1_4:
	mov.b32 	%r157, 0;
	// begin inline asm
	{
	 .reg .pred P_OUT; 
	mbarrier.try_wait.parity.shared::cta.b64  P_OUT, [%r156], %r157;                                // 7a. 
	selp.b32 %r155, 1, 0, P_OUT; 
}
	// end inline asm
	setp.eq.s32 	%p21, %r155, 0;
	@%p21 bra 	$L__BB1_4;
	bra.uni 	$L__BB1_26;
$L__BB1_5:
	cvt.s64.s32 	%rd4, %r1;
	cvt.s64.s32 	%rd5, %r4;
	shl.b32 	%r77, %r6, 2;
	cvt.s64.s32 	%rd69, %r77;
	shr.u64 	%rd6, %rd69, 2;
	mov.u32 	%r8, %ntid.x;
	mov.u32 	%r9, %ntid.y;
	mul.lo.s32 	%r78, %r8, %r9;
	mov.u32 	%r10, %ntid.z;
	mul.lo.s32 	%r11, %r78, %r10;
	mov.u32 	%r79, %tid.x;
	mov.u32 	%r80, %tid.y;
	mov.u32 	%r81, %tid.z;
	mad.lo.s32 	%r82, %r81, %r9, %r80;
	mad.lo.s32 	%r83, %r82, %r8, %r79;
	cvt.u64.u32 	%rd140, %r83;
	setp.le.u64 	%p4, %rd6, %rd140;
	@%p4 bra 	$L__BB1_15;
	cvt.u32.u64 	%r84, %rd140;
	cvt.u64.u32 	%rd8, %r11;
	add.s32 	%r85, %r84, %r11;
	cvt.u64.u32 	%rd70, %r85;
	max.u64 	%rd71, %rd6, %rd70;
	setp.gt.u64 	%p5, %rd6, %rd70;
	selp.u64 	%rd9, 1, 0, %p5;
	add.s64 	%rd72, %rd9, %rd70;
	sub.s64 	%rd10, %rd71, %rd72;
	and.b64  	%rd73, %rd10, -4294967296;
	setp.ne.s64 	%p6, %rd73, 0;
	@%p6 bra 	$L__BB1_8;
	cvt.u32.u64 	%r86, %rd8;
	cvt.u32.u64 	%r87, %rd10;
	div.u32 	%r88, %r87, %r86;
	cvt.u64.u32 	%rd129, %r88;
	bra.uni 	$L__BB1_9;
$L__BB1_8:
	div.u64 	%rd129, %rd10, %rd8;
$L__BB1_9:
	add.s64 	%rd14, %rd129, %rd9;
	and.b64  	%rd74, %rd14, 3;
	setp.eq.s64 	%p7, %rd74, 3;
	mov.u64 	%rd133, %rd140;
	@%p7 bra 	$L__BB1_12;
	shl.b64 	%rd75, %rd140, 2;
	shl.b64 	%rd76, %rd5, 2;
	add.s64 	%rd77, %rd75, %rd76;
	add.s64 	%rd78, %rd77, %rd4;
	add.s64 	%rd131, %rd64, %rd78;
	mov.u32 	%r90, _ZN3cub18CUB_300001_SM_10006detail9transform4smemE;
	add.s32 	%r91, %r1, %r90;
	shl.b32 	%r92, %r84, 2;
	add.s32 	%r170, %r91, %r92;
	mul.lo.s32 	%r93, %r10, %r9;
	mul.lo.s32 	%r94, %r93, %r8;
	shl.b32 	%r13, %r94, 2;
	add.s64 	%rd79, %rd14, 1;
	and.b64  	%rd80, %rd79, 3;
	neg.s64 	%rd130, %rd80;
	mov.u64 	%rd133, %rd140;
$L__BB1_11:
	.pragma "nounroll";
	// begin inline asm
	cp.async.ca.shared.global [%r170], [%rd131], 4, 4;
	// end inline asm
	add.s64 	%rd133, %rd133, %rd8;
	shl.b64 	%rd82, %rd8, 2;
	add.s64 	%rd131, %rd131, %rd82;
	add.s32 	%r170, %r170, %r13;
	add.s64 	%rd130, %rd130, 1;
	setp.ne.s64 	%p8, %rd130, 0;
	@%p8 bra 	$L__BB1_11;
$L__BB1_12:
	setp.lt.u64 	%p9, %rd14, 3;
	@%p9 bra 	$L__BB1_15;
	shl.b64 	%rd24, %rd8, 2;
	shl.b64 	%rd83, %rd133, 2;
	shl.b64 	%rd84, %rd5, 2;
	add.s64 	%rd25, %rd83, %rd84;
	shl.b64 	%rd85, %rd8, 3;
	add.s64 	%rd26, %rd25, %rd85;
	add.s64 	%rd86, %rd133, %rd5;
	shl.b64 	%rd87, %rd86, 2;
	mad.lo.s64 	%rd27, %rd8, 12, %rd87;
	cvt.u32.u64 	%r96, %rd65;
	mov.u32 	%r97, _ZN3cub18CUB_300001_SM_10006detail9transform4smemE;
	add.s32 	%r98, %r96, %r97;
	mul.lo.s32 	%r99, %r10, %r9;
	mul.lo.s32 	%r100, %r99, %r8;
	shl.b32 	%r101, %r100, 2;
	cvt.u32.u64 	%r102, %rd133;
	shl.b32 	%r103, %r102, 2;
	add.s32 	%r171, %r98, %r103;
	add.s32 	%r174, %r171, %r101;
	shl.b32 	%r104, %r100, 3;
	add.s32 	%r173, %r171, %r104;
	mad.lo.s32 	%r172, %r100, 12, %r171;
	cvt.s64.s32 	%rd88, %rd65;
	add.s64 	%rd134, %rd64, %rd88;
$L__BB1_14:
	add.s64 	%rd89, %rd134, %rd25;
	// begin inline asm
	cp.async.ca.shared.global [%r171], [%rd89], 4, 4;
	// end inline asm
	add.s64 	%rd93, %rd25, %rd24;
	add.s64 	%rd90, %rd134, %rd93;
	// begin inline asm
	cp.async.ca.shared.global [%r174], [%rd90], 4, 4;
	// end inline asm
	add.s64 	%rd91, %rd134, %rd26;
	// begin inline asm
	cp.async.ca.shared.global [%r173], [%rd91], 4, 4;
	// end inline asm
	add.s64 	%rd92, %rd134, %rd27;
	// begin inline asm
	cp.async.ca.shared.global [%r172], [%rd92], 4, 4;
	// end inline asm
	add.s64 	%rd133, %rd133, %rd24;
	mul.wide.u32 	%rd94, %r11, 16;
	add.s64 	%rd134, %rd134, %rd94;
	mul.lo.s32 	%r109, %r10, %r9;
	mul.lo.s32 	%r110, %r109, %r8;
	shl.b32 	%r111, %r110, 4;
	add.s32 	%r174, %r174, %r111;
	add.s32 	%r173, %r173, %r111;
	add.s32 	%r172, %r172, %r111;
	add.s32 	%r171, %r171, %r111;
	setp.lt.u64 	%p10, %rd133, %rd6;
	@%p10 bra 	$L__BB1_14;
$L__BB1_15:
	setp.le.u64 	%p11, %rd6, %rd140;
	// begin inline asm
	cp.async.commit_group;
	// end inline asm
	cvt.s64.s32 	%rd33, %r2;
	@%p11 bra 	$L__BB1_25;
	cvt.u32.u64 	%r112, %rd140;
	cvt.u64.u32 	%rd34, %r11;
	add.s32 	%r113, %r112, %r11;
	cvt.u64.u32 	%rd95, %r113;
	max.u64 	%rd96, %rd6, %rd95;
	setp.gt.u64 	%p12, %rd6, %rd95;
	selp.u64 	%rd35, 1, 0, %p12;
	add.s64 	%rd97, %rd35, %rd95;
	sub.s64 	%rd36, %rd96, %rd97;
	and.b64  	%rd98, %rd36, -4294967296;
	setp.ne.s64 	%p13, %rd98, 0;
	@%p13 bra 	$L__BB1_18;
	cvt.u32.u64 	%r114, %rd34;
	cvt.u32.u64 	%r115, %rd36;
	div.u32 	%r116, %r115, %r114;
	cvt.u64.u32 	%rd136, %r116;
	bra.uni 	$L__BB1_19;
$L__BB1_18:
	div.u64 	%rd136, %rd36, %rd34;
$L__BB1_19:
	add.s64 	%rd40, %rd136, %rd35;
	and.b64  	%rd99, %rd40, 3;
	setp.eq.s64 	%p14, %rd99, 3;
	@%p14 bra 	$L__BB1_22;
	shl.b64 	%rd100, %rd140, 2;
	shl.b64 	%rd101, %rd5, 2;
	add.s64 	%rd102, %rd100, %rd101;
	add.s64 	%rd103, %rd102, %rd33;
	add.s64 	%rd138, %rd66, %rd103;
	shl.b64 	%rd42, %rd34, 2;
	mov.u32 	%r118, _ZN3cub18CUB_300001_SM_10006detail9transform4smemE;
	add.s32 	%r119, %r2, %r118;
	add.s32 	%r120, %r119, %r7;
	shl.b32 	%r121, %r112, 2;
	add.s32 	%r175, %r120, %r121;
	mul.lo.s32 	%r122, %r10, %r9;
	mul.lo.s32 	%r123, %r122, %r8;
	shl.b32 	%r29, %r123, 2;
	add.s64 	%rd104, %rd40, 1;
	and.b64  	%rd105, %rd104, 3;
	neg.s64 	%rd137, %rd105;
$L__BB1_21:
	.pragma "nounroll";
	add.s32 	%r124, %r175, 128;
	// begin inline asm
	cp.async.ca.shared.global [%r124], [%rd138], 4, 4;
	// end inline asm
	add.s64 	%rd140, %rd140, %rd34;
	add.s64 	%rd138, %rd138, %rd42;
	add.s32 	%r175, %r175, %r29;
	add.s64 	%rd137, %rd137, 1;
	setp.ne.s64 	%p15, %rd137, 0;
	@%p15 bra 	$L__BB1_21;
$L__BB1_22:
	setp.lt.u64 	%p16, %rd40, 3;
	@%p16 bra 	$L__BB1_25;
	shl.b64 	%rd51, %rd34, 2;
	shl.b64 	%rd107, %rd140, 2;
	shl.b64 	%rd108, %rd5, 2;
	add.s64 	%rd52, %rd107, %rd108;
	add.s64 	%rd53, %rd52, %rd51;
	shl.b64 	%rd54, %rd34, 4;
	shl.b64 	%rd109, %rd34, 3;
	add.s64 	%rd55, %rd52, %rd109;
	add.s64 	%rd110, %rd140, %rd5;
	shl.b64 	%rd111, %rd110, 2;
	mad.lo.s64 	%rd56, %rd34, 12, %rd111;
	mov.u32 	%r125, _ZN3cub18CUB_300001_SM_10006detail9transform4smemE;
	add.s32 	%r126, %r2, %r125;
	mul.lo.s32 	%r127, %r10, %r9;
	mul.lo.s32 	%r128, %r127, %r8;
	shl.b32 	%r129, %r128, 2;
	cvt.u32.u64 	%r130, %rd140;
	shl.b32 	%r131, %r130, 2;
	add.s32 	%r132, %r126, %r7;
	add.s32 	%r176, %r132, %r131;
	add.s32 	%r179, %r176, %r129;
	shl.b32 	%r33, %r128, 4;
	shl.b32 	%r133, %r128, 3;
	add.s32 	%r178, %r176, %r133;
	mad.lo.s32 	%r177, %r128, 12, %r176;
	add.s64 	%rd141, %rd66, %rd33;
$L__BB1_24:
	add.s64 	%rd113, %rd141, %rd52;
	add.s32 	%r134, %r176, 128;
	// begin inline asm
	cp.async.ca.shared.global [%r134], [%rd113], 4, 4;
	// end inline asm
	add.s64 	%rd114, %rd141, %rd53;
	add.s32 	%r135, %r179, 128;
	// begin inline asm
	cp.async.ca.shared.global [%r135], [%rd114], 4, 4;
	// end inline asm
	add.s64 	%rd115, %rd141, %rd55;
	add.s32 	%r136, %r178, 128;
	// begin inline asm
	cp.async.ca.shared.global [%r136], [%rd115], 4, 4;
	// end inline asm
	add.s64 	%rd116, %rd141, %rd56;
	add.s32 	%r137, %r177, 128;
	// begin inline asm
	cp.async.ca.shared.global [%r137], [%rd116], 4, 4;
	// end inline asm
	add.s64 	%rd140, %rd140, %rd51;
	add.s64 	%rd141, %rd141, %rd54;
	add.s32 	%r179, %r179, %r33;
	add.s32 	%r178, %r178, %r33;
	add.s32 	%r177, %r177, %r33;
	add.s32 	%r176, %r176, %r33;
	setp.lt.u64 	%p17, %rd140, %rd6;
	@%p17 bra 	$L__BB1_24;
$L__BB1_25:
	// begin inline asm
	cp.async.commit_group;
	// end inline asm
	// begin inline asm
	cp.async.wait_group 0;
	// end inline asm
	barrier.sync 	0;
$L__BB1_26:
	cvt.u32.u64 	%r45, %rd65;
	setp.gt.s32 	%p22, %r3, %r5;
	@%p22 bra 	$L__BB1_30;
	setp.lt.s32 	%p23, %r70, 1;
	@%p23 bra 	$L__BB1_35;
	mov.u32 	%r180, %tid.x;
	neg.s32 	%r183, %r70;
	add.s32 	%r158, %r2, %r7;
	shl.b32 	%r159, %r180, 2;
	add.s32 	%r160, %r158, %r159;
	mov.u32 	%r161, _ZN3cub18CUB_300001_SM_10006detail9transform4smemE;
	add.s32 	%r162, %r160, %r161;
	add.s32 	%r182, %r162, 128;
	add.s32 	%r163, %r45, %r159;
	add.s32 	%r181, %r161, %r163;
	mul.wide.s32 	%rd123, %r4, 4;
	add.s64 	%rd62, %rd1, %rd123;
$L__BB1_29:
	.pragma "nounroll";
	mul.wide.s32 	%rd124, %r180, 4;
	add.s64 	%rd125, %rd62, %rd124;
	ld.shared.f32 	%f1, [%r181];
	ld.shared.f32 	%f2, [%r182];
	sub.f32 	%f3, %f1, %f2;
	st.global.f32 	[%rd125], %f3;
	add.s32 	%r183, %r183, 1;
	setp.eq.s32 	%p24, %r183, 0;
	add.s32 	%r182, %r182, 512;
	add.s32 	%r181, %r181, 512;
	add.s32 	%r180, %r180, 128;
	@%p24 bra 	$L__BB1_35;
	bra.uni 	$L__BB1_29;
$L__BB1_30:
	setp.lt.s32 	%p25, %r70, 1;
	@%p25 bra 	$L__BB1_35;
	mov.u32 	%r184, %tid.x;
	neg.s32 	%r187, %r70;
	add.s32 	%r164, %r2, %r7;
	shl.b32 	%r165, %r184, 2;
	add.s32 	%r166, %r164, %r165;
	mov.u32 	%r167, _ZN3cub18CUB_300001_SM_10006detail9transform4smemE;
	add.s32 	%r168, %r166, %r167;
	add.s32 	%r186, %r168, 128;
	add.s32 	%r169, %r45, %r165;
	add.s32 	%r185, %r167, %r169;
	mul.wide.s32 	%rd126, %r4, 4;
	add.s64 	%rd63, %rd1, %rd126;
$L__BB1_32:
	.pragma "nounroll";
	setp.ge.s32 	%p26, %r184, %r6;
	@%p26 bra 	$L__BB1_34;
	ld.shared.f32 	%f4, [%r185];
	ld.shared.f32 	%f5, [%r186];
	sub.f32 	%f6, %f4, %f5;
	mul.wide.s32 	%rd127, %r184, 4;
	add.s64 	%rd128, %rd63, %rd127;
	st.global.f32 	[%rd128], %f6;
$L__BB1_34:
	add.s32 	%r187, %r187, 1;
	setp.ne.s32 	%p27, %r187, 0;
	add.s32 	%r186, %r186, 512;
	add.s32 	%r185, %r185, 512;
	add.s32 	%r184, %r184, 128;
	@%p27 bra 	$L__BB1_32;
$L__BB1_35:
	ret;

}
	// .globl	_ZN3cub18CUB_300001_SM_10006detail9transform16transform_kernelINS2_10policy_hubILb0EN4cuda3std3__45tupleIJN6thrust24THRUST_300001_SM_1000_NS10device_ptrIfEESC_EEEE10policy1000ElNS7_5minusIfEESC_JPfSI_EEEvT0_iT1_T2_DpNS2_10kernel_argIT3_EE
.visible .entry _ZN3cub18CUB_300001_SM_10006detail9transform16transform_kernelINS2_10policy_hubILb0EN4cuda3std3__45tupleIJN6thrust24THRUST_300001_SM_1000_NS10device_ptrIfEESC_EEEE10policy1000ElNS7_5minusIfEESC_JPfSI_EEEvT0_iT1_T2_DpNS2_10kernel_argIT3_EE(
	.param .u64 _ZN3cub18CUB_300001_SM_10006detail9transform16transform_kernelINS2_10policy_hubILb0EN4cuda3std3__45tupleIJN6thrust24THRUST_300001_SM_1000_NS10device_ptrIfEESC_EEEE10policy1000ElNS7_5minusIfEESC_JPfSI_EEEvT0_iT1_T2_DpNS2_10kernel_argIT3_EE_param_0,
	.param .u32 _ZN3cub18CUB_300001_SM_10006detail9transform16transform_kernelINS2_10policy_hubILb0EN4cuda3std3__45tupleIJN6thrust24THRUST_300001_SM_1000_NS10device_ptrIfEESC_EEEE10policy1000ElNS7_5minusIfEESC_JPfSI_EEEvT0_iT1_T2_DpNS2_10kernel_argIT3_EE_param_1,
	.param .align 1 .b8 _ZN3cub18CUB_300001_SM_10006detail9transform16transform_kernelINS2_10policy_hubILb0EN4cuda3std3__45tupleIJN6thrust24THRUST_300001_SM_1000_NS10device_ptrIfEESC_EEEE10policy1000ElNS7_5minusIfEESC_JPfSI_EEEvT0_iT1_T2_DpNS2_10kernel_argIT3_EE_param_2[1],
	.param .align 8 .b8 _ZN3cub18CUB_300001_SM_10006detail9transform16transform_kernelINS2_10policy_hubILb0EN4cuda3std3__45tupleIJN6thrust24THRUST_300001_SM_1000_NS10device_ptrIfEESC_EEEE10policy1000ElNS7_5minusIfEESC_JPfSI_EEEvT0_iT1_T2_DpNS2_10kernel_argIT3_EE_param_3[8],
	.param .align 8 .b8 _ZN3cub18CUB_300001_SM_10006detail9transform16transform_kernelINS2_10policy_hubILb0EN4cuda3std3__45tupleIJN6thrust24THRUST_300001_SM_1000_NS10device_ptrIfEESC_EEEE10policy1000ElNS7_5minusIfEESC_JPfSI_EEEvT0_iT1_T2_DpNS2_10kernel_argIT3_EE_param_4[16],
	.param .align 8 .b8 _ZN3cub18CUB_300001_SM_10006detail9transform16transform_kernelINS2_10policy_hubILb0EN4cuda3std3__45tupleIJN6thrust24THRUST_300001_SM_1000_NS10device_ptrIfEESC_EEEE10policy1000ElNS7_5minusIfEESC_JPfSI_EEEvT0_iT1_T2_DpNS2_10kernel_argIT3_EE_param_5[16]
)
.maxntid 128
{
	.reg .pred 	%p<28>;
	.reg .b32 	%r<181>;
	.reg .b32 	%f<7>;
	.reg .b64 	%rd<147>;
	// demoted variable
	.shared .align 8 .u64 _ZZN3cub18CUB_300001_SM_10006detail9transform23transform_kernel_ublkcpINS2_19async_copy_policy_tILi128EEElN4cuda3std3__45minusIfEEN6thrust24THRUST_300001_SM_1000_NS10device_ptrIfEEJffEEEvT0_iT1_T2_DpNS2_16aligned_base_ptrIT3_EEE3bar;
	ld.param.u64 	%rd68, [_ZN3cub18CUB_300001_SM_10006detail9transform16transform_kernelINS2_10policy_hubILb0EN4cuda3std3__45tupleIJN6thrust24THRUST_300001_SM_1000_NS10device_ptrIfEESC_EEEE10policy1000ElNS7_5minusIfEESC_JPfSI_EEEvT0_iT1_T2_DpNS2_10kernel_argIT3_EE_param_5];
	ld.param.u64 	%rd66, [_ZN3cub18CUB_300001_SM_10006detail9transform16transform_kernelINS2_10policy_hubILb0EN4cuda3std3__45tupleIJN6thrust24THRUST_300001_SM_1000_NS10device_ptrIfEESC_EEEE10policy1000ElNS7_5minusIfEESC_JPfSI_EEEvT0_iT1_T2_DpNS2_10kernel_argIT3_EE_param_4];
	ld.param.u64 	%rd70, [_ZN3cub18CUB_300001_SM_10006detail9transform16transform_kernelINS2_10policy_hubILb0EN4cuda3std3__45tupleIJN6thrust24THRUST_300001_SM_1000_NS10device_ptrIfEESC_EEEE10policy1000ElNS7_5minusIfEESC_JPfSI_EEEvT0_iT1_T2_DpNS2_10kernel_argIT3_EE_param_0];
	ld.param.u64 	%rd69, [_ZN3cub18CUB_300001_SM_10006detail9transform16transform_kernelINS2_10policy_hubILb0EN4cuda3std3__45tupleIJN6thrust24THRUST_300001_SM_1000_NS10device_ptrIfEESC_EEEE10policy1000ElNS7_5minusIfEESC_JPfSI_EEEvT0_iT1_T2_DpNS2_10kernel_argIT3_EE_param_5+8];
	ld.param.u64 	%rd67, [_ZN3cub18CUB_300001_SM_10006detail9transform16transform_kernelINS2_10policy_hubILb0EN4cuda3std3__45tupleIJN6thrust24THRUST_300001_SM_1000_NS10device_ptrIfEESC_EEEE10policy1000ElNS7_5minusIfEESC_JPfSI_EEEvT0_iT1_T2_DpNS2_10kernel_argIT3_EE_param_4+8];
	ld.param.u64 	%rd71, [_ZN3cub18CUB_300001_SM_10006detail9transform16transform_kernelINS2_10policy_hubILb0EN4cuda3std3__45tupleIJN6thrust24THRUST_300001_SM_1000_NS10device_ptrIfEESC_EEEE10policy1000ElNS7_5minusIfEESC_JPfSI_EEEvT0_iT1_T2_DpNS2_10kernel_argIT3_EE_param_3];
	ld.param.u32 	%r68, [_ZN3cub18CUB_300001_SM_10006detail9transform16transform_kernelINS2_10policy_hubILb0EN4cuda3std3__45tupleIJN6thrust24THRUST_300001_SM_1000_NS10device_ptrIfEESC_EEEE10policy1000ElNS7_5minusIfEESC_JPfSI_EEEvT0_iT1_T2_DpNS2_10kernel_argIT3_EE_param_1];
	cvta.to.global.u64 	%rd1, %rd71;
	cvt.u32.u64 	%r1, %rd67;
	cvt.u32.u64 	%r2, %rd69;
	shl.b32 	%r3, %r68, 7;
	mov.u32 	%r69, %ctaid.x;
	cvt.u64.u32 	%rd72, %r69;
	cvt.s64.s32 	%rd73, %r3;
	mul.lo.s64 	%rd4, %rd73, %rd72;
	sub.s64 	%rd74, %rd70, %rd4;
	min.s64 	%rd75, %rd74, %rd73;
	cvt.u32.u64 	%r4, %rd75;
	setp.eq.s32 	%p1, %r69, 0;
	add.s32 	%r71, %r69, 2;
	mov.u32 	%r72, %nctaid.x;
	setp.ge.u32 	%p2, %r71, %r72;
	shl.b32 	%r5, %r68, 9;
	or.pred  	%p3, %p1, %p2;
	@%p3 bra 	$L__BB2_5;
	mov.b32 	%r132, -1;
	// begin inline asm
	{
	 .reg .pred P_OUT; 
	elect.sync _|P_OUT, %r132;
	selp.b32 %r131, 1, 0, P_OUT; 
}
	// end inline asm
	mov.u32 	%r133, %tid.x;
	setp.gt.u32 	%p18, %r133, 31;
	setp.eq.s32 	%p19, %r131, 0;
	or.pred  	%p20, %p18, %p19;
	@%p20 bra 	$L__BB2_3;
	mov.u32 	%r134, _ZZN3cub18CUB_300001_SM_10006detail9transform23transform_kernel_ublkcpINS2_19async_copy_policy_tILi128EEElN4cuda3std3__45minusIfEEN6thrust24THRUST_300001_SM_1000_NS10device_ptrIfEEJffEEEvT0_iT1_T2_DpNS2_16aligned_base_ptrIT3_EEE3bar;
	mov.b32 	%r135, 1;
	// begin inline asm
	mbarrier.init.shared.b64 [%r134], %r135;
	// end inline asm
	// begin inline asm
	fence.proxy.async.shared::cta; // 6.
	// end inline asm
	shl.b64 	%rd124, %rd4, 2;
	add.s32 	%r144, %r5, 15;
	add.s32 	%r145, %r144, %r1;
	and.b32  	%r137, %r145, -16;
	cvta.to.global.u64 	%rd125, %rd66;
	add.s64 	%rd121, %rd125, %rd124;
	mov.u32 	%r136, _ZN3cub18CUB_300001_SM_10006detail9transform4smemE;
	// begin inline asm
	cp.async.bulk.shared::cluster.global.mbarrier::complete_tx::bytes [%r136], [%rd121], %r137, [%r134];
	// end inline asm
	add.s32 	%r146, %r144, %r2;
	and.b32  	%r140, %r146, -16;
	add.s32 	%r147, %r136, %r5;
	add.s32 	%r139, %r147, 128;
	cvta.to.global.u64 	%rd126, %rd68;
	add.s64 	%rd122, %rd126, %rd124;
	// begin inline asm
	cp.async.bulk.shared::cluster.global.mbarrier::complete_tx::bytes [%r139], [%rd122], %r140, [%r134];
	// end inline asm
	add.s32 	%r143, %r140, %r137;
	// begin inline asm
	mbarrier.arrive.expect_tx.release.cta.shared::cta.b64 %rd123, [%r134], %r143; // 8. 
	// end inline asm
$L__BB2_3:
	bar.sync 	0;
	mov.u32 	%r149, _ZZN3cub18CUB_300001_SM_10006detail9transform23transform_kernel_ublkcpINS2_19async_copy_policy_tILi128EEElN4cuda3std3__45minusIfEEN6thrust24THRUST_300001_SM_1000_NS10device_ptrIfEEJffEEEvT0_iT1_T2_DpNS2_16aligned_base_ptrIT3_EEE3bar;
$L__BB2_4:
	mov.b32 	%r150, 0;
	// begin inline asm
	{
	 .reg .pred P_OUT; 
	mbarrier.try_wait.parity.shared::cta.b64  P_OUT, [%r149], %r150;                                // 7a. 
	selp.b32 %r148, 1, 0, P_OUT; 
}
	// end inline asm
	setp.eq.s32 	%p21, %r148, 0;
	@%p21 bra 	$L__BB2_4;
	bra.uni 	$L__BB2_26;
$L__BB2_5:
	cvt.s64.s32 	%rd5, %r1;
	shl.b32 	%r74, %r4, 2;
	cvt.s64.s32 	%rd76, %r74;
	shr.u64 	%rd6, %rd76, 2;
	mov.u32 	%r6, %ntid.x;
	mov.u32 	%r7, %ntid.y;
	mul.lo.s32 	%r75, %r6, %r7;
	mov.u32 	%r8, %ntid.z;
	mul.lo.s32 	%r9, %r75, %r8;
	mov.u32 	%r76, %tid.x;
	mov.u32 	%r77, %tid.y;
	mov.u32 	%r78, %tid.z;
	mad.lo.s32 	%r79, %r78, %r7, %r77;
	mad.lo.s32 	%r80, %r79, %r6, %r76;
	cvt.u64.u32 	%rd144, %r80;
	setp.le.u64 	%p4, %rd6, %rd144;
	@%p4 bra 	$L__BB2_15;
	cvt.u32.u64 	%r81, %rd144;
	cvt.u64.u32 	%rd8, %r9;
	add.s32 	%r82, %r81, %r9;
	cvt.u64.u32 	%rd77, %r82;
	max.u64 	%rd78, %rd6, %rd77;
	setp.gt.u64 	%p5, %rd6, %rd77;
	selp.u64 	%rd9, 1, 0, %p5;
	add.s64 	%rd79, %rd9, %rd77;
	sub.s64 	%rd10, %rd78, %rd79;
	and.b64  	%rd80, %rd10, -4294967296;
	setp.ne.s64 	%p6, %rd80, 0;
	@%p6 bra 	$L__BB2_8;
	cvt.u32.u64 	%r83, %rd8;
	cvt.u32.u64 	%r84, %rd10;
	div.u32 	%r85, %r84, %r83;
	cvt.u64.u32 	%rd133, %r85;
	bra.uni 	$L__BB2_9;
$L__BB2_8:
	div.u64 	%rd133, %rd10, %rd8;
$L__BB2_9:
	add.s64 	%rd14, %rd133, %rd9;
	and.b64  	%rd81, %rd14, 3;
	setp.eq.s64 	%p7, %rd81, 3;
	mov.u64 	%rd137, %rd144;
	@%p7 bra 	$L__BB2_12;
	shl.b64 	%rd82, %rd4, 2;
	shl.b64 	%rd83, %rd144, 2;
	add.s64 	%rd84, %rd82, %rd83;
	add.s64 	%rd85, %rd84, %rd5;
	add.s64 	%rd135, %rd66, %rd85;
	shl.b64 	%rd16, %rd8, 2;
	mov.u32 	%r87, _ZN3cub18CUB_300001_SM_10006detail9transform4smemE;
	add.s32 	%r88, %r1, %r87;
	shl.b32 	%r89, %r81, 2;
	add.s32 	%r163, %r88, %r89;
	mul.lo.s32 	%r90, %r8, %r7;
	mul.lo.s32 	%r91, %r90, %r6;
	shl.b32 	%r11, %r91, 2;
	add.s64 	%rd86, %rd14, 1;
	and.b64  	%rd87, %rd86, 3;
	neg.s64 	%rd134, %rd87;
	mov.u64 	%rd137, %rd144;
$L__BB2_11:
	.pragma "nounroll";
	// begin inline asm
	cp.async.ca.shared.global [%r163], [%rd135], 4, 4;
	// end inline asm
	add.s64 	%rd137, %rd137, %rd8;
	add.s64 	%rd135, %rd135, %rd16;
	add.s32 	%r163, %r163, %r11;
	add.s64 	%rd134, %rd134, 1;
	setp.ne.s64 	%p8, %rd134, 0;
	@%p8 bra 	$L__BB2_11;
$L__BB2_12:
	setp.lt.u64 	%p9, %rd14, 3;
	@%p9 bra 	$L__BB2_15;
	shl.b64 	%rd25, %rd8, 2;
	shl.b64 	%rd89, %rd4, 2;
	shl.b64 	%rd90, %rd137, 2;
	add.s64 	%rd26, %rd89, %rd90;
	shl.b64 	%rd27, %rd8, 4;
	shl.b64 	%rd91, %rd8, 3;
	add.s64 	%rd28, %rd26, %rd91;
	add.s64 	%rd92, %rd137, %rd4;
	shl.b64 	%rd93, %rd92, 2;
	mad.lo.s64 	%rd29, %rd8, 12, %rd93;
	mov.u32 	%r93, _ZN3cub18CUB_300001_SM_10006detail9transform4smemE;
	add.s32 	%r94, %r1, %r93;
	mul.lo.s32 	%r95, %r8, %r7;
	mul.lo.s32 	%r96, %r95, %r6;
	shl.b32 	%r97, %r96, 2;
	cvt.u32.u64 	%r98, %rd137;
	shl.b32 	%r99, %r98, 2;
	add.s32 	%r164, %r94, %r99;
	add.s32 	%r167, %r164, %r97;
	shl.b32 	%r15, %r96, 4;
	shl.b32 	%r100, %r96, 3;
	add.s32 	%r166, %r164, %r100;
	mad.lo.s32 	%r165, %r96, 12, %r164;
	cvt.s64.s32 	%rd94, %r1;
	add.s64 	%rd138, %rd66, %rd94;
$L__BB2_14:
	add.s64 	%rd95, %rd138, %rd26;
	// begin inline asm
	cp.async.ca.shared.global [%r164], [%rd95], 4, 4;
	// end inline asm
	add.s64 	%rd99, %rd26, %rd25;
	add.s64 	%rd96, %rd138, %rd99;
	// begin inline asm
	cp.async.ca.shared.global [%r167], [%rd96], 4, 4;
	// end inline asm
	add.s64 	%rd97, %rd138, %rd28;
	// begin inline asm
	cp.async.ca.shared.global [%r166], [%rd97], 4, 4;
	// end inline asm
	add.s64 	%rd98, %rd138, %rd29;
	// begin inline asm
	cp.async.ca.shared.global [%r165], [%rd98], 4, 4;
	// end inline asm
	add.s64 	%rd137, %rd137, %rd25;
	add.s64 	%rd138, %rd138, %rd27;
	add.s32 	%r167, %r167, %r15;
	add.s32 	%r166, %r166, %r15;
	add.s32 	%r165, %r165, %r15;
	add.s32 	%r164, %r164, %r15;
	setp.lt.u64 	%p10, %rd137, %rd6;
	@%p10 bra 	$L__BB2_14;
$L__BB2_15:
	setp.le.u64 	%p11, %rd6, %rd144;
	// begin inline asm
	cp.async.commit_group;
	// end inline asm
	cvt.s64.s32 	%rd35, %r2;
	@%p11 bra 	$L__BB2_25;
	cvt.u32.u64 	%r105, %rd144;
	cvt.u64.u32 	%rd36, %r9;
	add.s32 	%r106, %r105, %r9;
	cvt.u64.u32 	%rd100, %r106;
	max.u64 	%rd101, %rd6, %rd100;
	setp.gt.u64 	%p12, %rd6, %rd100;
	selp.u64 	%rd37, 1, 0, %p12;
	add.s64 	%rd102, %rd37, %rd100;
	sub.s64 	%rd38, %rd101, %rd102;
	and.b64  	%rd103, %rd38, -4294967296;
	setp.ne.s64 	%p13, %rd103, 0;
	@%p13 bra 	$L__BB2_18;
	cvt.u32.u64 	%r107, %rd36;
	cvt.u32.u64 	%r108, %rd38;
	div.u32 	%r109, %r108, %r107;
	cvt.u64.u32 	%rd140, %r109;
	bra.uni 	$L__BB2_19;
$L__BB2_18:
	div.u64 	%rd140, %rd38, %rd36;
$L__BB2_19:
	add.s64 	%rd42, %rd140, %rd37;
	and.b64  	%rd104, %rd42, 3;
	setp.eq.s64 	%p14, %rd104, 3;
	@%p14 bra 	$L__BB2_22;
	shl.b64 	%rd105, %rd4, 2;
	shl.b64 	%rd106, %rd144, 2;
	add.s64 	%rd107, %rd105, %rd106;
	add.s64 	%rd108, %rd107, %rd35;
	add.s64 	%rd142, %rd68, %rd108;
	shl.b64 	%rd44, %rd36, 2;
	mov.u32 	%r111, _ZN3cub18CUB_300001_SM_10006detail9transform4smemE;
	add.s32 	%r112, %r2, %r111;
	add.s32 	%r113, %r112, %r5;
	shl.b32 	%r114, %r105, 2;
	add.s32 	%r168, %r113, %r114;
	mul.lo.s32 	%r115, %r8, %r7;
	mul.lo.s32 	%r116, %r115, %r6;
	shl.b32 	%r28, %r116, 2;
	add.s64 	%rd109, %rd42, 1;
	and.b64  	%rd110, %rd109, 3;
	neg.s64 	%rd141, %rd110;
$L__BB2_21:
	.pragma "nounroll";
	add.s32 	%r117, %r168, 128;
	// begin inline asm
	cp.async.ca.shared.global [%r117], [%rd142], 4, 4;
	// end inline asm
	add.s64 	%rd144, %rd144, %rd36;
	add.s64 	%rd142, %rd142, %rd44;
	add.s32 	%r168, %r168, %r28;
	add.s64 	%rd141, %rd141, 1;
	setp.ne.s64 	%p15, %rd141, 0;
	@%p15 bra 	$L__BB2_21;
$L__BB2_22:
	setp.lt.u64 	%p16, %rd42, 3;
	@%p16 bra 	$L__BB2_25;
	shl.b64 	%rd53, %rd36, 2;
	shl.b64 	%rd112, %rd4, 2;
	shl.b64 	%rd113, %rd144, 2;
	add.s64 	%rd54, %rd112, %rd113;
	add.s64 	%rd55, %rd54, %rd53;
	shl.b64 	%rd56, %rd36, 4;
	shl.b64 	%rd114, %rd36, 3;
	add.s64 	%rd57, %rd54, %rd114;
	add.s64 	%rd115, %rd144, %rd4;
	shl.b64 	%rd116, %rd115, 2;
	mad.lo.s64 	%rd58, %rd36, 12, %rd116;
	mov.u32 	%r118, _ZN3cub18CUB_300001_SM_10006detail9transform4smemE;
	add.s32 	%r119, %r2, %r118;
	mul.lo.s32 	%r120, %r8, %r7;
	mul.lo.s32 	%r121, %r120, %r6;
	shl.b32 	%r122, %r121, 2;
	cvt.u32.u64 	%r123, %rd144;
	shl.b32 	%r124, %r123, 2;
	add.s32 	%r125, %r119, %r5;
	add.s32 	%r169, %r125, %r124;
	add.s32 	%r172, %r169, %r122;
	shl.b32 	%r32, %r121, 4;
	shl.b32 	%r126, %r121, 3;
	add.s32 	%r171, %r169, %r126;
	mad.lo.s32 	%r170, %r121, 12, %r169;
	add.s64 	%rd145, %rd68, %rd35;
$L__BB2_24:
	add.s64 	%rd117, %rd145, %rd54;
	add.s32 	%r127, %r169, 128;
	// begin inline asm
	cp.async.ca.shared.global [%r127], [%rd117], 4, 4;
	// end inline asm
	add.s64 	%rd118, %rd145, %rd55;
	add.s32 	%r128, %r172, 128;
	// begin inline asm
	cp.async.ca.shared.global [%r128], [%rd118], 4, 4;
	// end inline asm
	add.s64 	%rd119, %rd145, %rd57;
	add.s32 	%r129, %r171, 128;
	// begin inline asm
	cp.async.ca.shared.global [%r129], [%rd119], 4, 4;
	// end inline asm
	add.s64 	%rd120, %rd145, %rd58;
	add.s32 	%r130, %r170, 128;
	// begin inline asm
	cp.async.ca.shared.global [%r130], [%rd120], 4, 4;
	// end inline asm
	add.s64 	%rd144, %rd144, %rd53;
	add.s64 	%rd145, %rd145, %rd56;
	add.s32 	%r172, %r172, %r32;
	add.s32 	%r171, %r171, %r32;
	add.s32 	%r170, %r170, %r32;
	add.s32 	%r169, %r169, %r32;
	setp.lt.u64 	%p17, %rd144, %rd6;
	@%p17 bra 	$L__BB2_24;
$L__BB2_25:
	// begin inline asm
	cp.async.commit_group;
	// end inline asm
	// begin inline asm
	cp.async.wait_group 0;
	// end inline asm
	barrier.sync 	0;
$L__BB2_26:
	setp.eq.s32 	%p22, %r3, %r4;
	@%p22 bra 	$L__BB2_32;
	setp.lt.s32 	%p23, %r68, 1;
	@%p23 bra 	$L__BB2_35;
	mov.u32 	%r177, %tid.x;
	neg.s32 	%r180, %r68;
	add.s32 	%r151, %r2, %r5;
	shl.b32 	%r152, %r177, 2;
	add.s32 	%r153, %r151, %r152;
	mov.u32 	%r154, _ZN3cub18CUB_300001_SM_10006detail9transform4smemE;
	add.s32 	%r155, %r153, %r154;
	add.s32 	%r179, %r155, 128;
	add.s32 	%r156, %r1, %r152;
	add.s32 	%r178, %r154, %r156;
	shl.b64 	%rd127, %rd4, 2;
	add.s64 	%rd64, %rd1, %rd127;
$L__BB2_29:
	.pragma "nounroll";
	setp.ge.s32 	%p24, %r177, %r4;
	@%p24 bra 	$L__BB2_31;
	ld.shared.f32 	%f1, [%r178];
	ld.shared.f32 	%f2, [%r179];
	sub.f32 	%f3, %f1, %f2;
	mul.wide.s32 	%rd128, %r177, 4;
	add.s64 	%rd129, %rd64, %rd128;
	st.global.f32 	[%rd129], %f3;
$L__BB2_31:
	add.s32 	%r180, %r180, 1;
	setp.ne.s32 	%p25, %r180, 0;
	add.s32 	%r179, %r179, 512;
	add.s32 	%r178, %r178, 512;
	add.s32 	%r177, %r177, 128;
	@%p25 bra 	$L__BB2_29;
	bra.uni 	$L__BB2_35;
$L__BB2_32:
	setp.lt.s32 	%p26, %r68, 1;
	@%p26 bra 	$L__BB2_35;
	mov.u32 	%r173, %tid.x;
	neg.s32 	%r176, %r68;
	add.s32 	%r157, %r2, %r5;
	shl.b32 	%r158, %r173, 2;
	add.s32 	%r159, %r157, %r158;
	mov.u32 	%r160, _ZN3cub18CUB_300001_SM_10006detail9transform4smemE;
	add.s32 	%r161, %r159, %r160;
	add.s32 	%r175, %r161, 128;
	add.s32 	%r162, %r1, %r158;
	add.s32 	%r174, %r160, %r162;
	shl.b64 	%rd130, %rd4, 2;
	add.s64 	%rd65, %rd1, %rd130;
$L__BB2_34:
	.pragma "nounroll";
	mul.wide.s32 	%rd131, %r173, 4;
	add.s64 	%rd132, %rd65, %rd131;
	ld.shared.f32 	%f4, [%r174];
	ld.shared.f32 	%f5, [%r175];
	sub.f32 	%f6, %f4, %f5;
	st.global.f32 	[%rd132], %f6;
	add.s32 	%r176, %r176, 1;
	setp.eq.s32 	%p27, %r176, 0;
	add.s32 	%r175, %r175, 512;
	add.s32 	%r174, %r174, 512;
	add.s32 	%r173, %r173, 128;
	@%p27 bra 	$L__BB2_35;
	bra.uni 	$L__BB2_34;
$L__BB2_35:
	ret;

}
	// .globl	_ZN3cub18CUB_300001_SM_10006detail9transform16transform_kernelINS2_10policy_hubILb1EN4cuda3std3__45tupleIJN6thrust24THRUST_300001_SM_1000_NS10device_ptrIfEESC_EEEE10policy1000Ei5saxpySC_JPfSH_EEEvT0_iT1_T2_DpNS2_10kernel_argIT3_EE
.visible .entry _ZN3cub18CUB_300001_SM_10006detail9transform16transform_kernelINS2_10policy_hubILb1EN4cuda3std3__45tupleIJN6thrust24THRUST_300001_SM_1000_NS10device_ptrIfEESC_EEEE10policy1000Ei5saxpySC_JPfSH_EEEvT0_iT1_T2_DpNS2_10kernel_argIT3_EE(
	.param .u32 _ZN3cub18CUB_300001_SM_10006detail9transform16transform_kernelINS2_10policy_hubILb1EN4cuda3std3__45tupleIJN6thrust24THRUST_300001_SM_1000_NS10device_ptrIfEESC_EEEE10policy1000Ei5saxpySC_JPfSH_EEEvT0_iT1_T2_DpNS2_10kernel_argIT3_EE_param_0,
	.param .u32 _ZN3cub18CUB_300001_SM_10006detail9transform16transform_kernelINS2_10policy_hubILb1EN4cuda3std3__45tupleIJN6thrust24THRUST_300001_SM_1000_NS10device_ptrIfEESC_EEEE10policy1000Ei5saxpySC_JPfSH_EEEvT0_iT1_T2_DpNS2_10kernel_argIT3_EE_param_1,
	.param .align 4 .b8 _ZN3cub18CUB_300001_SM_10006detail9transform16transform_kernelINS2_10policy_hubILb1EN4cuda3std3__45tupleIJN6thrust24THRUST_300001_SM_1000_NS10device_ptrIfEESC_EEEE10policy1000Ei5saxpySC_JPfSH_EEEvT0_iT1_T2_DpNS2_10kernel_argIT3_EE_param_2[4],
	.param .align 8 .b8 _ZN3cub18CUB_300001_SM_10006detail9transform16transform_kernelINS2_10policy_hubILb1EN4cuda3std3__45tupleIJN6thrust24THRUST_300001_SM_1000_NS10device_ptrIfEESC_EEEE10policy1000Ei5saxpySC_JPfSH_EEEvT0_iT1_T2_DpNS2_10kernel_argIT3_EE_param_3[8],
	.param .align 8 .b8 _ZN3cub18CUB_300001_SM_10006detail9transform16transform_kernelINS2_10policy_hubILb1EN4cuda3std3__45tupleIJN6thrust24THRUST_300001_SM_1000_NS10device_ptrIfEESC_EEEE10policy1000Ei5saxpySC_JPfSH_EEEvT0_iT1_T2_DpNS2_10kernel_argIT3_EE_param_4[16],
	.param .align 8 .b8 _ZN3cub18CUB_300001_SM_10006detail9transform16transform_kernelINS2_10policy_hubILb1EN4cuda3std3__45tupleIJN6thrust24THRUST_300001_SM_1000_NS10device_ptrIfEESC_EEEE10policy1000Ei5saxpySC_JPfSH_EEEvT0_iT1_T2_DpNS2_10kernel_argIT3_EE_param_5[16]
)
.maxntid 128
{
	.reg .pred 	%p<38>;
	.reg .b32 	%r<81>;
	.reg .b32 	%f<93>;
	.reg .b64 	%rd<97>;

	ld.param.f32 	%f2, [_ZN3cub18CUB_300001_SM_10006detail9transform16transform_kernelINS2_10policy_hubILb1EN4cuda3std3__45tupleIJN6thrust24THRUST_300001_SM_1000_NS10device_ptrIfEESC_EEEE10policy1000Ei5saxpySC_JPfSH_EEEvT0_iT1_T2_DpNS2_10kernel_argIT3_EE_param_2];
	ld.param.u32 	%r45, [_ZN3cub18CUB_300001_SM_10006detail9transform16transform_kernelINS2_10policy_hubILb1EN4cuda3std3__45tupleIJN6thrust24THRUST_300001_SM_1000_NS10device_ptrIfEESC_EEEE10policy1000Ei5saxpySC_JPfSH_EEEvT0_iT1_T2_DpNS2_10kernel_argIT3_EE_param_0];
	ld.param.u64 	%rd27, [_ZN3cub18CUB_300001_SM_10006detail9transform16transform_kernelINS2_10policy_hubILb1EN4cuda3std3__45tupleIJN6thrust24THRUST_300001_SM_1000_NS10device_ptrIfEESC_EEEE10policy1000Ei5saxpySC_JPfSH_EEEvT0_iT1_T2_DpNS2_10kernel_argIT3_EE_param_5];
	ld.param.u64 	%rd25, [_ZN3cub18CUB_300001_SM_10006detail9transform16transform_kernelINS2_10policy_hubILb1EN4cuda3std3__45tupleIJN6thrust24THRUST_300001_SM_1000_NS10device_ptrIfEESC_EEEE10policy1000Ei5saxpySC_JPfSH_EEEvT0_iT1_T2_DpNS2_10kernel_argIT3_EE_param_4];
	ld.param.u64 	%rd29, [_ZN3cub18CUB_300001_SM_10006detail9transform16transform_kernelINS2_10policy_hubILb1EN4cuda3std3__45tupleIJN6thrust24THRUST_300001_SM_1000_NS10device_ptrIfEESC_EEEE10policy1000Ei5saxpySC_JPfSH_EEEvT0_iT1_T2_DpNS2_10kernel_argIT3_EE_param_3];
	ld.param.u32 	%r44, [_ZN3cub18CUB_300001_SM_10006detail9transform16transform_kernelINS2_10policy_hubILb1EN4cuda3std3__45tupleIJN6thrust24THRUST_300001_SM_1000_NS10device_ptrIfEESC_EEEE10policy1000Ei5saxpySC_JPfSH_EEEvT0_iT1_T2_DpNS2_10kernel_argIT3_EE_param_1];
	cvta.to.global.u64 	%rd1, %rd29;
	cvta.to.global.u64 	%rd2, %rd25;
	cvta.to.global.u64 	%rd3, %rd27;
	shl.b32 	%r1, %r44, 7;
	mov.u32 	%r46, %ctaid.x;
	mul.lo.s32 	%r2, %r1, %r46;
	sub.s32 	%r3, %r45, %r2;
	min.s32 	%r4, %r1, %r3;
	shl.b32 	%r5, %r4, 2;
	mov.u32 	%r6, %tid.x;
	shl.b32 	%r71, %r6, 7;
	setp.ge.s32 	%p1, %r71, %r5;
	@%p1 bra 	$L__BB3_5;
	mul.wide.u32 	%rd4, %r6, 128;
	add.s64 	%rd30, %rd2, %rd4;
	mul.wide.s32 	%rd5, %r2, 4;
	add.s64 	%rd94, %rd30, %rd5;
	mov.u32 	%r70, %r71;
$L__BB3_2:
	.pragma "nounroll";
	// begin inline asm
	prefetch.global.L2 [%rd94];
	// end inline asm
	add.s32 	%r70, %r70, 16384;
	add.s64 	%rd94, %rd94, 16384;
	setp.lt.s32 	%p2, %r70, %r5;
	@%p2 bra 	$L__BB3_2;
	add.s64 	%rd32, %rd3, %rd4;
	add.s64 	%rd95, %rd32, %rd5;
$L__BB3_4:
	.pragma "nounroll";
	// begin inline asm
	prefetch.global.L2 [%rd95];
	// end inline asm
	add.s32 	%r71, %r71, 16384;
	add.s64 	%rd95, %rd95, 16384;
	setp.lt.s32 	%p3, %r71, %r5;
	@%p3 bra 	$L__BB3_4;
$L__BB3_5:
	mul.wide.s32 	%rd96, %r2, 4;
	add.s64 	%rd12, %rd2, %rd96;
	add.s64 	%rd13, %rd3, %rd96;
	add.s64 	%rd14, %rd1, %rd96;
	setp.gt.s32 	%p4, %r1, %r3;
	@%p4 bra 	$L__BB3_18;
	setp.lt.s32 	%p5, %r44, 1;
	@%p5 bra 	$L__BB3_59;
	setp.lt.u32 	%p6, %r44, 8;
	mov.b32 	%r79, 0;
	@%p6 bra 	$L__BB3_10;
	and.b32  	%r48, %r44, 2147483640;
	neg.s32 	%r73, %r48;
	mul.wide.u32 	%rd35, %r6, 4;
	add.s64 	%rd15, %rd1, %rd35;
	add.s64 	%rd36, %rd96, 1536;
	add.s64 	%rd17, %rd2, %rd36;
	add.s32 	%r72, %r6, 128;
	add.s64 	%rd18, %rd3, %rd36;
	add.s64 	%rd19, %rd1, %rd36;
$L__BB3_9:
	.pragma "nounroll";
	and.b32  	%r79, %r44, 2147483640;
	mul.wide.s32 	%rd37, %r72, 4;
	add.s64 	%rd38, %rd17, %rd37;
	add.s64 	%rd39, %rd18, %rd37;
	add.s64 	%rd40, %rd19, %rd37;
	cvta.to.global.u64 	%rd41, %rd25;
	mul.wide.u32 	%rd42, %r6, 4;
	add.s64 	%rd43, %rd41, %rd42;
	add.s64 	%rd44, %rd43, %rd96;
	cvta.to.global.u64 	%rd45, %rd27;
	add.s64 	%rd46, %rd45, %rd42;
	add.s64 	%rd47, %rd46, %rd96;
	ld.global.f32 	%f3, [%rd44];
	ld.global.f32 	%f4, [%rd47];
	fma.rn.f32 	%f5, %f2, %f3, %f4;
	add.s64 	%rd48, %rd15, %rd96;
	st.global.f32 	[%rd48], %f5;
	ld.global.f32 	%f6, [%rd38+-1536];
	ld.global.f32 	%f7, [%rd39+-1536];
	fma.rn.f32 	%f8, %f2, %f6, %f7;
	st.global.f32 	[%rd40+-1536], %f8;
	ld.global.f32 	%f9, [%rd38+-1024];
	ld.global.f32 	%f10, [%rd39+-1024];
	fma.rn.f32 	%f11, %f2, %f9, %f10;
	st.global.f32 	[%rd40+-1024], %f11;
	ld.global.f32 	%f12, [%rd38+-512];
	ld.global.f32 	%f13, [%rd39+-512];
	fma.rn.f32 	%f14, %f2, %f12, %f13;
	st.global.f32 	[%rd40+-512], %f14;
	ld.global.f32 	%f15, [%rd38];
	ld.global.f32 	%f16, [%rd39];
	fma.rn.f32 	%f17, %f2, %f15, %f16;
	st.global.f32 	[%rd40], %f17;
	ld.global.f32 	%f18, [%rd38+512];
	ld.global.f32 	%f19, [%rd39+512];
	fma.rn.f32 	%f20, %f2, %f18, %f19;
	st.global.f32 	[%rd40+512], %f20;
	ld.global.f32 	%f21, [%rd38+1024];
	ld.global.f32 	%f22, [%rd39+1024];
	fma.rn.f32 	%f23, %f2, %f21, %f22;
	st.global.f32 	[%rd40+1024], %f23;
	ld.global.f32 	%f24, [%rd38+1536];
	ld.global.f32 	%f25, [%rd39+1536];
	fma.rn.f32 	%f26, %f2, %f24, %f25;
	st.global.f32 	[%rd40+1536], %f26;
	add.s32 	%r73, %r73, 8;
	add.s64 	%rd96, %rd96, 4096;
	add.s32 	%r72, %r72, 1024;
	setp.eq.s32 	%p7, %r73, 0;
	@%p7 bra 	$L__BB3_10;
	bra.uni 	$L__BB3_9;
$L__BB3_10:
	and.b32  	%r38, %r44, 7;
	setp.eq.s32 	%p8, %r38, 0;
	@%p8 bra 	$L__BB3_59;
	and.b32  	%r39, %r44, 3;
	setp.lt.u32 	%p9, %r38, 4;
	@%p9 bra 	$L__BB3_13;
	shl.b32 	%r49, %r79, 7;
	add.s32 	%r50, %r49, %r6;
	mul.wide.s32 	%rd49, %r50, 4;
	add.s64 	%rd50, %rd12, %rd49;
	add.s64 	%rd51, %rd13, %rd49;
	ld.global.f32 	%f27, [%rd50];
	ld.global.f32 	%f28, [%rd51];
	fma.rn.f32 	%f29, %f2, %f27, %f28;
	add.s64 	%rd52, %rd14, %rd49;
	st.global.f32 	[%rd52], %f29;
	ld.global.f32 	%f30, [%rd50+512];
	ld.global.f32 	%f31, [%rd51+512];
	fma.rn.f32 	%f32, %f2, %f30, %f31;
	st.global.f32 	[%rd52+512], %f32;
	ld.global.f32 	%f33, [%rd50+1024];
	ld.global.f32 	%f34, [%rd51+1024];
	fma.rn.f32 	%f35, %f2, %f33, %f34;
	st.global.f32 	[%rd52+1024], %f35;
	ld.global.f32 	%f36, [%rd50+1536];
	ld.global.f32 	%f37, [%rd51+1536];
	fma.rn.f32 	%f38, %f2, %f36, %f37;
	st.global.f32 	[%rd52+1536], %f38;
	add.s32 	%r79, %r79, 4;
$L__BB3_13:
	setp.eq.s32 	%p10, %r39, 0;
	@%p10 bra 	$L__BB3_59;
	setp.eq.s32 	%p11, %r39, 1;
	@%p11 bra 	$L__BB3_16;
	shl.b32 	%r51, %r79, 7;
	add.s32 	%r52, %r51, %r6;
	mul.wide.s32 	%rd53, %r52, 4;
	add.s64 	%rd54, %rd12, %rd53;
	add.s64 	%rd55, %rd13, %rd53;
	ld.global.f32 	%f39, [%rd54];
	ld.global.f32 	%f40, [%rd55];
	fma.rn.f32 	%f41, %f2, %f39, %f40;
	add.s64 	%rd56, %rd14, %rd53;
	st.global.f32 	[%rd56], %f41;
	ld.global.f32 	%f42, [%rd54+512];
	ld.global.f32 	%f43, [%rd55+512];
	fma.rn.f32 	%f44, %f2, %f42, %f43;
	st.global.f32 	[%rd56+512], %f44;
	add.s32 	%r79, %r79, 2;
$L__BB3_16:
	and.b32  	%r53, %r44, 1;
	setp.eq.b32 	%p12, %r53, 1;
	not.pred 	%p13, %p12;
	@%p13 bra 	$L__BB3_59;
	shl.b32 	%r54, %r79, 7;
	add.s32 	%r55, %r54, %r6;
	mul.wide.s32 	%rd57, %r55, 4;
	add.s64 	%rd58, %rd12, %rd57;
	add.s64 	%rd59, %rd13, %rd57;
	ld.global.f32 	%f45, [%rd58];
	ld.global.f32 	%f46, [%rd59];
	fma.rn.f32 	%f47, %f2, %f45, %f46;
	add.s64 	%rd60, %rd14, %rd57;
	st.global.f32 	[%rd60], %f47;
	bra.uni 	$L__BB3_59;
$L__BB3_18:
	setp.lt.s32 	%p14, %r44, 1;
	@%p14 bra 	$L__BB3_59;
	and.b32  	%r14, %r44, 7;
	setp.lt.u32 	%p15, %r44, 8;
	mov.b32 	%r75, 0;
	@%p15 bra 	$L__BB3_38;
	and.b32  	%r75, %r44, 2147483640;
	mov.b32 	%r74, 0;
$L__BB3_21:
	.pragma "nounroll";
	shl.b32 	%r58, %r74, 7;
	add.s32 	%r22, %r58, %r6;
	setp.ge.s32 	%p16, %r22, %r4;
	@%p16 bra 	$L__BB3_23;
	mul.wide.u32 	%rd61, %r22, 4;
	add.s64 	%rd62, %rd12, %rd61;
	add.s64 	%rd63, %rd13, %rd61;
	ld.global.f32 	%f48, [%rd62];
	ld.global.f32 	%f49, [%rd63];
	fma.rn.f32 	%f50, %f2, %f48, %f49;
	add.s64 	%rd64, %rd14, %rd61;
	st.global.f32 	[%rd64], %f50;
$L__BB3_23:
	add.s32 	%r59, %r22, 128;
	setp.ge.s32 	%p17, %r59, %r4;
	mul.wide.s32 	%rd65, %r59, 4;
	add.s64 	%rd22, %rd12, %rd65;
	add.s64 	%rd23, %rd13, %rd65;
	add.s64 	%rd24, %rd14, %rd65;
	@%p17 bra 	$L__BB3_25;
	ld.global.f32 	%f51, [%rd22];
	ld.global.f32 	%f52, [%rd23];
	fma.rn.f32 	%f53, %f2, %f51, %f52;
	st.global.f32 	[%rd24], %f53;
$L__BB3_25:
	add.s32 	%r60, %r22, 256;
	setp.ge.s32 	%p18, %r60, %r4;
	@%p18 bra 	$L__BB3_27;
	ld.global.f32 	%f54, [%rd22+512];
	ld.global.f32 	%f55, [%rd23+512];
	fma.rn.f32 	%f56, %f2, %f54, %f55;
	st.global.f32 	[%rd24+512], %f56;
$L__BB3_27:
	add.s32 	%r61, %r22, 384;
	setp.ge.s32 	%p19, %r61, %r4;
	@%p19 bra 	$L__BB3_29;
	ld.global.f32 	%f57, [%rd22+1024];
	ld.global.f32 	%f58, [%rd23+1024];
	fma.rn.f32 	%f59, %f2, %f57, %f58;
	st.global.f32 	[%rd24+1024], %f59;
$L__BB3_29:
	add.s32 	%r62, %r22, 512;
	setp.ge.s32 	%p20, %r62, %r4;
	@%p20 bra 	$L__BB3_31;
	ld.global.f32 	%f60, [%rd22+1536];
	ld.global.f32 	%f61, [%rd23+1536];
	fma.rn.f32 	%f62, %f2, %f60, %f61;
	st.global.f32 	[%rd24+1536], %f62;
$L__BB3_31:
	add.s32 	%r63, %r22, 640;
	setp.ge.s32 	%p21, %r63, %r4;
	@%p21 bra 	$L__BB3_33;
	ld.global.f32 	%f63, [%rd22+2048];
	ld.global.f32 	%f64, [%rd23+2048];
	fma.rn.f32 	%f65, %f2, %f63, %f64;
	st.global.f32 	[%rd24+2048], %f65;
$L__BB3_33:
	add.s32 	%r64, %r22, 768;
	setp.ge.s32 	%p22, %r64, %r4;
	@%p22 bra 	$L__BB3_35;
	ld.global.f32 	%f66, [%rd22+2560];
	ld.global.f32 	%f67, [%rd23+2560];
	fma.rn.f32 	%f68, %f2, %f66, %f67;
	st.global.f32 	[%rd24+2560], %f68;
$L__BB3_35:
	add.s32 	%r65, %r22, 896;
	setp.ge.s32 	%p23, %r65, %r4;
	@%p23 bra 	$L__BB3_37;
	ld.global.f32 	%f69, [%rd22+3072];
	ld.global.f32 	%f70, [%rd23+3072];
	fma.rn.f32 	%f71, %f2, %f69, %f70;
	st.global.f32 	[%rd24+3072], %f71;
$L__BB3_37:
	add.s32 	%r74, %r74, 8;
	setp.ne.s32 	%p24, %r74, %r75;
	@%p24 bra 	$L__BB3_21;
$L__BB3_38:
	setp.eq.s32 	%p25, %r14, 0;
	@%p25 bra 	$L__BB3_59;
	and.b32  	%r25, %r44, 3;
	setp.lt.u32 	%p26, %r14, 4;
	@%p26 bra 	$L__BB3_49;
	shl.b32 	%r66, %r75, 7;
	add.s32 	%r26, %r66, %r6;
	setp.ge.s32 	%p27, %r26, %r4;
	@%p27 bra 	$L__BB3_42;
	mul.wide.s32 	%rd66, %r26, 4;
	add.s64 	%rd67, %rd12, %rd66;
	add.s64 	%rd68, %rd13, %rd66;
	ld.global.f32 	%f72, [%rd67];
	ld.global.f32 	%f73, [%rd68];
	fma.rn.f32 	%f74, %f2, %f72, %f73;
	add.s64 	%rd69, %rd14, %rd66;
	st.global.f32 	[%rd69], %f74;
$L__BB3_42:
	add.s32 	%r27, %r26, 128;
	setp.ge.s32 	%p28, %r27, %r4;
	@%p28 bra 	$L__BB3_44;
	mul.wide.s32 	%rd70, %r27, 4;
	add.s64 	%rd71, %rd12, %rd70;
	add.s64 	%rd72, %rd13, %rd70;
	ld.global.f32 	%f75, [%rd71];
	ld.global.f32 	%f76, [%rd72];
	fma.rn.f32 	%f77, %f2, %f75, %f76;
	add.s64 	%rd73, %rd14, %rd70;
	st.global.f32 	[%rd73], %f77;
$L__BB3_44:
	add.s32 	%r28, %r26, 256;
	setp.ge.s32 	%p29, %r28, %r4;
	@%p29 bra 	$L__BB3_46;
	mul.wide.s32 	%rd74, %r28, 4;
	add.s64 	%rd75, %rd12, %rd74;
	add.s64 	%rd76, %rd13, %rd74;
	ld.global.f32 	%f78, [%rd75];
	ld.global.f32 	%f79, [%rd76];
	fma.rn.f32 	%f80, %f2, %f78, %f79;
	add.s64 	%rd77, %rd14, %rd74;
	st.global.f32 	[%rd77], %f80;
$L__BB3_46:
	add.s32 	%r29, %r26, 384;
	setp.ge.s32 	%p30, %r29, %r4;
	@%p30 bra 	$L__BB3_48;
	mul.wide.s32 	%rd78, %r29, 4;
	add.s64 	%rd79, %rd12, %rd78;
	add.s64 	%rd80, %rd13, %rd78;
	ld.global.f32 	%f81, [%rd79];
	ld.global.f32 	%f82, [%rd80];
	fma.rn.f32 	%f83, %f2, %f81, %f82;
	add.s64 	%rd81, %rd14, %rd78;
	st.global.f32 	[%rd81], %f83;
$L__BB3_48:
	add.s32 	%r75, %r75, 4;
$L__BB3_49:
	setp.eq.s32 	%p31, %r25, 0;
	@%p31 bra 	$L__BB3_59;
	setp.eq.s32 	%p32, %r25, 1;
	@%p32 bra 	$L__BB3_56;
	shl.b32 	%r67, %r75, 7;
	add.s32 	%r32, %r67, %r6;
	setp.ge.s32 	%p33, %r32, %r4;
	@%p33 bra 	$L__BB3_53;
	mul.wide.s32 	%rd82, %r32, 4;
	add.s64 	%rd83, %rd12, %rd82;
	add.s64 	%rd84, %rd13, %rd82;
	ld.global.f32 	%f84, [%rd83];
	ld.global.f32 	%f85, [%rd84];
	fma.rn.f32 	%f86, %f2, %f84, %f85;
	add.s64 	%rd85, %rd14, %rd82;
	st.global.f32 	[%rd85], %f86;
$L__BB3_53:
	add.s32 	%r33, %r32, 128;
	setp.ge.s32 	%p34, %r33, %r4;
	@%p34 bra 	$L__BB3_55;
	mul.wide.s32 	%rd86, %r33, 4;
	add.s64 	%rd87, %rd12, %rd86;
	add.s64 	%rd88, %rd13, %rd86;
	ld.global.f32 	%f87, [%rd87];
	ld.global.f32 	%f88, [%rd88];
	fma.rn.f32 	%f89, %f2, %f87, %f88;
	add.s64 	%rd89, %rd14, %rd86;
	st.global.f32 	[%rd89], %f89;
$L__BB3_55:
	add.s32 	%r75, %r75, 2;
$L__BB3_56:
	and.b32  	%r68, %r44, 1;
	setp.eq.b32 	%p35, %r68, 1;
	not.pred 	%p36, %p35;
	@%p36 bra 	$L__BB3_59;
	shl.b32 	%r69, %r75, 7;
	add.s32 	%r36, %r69, %r6;
	setp.ge.s32 	%p37, %r36, %r4;
	@%p37 bra 	$L__BB3_59;
	mul.wide.s32 	%rd90, %r36, 4;
	add.s64 	%rd91, %rd12, %rd90;
	add.s64 	%rd92, %rd13, %rd90;
	ld.global.f32 	%f90, [%rd91];
	ld.global.f32 	%f91, [%rd92];
	fma.rn.f32 	%f92, %f2, %f90, %f91;
	add.s64 	%rd93, %rd14, %rd90;
	st.global.f32 	[%rd93], %f92;
$L__BB3_59:
	ret;

}
	// .globl	_ZN3cub18CUB_300001_SM_10006detail9transform16transform_kernelINS2_10policy_hubILb1EN4cuda3std3__45tupleIJN6thrust24THRUST_300001_SM_1000_NS10device_ptrIfEESC_EEEE10policy1000El5saxpySC_JPfSH_EEEvT0_iT1_T2_DpNS2_10kernel_argIT3_EE
.visible .entry _ZN3cub18CUB_300001_SM_10006detail9transform16transform_kernelINS2_10policy_hubILb1EN4cuda3std3__45tupleIJN6thrust24THRUST_300001_SM_1000_NS10device_ptrIfEESC_EEEE10policy1000El5saxpySC_JPfSH_EEEvT0_iT1_T2_DpNS2_10kernel_argIT3_EE(
	.param .u64 _ZN3cub18CUB_300001_SM_10006detail9transform16transform_kernelINS2_10policy_hubILb1EN4cuda3std3__45tupleIJN6thrust24THRUST_300001_SM_1000_NS10device_ptrIfEESC_EEEE10policy1000El5saxpySC_JPfSH_EEEvT0_iT1_T2_DpNS2_10kernel_argIT3_EE_param_0,
	.param .u32 _ZN3cub18CUB_300001_SM_10006detail9transform16transform_kernelINS2_10policy_hubILb1EN4cuda3std3__45tupleIJN6thrust24THRUST_300001_SM_1000_NS10device_ptrIfEESC_EEEE10policy1000El5saxpySC_JPfSH_EEEvT0_iT1_T2_DpNS2_10kernel_argIT3_EE_param_1,
	.param .align 4 .b8 _ZN3cub18CUB_300001_SM_10006detail9transform16transform_kernelINS2_10policy_hubILb1EN4cuda3std3__45tupleIJN6thrust24THRUST_300001_SM_1000_NS10device_ptrIfEESC_EEEE10policy1000El5saxpySC_JPfSH_EEEvT0_iT1_T2_DpNS2_10kernel_argIT3_EE_param_2[4],
	.param .align 8 .b8 _ZN3cub18CUB_300001_SM_10006detail9transform16transform_kernelINS2_10policy_hubILb1EN4cuda3std3__45tupleIJN6thrust24THRUST_300001_SM_1000_NS10device_ptrIfEESC_EEEE10policy1000El5saxpySC_JPfSH_EEEvT0_iT1_T2_DpNS2_10kernel_argIT3_EE_param_3[8],
	.param .align 8 .b8 _ZN3cub18CUB_300001_SM_10006detail9transform16transform_kernelINS2_10policy_hubILb1EN4cuda3std3__45tupleIJN6thrust24THRUST_300001_SM_1000_NS10device_ptrIfEESC_EEEE10policy1000El5saxpySC_JPfSH_EEEvT0_iT1_T2_DpNS2_10kernel_argIT3_EE_param_4[16],
	.param .align 8 .b8 _ZN3cub18CUB_300001_SM_10006detail9transform16transform_kernelINS2_10policy_hubILb1EN4cuda3std3__45tupleIJN6thrust24THRUST_300001_SM_1000_NS10device_ptrIfEESC_EEEE10policy1000El5saxpySC_JPfSH_EEEvT0_iT1_T2_DpNS2_10kernel_argIT3_EE_param_5[16]
)
.maxntid 128
{
	.reg .pred 	%p<38>;
	.reg .b32 	%r<78>;
	.reg .b32 	%f<93>;
	.reg .b64 	%rd<103>;

	ld.param.f32 	%f2, [_ZN3cub18CUB_300001_SM_10006detail9transform16transform_kernelINS2_10policy_hubILb1EN4cuda3std3__45tupleIJN6thrust24THRUST_300001_SM_1000_NS10device_ptrIfEESC_EEEE10policy1000El5saxpySC_JPfSH_EEEvT0_iT1_T2_DpNS2_10kernel_argIT3_EE_param_2];
	ld.param.u64 	%rd30, [_ZN3cub18CUB_300001_SM_10006detail9transform16transform_kernelINS2_10policy_hubILb1EN4cuda3std3__45tupleIJN6thrust24THRUST_300001_SM_1000_NS10device_ptrIfEESC_EEEE10policy1000El5saxpySC_JPfSH_EEEvT0_iT1_T2_DpNS2_10kernel_argIT3_EE_param_0];
	ld.param.u64 	%rd28, [_ZN3cub18CUB_300001_SM_10006detail9transform16transform_kernelINS2_10policy_hubILb1EN4cuda3std3__45tupleIJN6thrust24THRUST_300001_SM_1000_NS10device_ptrIfEESC_EEEE10policy1000El5saxpySC_JPfSH_EEEvT0_iT1_T2_DpNS2_10kernel_argIT3_EE_param_5];
	ld.param.u64 	%rd26, [_ZN3cub18CUB_300001_SM_10006detail9transform16transform_kernelINS2_10policy_hubILb1EN4cuda3std3__45tupleIJN6thrust24THRUST_300001_SM_1000_NS10device_ptrIfEESC_EEEE10policy1000El5saxpySC_JPfSH_EEEvT0_iT1_T2_DpNS2_10kernel_argIT3_EE_param_4];
	ld.param.u64 	%rd31, [_ZN3cub18CUB_300001_SM_10006detail9transform16transform_kernelINS2_10policy_hubILb1EN4cuda3std3__45tupleIJN6thrust24THRUST_300001_SM_1000_NS10device_ptrIfEESC_EEEE10policy1000El5saxpySC_JPfSH_EEEvT0_iT1_T2_DpNS2_10kernel_argIT3_EE_param_3];
	ld.param.u32 	%r42, [_ZN3cub18CUB_300001_SM_10006detail9transform16transform_kernelINS2_10policy_hubILb1EN4cuda3std3__45tupleIJN6thrust24THRUST_300001_SM_1000_NS10device_ptrIfEESC_EEEE10policy1000El5saxpySC_JPfSH_EEEvT0_iT1_T2_DpNS2_10kernel_argIT3_EE_param_1];
	cvta.to.global.u64 	%rd1, %rd31;
	cvta.to.global.u64 	%rd2, %rd26;
	cvta.to.global.u64 	%rd3, %rd28;
	shl.b32 	%r1, %r42, 7;
	mov.u32 	%r43, %ctaid.x;
	cvt.u64.u32 	%rd32, %r43;
	cvt.s64.s32 	%rd33, %r1;
	mul.lo.s64 	%rd4, %rd33, %rd32;
	sub.s64 	%rd34, %rd30, %rd4;
	min.s64 	%rd35, %rd34, %rd33;
	cvt.u32.u64 	%r2, %rd35;
	shl.b32 	%r3, %r2, 2;
	mov.u32 	%r4, %tid.x;
	shl.b32 	%r68, %r4, 7;
	setp.ge.s32 	%p1, %r68, %r3;
	@%p1 bra 	$L__BB4_5;
	shl.b64 	%rd5, %rd4, 2;
	add.s64 	%rd36, %rd2, %rd5;
	mul.wide.u32 	%rd6, %r4, 128;
	add.s64 	%rd100, %rd36, %rd6;
	mov.u32 	%r67, %r68;
$L__BB4_2:
	.pragma "nounroll";
	// begin inline asm
	prefetch.global.L2 [%rd100];
	// end inline asm
	add.s32 	%r67, %r67, 16384;
	add.s64 	%rd100, %rd100, 16384;
	setp.lt.s32 	%p2, %r67, %r3;
	@%p2 bra 	$L__BB4_2;
	add.s64 	%rd38, %rd3, %rd5;
	add.s64 	%rd101, %rd38, %rd6;
$L__BB4_4:
	.pragma "nounroll";
	// begin inline asm
	prefetch.global.L2 [%rd101];
	// end inline asm
	add.s32 	%r68, %r68, 16384;
	add.s64 	%rd101, %rd101, 16384;
	setp.lt.s32 	%p3, %r68, %r3;
	@%p3 bra 	$L__BB4_4;
$L__BB4_5:
	shl.b64 	%rd102, %rd4, 2;
	add.s64 	%rd13, %rd2, %rd102;
	add.s64 	%rd14, %rd3, %rd102;
	add.s64 	%rd15, %rd1, %rd102;
	setp.eq.s32 	%p4, %r1, %r2;
	@%p4 bra 	$L__BB4_47;
	setp.lt.s32 	%p5, %r42, 1;
	@%p5 bra 	$L__BB4_59;
	and.b32  	%r10, %r42, 7;
	setp.lt.u32 	%p6, %r42, 8;
	mov.b32 	%r75, 0;
	@%p6 bra 	$L__BB4_26;
	and.b32  	%r75, %r42, 2147483640;
	mov.b32 	%r71, 0;
$L__BB4_9:
	.pragma "nounroll";
	shl.b32 	%r46, %r71, 7;
	add.s32 	%r20, %r46, %r4;
	setp.ge.s32 	%p7, %r20, %r2;
	@%p7 bra 	$L__BB4_11;
	mul.wide.u32 	%rd41, %r20, 4;
	add.s64 	%rd42, %rd13, %rd41;
	add.s64 	%rd43, %rd14, %rd41;
	ld.global.f32 	%f3, [%rd42];
	ld.global.f32 	%f4, [%rd43];
	fma.rn.f32 	%f5, %f2, %f3, %f4;
	add.s64 	%rd44, %rd15, %rd41;
	st.global.f32 	[%rd44], %f5;
$L__BB4_11:
	add.s32 	%r47, %r20, 128;
	setp.ge.s32 	%p8, %r47, %r2;
	mul.wide.s32 	%rd45, %r47, 4;
	add.s64 	%rd23, %rd13, %rd45;
	add.s64 	%rd24, %rd14, %rd45;
	add.s64 	%rd25, %rd15, %rd45;
	@%p8 bra 	$L__BB4_13;
	ld.global.f32 	%f6, [%rd23];
	ld.global.f32 	%f7, [%rd24];
	fma.rn.f32 	%f8, %f2, %f6, %f7;
	st.global.f32 	[%rd25], %f8;
$L__BB4_13:
	add.s32 	%r48, %r20, 256;
	setp.ge.s32 	%p9, %r48, %r2;
	@%p9 bra 	$L__BB4_15;
	ld.global.f32 	%f9, [%rd23+512];
	ld.global.f32 	%f10, [%rd24+512];
	fma.rn.f32 	%f11, %f2, %f9, %f10;
	st.global.f32 	[%rd25+512], %f11;
$L__BB4_15:
	add.s32 	%r49, %r20, 384;
	setp.ge.s32 	%p10, %r49, %r2;
	@%p10 bra 	$L__BB4_17;
	ld.global.f32 	%f12, [%rd23+1024];
	ld.global.f32 	%f13, [%rd24+1024];
	fma.rn.f32 	%f14, %f2, %f12, %f13;
	st.global.f32 	[%rd25+1024], %f14;
$L__BB4_17:
	add.s32 	%r50, %r20, 512;
	setp.ge.s32 	%p11, %r50, %r2;
	@%p11 bra 	$L__BB4_19;
	ld.global.f32 	%f15, [%rd23+1536];
	ld.global.f32 	%f16, [%rd24+1536];
	fma.rn.f32 	%f17, %f2, %f15, %f16;
	st.global.f32 	[%rd25+1536], %f17;
$L__BB4_19:
	add.s32 	%r51, %r20, 640;
	setp.ge.s32 	%p12, %r51, %r2;
	@%p12 bra 	$L__BB4_21;
	ld.global.f32 	%f18, [%rd23+2048];
	ld.global.f32 	%f19, [%rd24+2048];
	fma.rn.f32 	%f20, %f2, %f18, %f19;
	st.global.f32 	[%rd25+2048], %f20;
$L__BB4_21:
	add.s32 	%r52, %r20, 768;
	setp.ge.s32 	%p13, %r52, %r2;
	@%p13 bra 	$L__BB4_23;
	ld.global.f32 	%f21, [%rd23+2560];
	ld.global.f32 	%f22, [%rd24+2560];
	fma.rn.f32 	%f23, %f2, %f21, %f22;
	st.global.f32 	[%rd25+2560], %f23;
$L__BB4_23:
	add.s32 	%r53, %r20, 896;
	setp.ge.s32 	%p14, %r53, %r2;
	@%p14 bra 	$L__BB4_25;
	ld.global.f32 	%f24, [%rd23+3072];
	ld.global.f32 	%f25, [%rd24+3072];
	fma.rn.f32 	%f26, %f2, %f24, %f25;
	st.global.f32 	[%rd25+3072], %f26;
$L__BB4_25:
	add.s32 	%r71, %r71, 8;
	setp.eq.s32 	%p15, %r71, %r75;
	@%p15 bra 	$L__BB4_26;
	bra.uni 	$L__BB4_9;
$L__BB4_26:
	setp.eq.s32 	%p16, %r10, 0;
	@%p16 bra 	$L__BB4_59;
	and.b32  	%r30, %r42, 3;
	setp.lt.u32 	%p17, %r10, 4;
	@%p17 bra 	$L__BB4_37;
	shl.b32 	%r54, %r75, 7;
	add.s32 	%r31, %r54, %r4;
	setp.ge.s32 	%p18, %r31, %r2;
	@%p18 bra 	$L__BB4_30;
	mul.wide.s32 	%rd46, %r31, 4;
	add.s64 	%rd47, %rd13, %rd46;
	add.s64 	%rd48, %rd14, %rd46;
	ld.global.f32 	%f27, [%rd47];
	ld.global.f32 	%f28, [%rd48];
	fma.rn.f32 	%f29, %f2, %f27, %f28;
	add.s64 	%rd49, %rd15, %rd46;
	st.global.f32 	[%rd49], %f29;
$L__BB4_30:
	add.s32 	%r32, %r31, 128;
	setp.ge.s32 	%p19, %r32, %r2;
	@%p19 bra 	$L__BB4_32;
	mul.wide.s32 	%rd50, %r32, 4;
	add.s64 	%rd51, %rd13, %rd50;
	add.s64 	%rd52, %rd14, %rd50;
	ld.global.f32 	%f30, [%rd51];
	ld.global.f32 	%f31, [%rd52];
	fma.rn.f32 	%f32, %f2, %f30, %f31;
	add.s64 	%rd53, %rd15, %rd50;
	st.global.f32 	[%rd53], %f32;
$L__BB4_32:
	add.s32 	%r33, %r31, 256;
	setp.ge.s32 	%p20, %r33, %r2;
	@%p20 bra 	$L__BB4_34;
	mul.wide.s32 	%rd54, %r33, 4;
	add.s64 	%rd55, %rd13, %rd54;
	add.s64 	%rd56, %rd14, %rd54;
	ld.global.f32 	%f33, [%rd55];
	ld.global.f32 	%f34, [%rd56];
	fma.rn.f32 	%f35, %f2, %f33, %f34;
	add.s64 	%rd57, %rd15, %rd54;
	st.global.f32 	[%rd57], %f35;
$L__BB4_34:
	add.s32 	%r34, %r31, 384;
	setp.ge.s32 	%p21, %r34, %r2;
	@%p21 bra 	$L__BB4_36;
	mul.wide.s32 	%rd58, %r34, 4;
	add.s64 	%rd59, %rd13, %rd58;
	add.s64 	%rd60, %rd14, %rd58;
	ld.global.f32 	%f36, [%rd59];
	ld.global.f32 	%f37, [%rd60];
	fma.rn.f32 	%f38, %f2, %f36, %f37;
	add.s64 	%rd61, %rd15, %rd58;
	st.global.f32 	[%rd61], %f38;
$L__BB4_36:
	add.s32 	%r75, %r75, 4;
$L__BB4_37:
	setp.eq.s32 	%p22, %r30, 0;
	@%p22 bra 	$L__BB4_59;
	setp.eq.s32 	%p23, %r30, 1;
	@%p23 bra 	$L__BB4_44;
	shl.b32 	%r55, %r75, 7;
	add.s32 	%r37, %r55, %r4;
	setp.ge.s32 	%p24, %r37, %r2;
	@%p24 bra 	$L__BB4_41;
	mul.wide.s32 	%rd62, %r37, 4;
	add.s64 	%rd63, %rd13, %rd62;
	add.s64 	%rd64, %rd14, %rd62;
	ld.global.f32 	%f39, [%rd63];
	ld.global.f32 	%f40, [%rd64];
	fma.rn.f32 	%f41, %f2, %f39, %f40;
	add.s64 	%rd65, %rd15, %rd62;
	st.global.f32 	[%rd65], %f41;
$L__BB4_41:
	add.s32 	%r38, %r37, 128;
	setp.ge.s32 	%p25, %r38, %r2;
	@%p25 bra 	$L__BB4_43;
	mul.wide.s32 	%rd66, %r38, 4;
	add.s64 	%rd67, %rd13, %rd66;
	add.s64 	%rd68, %rd14, %rd66;
	ld.global.f32 	%f42, [%rd67];
	ld.global.f32 	%f43, [%rd68];
	fma.rn.f32 	%f44, %f2, %f42, %f43;
	add.s64 	%rd69, %rd15, %rd66;
	st.global.f32 	[%rd69], %f44;
$L__BB4_43:
	add.s32 	%r75, %r75, 2;
$L__BB4_44:
	and.b32  	%r56, %r42, 1;
	setp.eq.b32 	%p26, %r56, 1;
	not.pred 	%p27, %p26;
	@%p27 bra 	$L__BB4_59;
	shl.b32 	%r57, %r75, 7;
	add.s32 	%r41, %r57, %r4;
	setp.ge.s32 	%p28, %r41, %r2;
	@%p28 bra 	$L__BB4_59;
	mul.wide.s32 	%rd70, %r41, 4;
	add.s64 	%rd71, %rd13, %rd70;
	add.s64 	%rd72, %rd14, %rd70;
	ld.global.f32 	%f45, [%rd71];
	ld.global.f32 	%f46, [%rd72];
	fma.rn.f32 	%f47, %f2, %f45, %f46;
	add.s64 	%rd73, %rd15, %rd70;
	st.global.f32 	[%rd73], %f47;
	bra.uni 	$L__BB4_59;
$L__BB4_47:
	setp.lt.s32 	%p29, %r42, 1;
	@%p29 bra 	$L__BB4_59;
	setp.lt.u32 	%p30, %r42, 8;
	mov.b32 	%r73, 0;
	@%p30 bra 	$L__BB4_51;
	and.b32  	%r73, %r42, 2147483640;
	neg.s32 	%r70, %r73;
	mul.wide.u32 	%rd74, %r4, 4;
	add.s64 	%rd16, %rd1, %rd74;
	add.s64 	%rd75, %rd102, 1536;
	add.s64 	%rd18, %rd2, %rd75;
	add.s32 	%r69, %r4, 128;
	add.s64 	%rd19, %rd3, %rd75;
	add.s64 	%rd20, %rd1, %rd75;
$L__BB4_50:
	.pragma "nounroll";
	mul.wide.s32 	%rd76, %r69, 4;
	add.s64 	%rd77, %rd18, %rd76;
	add.s64 	%rd78, %rd19, %rd76;
	add.s64 	%rd79, %rd20, %rd76;
	cvta.to.global.u64 	%rd80, %rd26;
	mul.wide.u32 	%rd81, %r4, 4;
	add.s64 	%rd82, %rd80, %rd81;
	add.s64 	%rd83, %rd82, %rd102;
	cvta.to.global.u64 	%rd84, %rd28;
	add.s64 	%rd85, %rd84, %rd81;
	add.s64 	%rd86, %rd85, %rd102;
	ld.global.f32 	%f48, [%rd83];
	ld.global.f32 	%f49, [%rd86];
	fma.rn.f32 	%f50, %f2, %f48, %f49;
	add.s64 	%rd87, %rd16, %rd102;
	st.global.f32 	[%rd87], %f50;
	ld.global.f32 	%f51, [%rd77+-1536];
	ld.global.f32 	%f52, [%rd78+-1536];
	fma.rn.f32 	%f53, %f2, %f51, %f52;
	st.global.f32 	[%rd79+-1536], %f53;
	ld.global.f32 	%f54, [%rd77+-1024];
	ld.global.f32 	%f55, [%rd78+-1024];
	fma.rn.f32 	%f56, %f2, %f54, %f55;
	st.global.f32 	[%rd79+-1024], %f56;
	ld.global.f32 	%f57, [%rd77+-512];
	ld.global.f32 	%f58, [%rd78+-512];
	fma.rn.f32 	%f59, %f2, %f57, %f58;
	st.global.f32 	[%rd79+-512], %f59;
	ld.global.f32 	%f60, [%rd77];
	ld.global.f32 	%f61, [%rd78];
	fma.rn.f32 	%f62, %f2, %f60, %f61;
	st.global.f32 	[%rd79], %f62;
	ld.global.f32 	%f63, [%rd77+512];
	ld.global.f32 	%f64, [%rd78+512];
	fma.rn.f32 	%f65, %f2, %f63, %f64;
	st.global.f32 	[%rd79+512], %f65;
	ld.global.f32 	%f66, [%rd77+1024];
	ld.global.f32 	%f67, [%rd78+1024];
	fma.rn.f32 	%f68, %f2, %f66, %f67;
	st.global.f32 	[%rd79+1024], %f68;
	ld.global.f32 	%f69, [%rd77+1536];
	ld.global.f32 	%f70, [%rd78+1536];
	fma.rn.f32 	%f71, %f2, %f69, %f70;
	st.global.f32 	[%rd79+1536], %f71;
	add.s32 	%r70, %r70, 8;
	add.s64 	%rd102, %rd102, 4096;
	add.s32 	%r69, %r69, 1024;
	setp.eq.s32 	%p31, %r70, 0;
	@%p31 bra 	$L__BB4_51;
	bra.uni 	$L__BB4_50;
$L__BB4_51:
	and.b32  	%r23, %r42, 7;
	setp.eq.s32 	%p32, %r23, 0;
	@%p32 bra 	$L__BB4_59;
	and.b32  	%r24, %r42, 3;
	setp.lt.u32 	%p33, %r23, 4;
	@%p33 bra 	$L__BB4_54;
	shl.b32 	%r60, %r73, 7;
	add.s32 	%r61, %r60, %r4;
	mul.wide.s32 	%rd88, %r61, 4;
	add.s64 	%rd89, %rd13, %rd88;
	add.s64 	%rd90, %rd14, %rd88;
	ld.global.f32 	%f72, [%rd89];
	ld.global.f32 	%f73, [%rd90];
	fma.rn.f32 	%f74, %f2, %f72, %f73;
	add.s64 	%rd91, %rd15, %rd88;
	st.global.f32 	[%rd91], %f74;
	ld.global.f32 	%f75, [%rd89+512];
	ld.global.f32 	%f76, [%rd90+512];
	fma.rn.f32 	%f77, %f2, %f75, %f76;
	st.global.f32 	[%rd91+512], %f77;
	ld.global.f32 	%f78, [%rd89+1024];
	ld.global.f32 	%f79, [%rd90+1024];
	fma.rn.f32 	%f80, %f2, %f78, %f79;
	st.global.f32 	[%rd91+1024], %f80;
	ld.global.f32 	%f81, [%rd89+1536];
	ld.global.f32 	%f82, [%rd90+1536];
	fma.rn.f32 	%f83, %f2, %f81, %f82;
	st.global.f32 	[%rd91+1536], %f83;
	add.s32 	%r73, %r73, 4;
$L__BB4_54:
	setp.eq.s32 	%p34, %r24, 0;
	@%p34 bra 	$L__BB4_59;
	setp.eq.s32 	%p35, %r24, 1;
	@%p35 bra 	$L__BB4_57;
	shl.b32 	%r62, %r73, 7;
	add.s32 	%r63, %r62, %r4;
	mul.wide.s32 	%rd92, %r63, 4;
	add.s64 	%rd93, %rd13, %rd92;
	add.s64 	%rd94, %rd14, %rd92;
	ld.global.f32 	%f84, [%rd93];
	ld.global.f32 	%f85, [%rd94];
	fma.rn.f32 	%f86, %f2, %f84, %f85;
	add.s64 	%rd95, %rd15, %rd92;
	st.global.f32 	[%rd95], %f86;
	ld.global.f32 	%f87, [%rd93+512];
	ld.global.f32 	%f88, [%rd94+512];
	fma.rn.f32 	%f89, %f2, %f87, %f88;
	st.global.f32 	[%rd95+512], %f89;
	add.s32 	%r73, %r73, 2;
$L__BB4_57:
	and.b32  	%r64, %r42, 1;
	setp.eq.b32 	%p36, %r64, 1;
	not.pred 	%p37, %p36;
	@%p37 bra 	$L__BB4_59;
	shl.b32 	%r65, %r73, 7;
	add.s32 	%r66, %r65, %r4;
	mul.wide.s32 	%rd96, %r66, 4;
	add.s64 	%rd97, %rd13, %rd96;
	add.s64 	%rd98, %rd14, %rd96;
	ld.global.f32 	%f90, [%rd97];
	ld.global.f32 	%f91, [%rd98];
	fma.rn.f32 	%f92, %f2, %f90, %f91;
	add.s64 	%rd99, %rd15, %rd96;
	st.global.f32 	[%rd99], %f92;
$L__BB4_59:
	ret;

}
	// .globl	_ZN3cub18CUB_300001_SM_10006detail9transform16transform_kernelINS2_10policy_hubILb1EN4cuda3std3__45tupleIJN6thrust24THRUST_300001_SM_1000_NS10device_ptrIfEEEEEE10policy1000Ei14soft_thresholdSC_JPfEEEvT0_iT1_T2_DpNS2_10kernel_argIT3_EE
.visible .entry _ZN3cub18CUB_300001_SM_10006detail9transform16transform_kernelINS2_10policy_hubILb1EN4cuda3std3__45tupleIJN6thrust24THRUST_300001_SM_1000_NS10device_ptrIfEEEEEE10policy1000Ei14soft_thresholdSC_JPfEEEvT0_iT1_T2_DpNS2_10kernel_argIT3_EE(
	.param .u32 _ZN3cub18CUB_300001_SM_10006detail9transform16transform_kernelINS2_10policy_hubILb1EN4cuda3std3__45tupleIJN6thrust24THRUST_300001_SM_1000_NS10device_ptrIfEEEEEE10policy1000Ei14soft_thresholdSC_JPfEEEvT0_iT1_T2_DpNS2_10kernel_argIT3_EE_param_0,
	.param .u32 _ZN3cub18CUB_300001_SM_10006detail9transform16transform_kernelINS2_10policy_hubILb1EN4cuda3std3__45tupleIJN6thrust24THRUST_300001_SM_1000_NS10device_ptrIfEEEEEE10policy1000Ei14soft_thresholdSC_JPfEEEvT0_iT1_T2_DpNS2_10kernel_argIT3_EE_param_1,
	.param .align 4 .b8 _ZN3cub18CUB_300001_SM_10006detail9transform16transform_kernelINS2_10policy_hubILb1EN4cuda3std3__45tupleIJN6thrust24THRUST_300001_SM_1000_NS10device_ptrIfEEEEEE10policy1000Ei14soft_thresholdSC_JPfEEEvT0_iT1_T2_DpNS2_10kernel_argIT3_EE_param_2[4],
	.param .align 8 .b8 _ZN3cub18CUB_300001_SM_10006detail9transform16transform_kernelINS2_10policy_hubILb1EN4cuda3std3__45tupleIJN6thrust24THRUST_300001_SM_1000_NS10device_ptrIfEEEEEE10policy1000Ei14soft_thresholdSC_JPfEEEvT0_iT1_T2_DpNS2_10kernel_argIT3_EE_param_3[8],
	.param .align 8 .b8 _ZN3cub18CUB_300001_SM_10006detail9transform16transform_kernelINS2_10policy_hubILb1EN4cuda3std3__45tupleIJN6thrust24THRUST_300001_SM_1000_NS10device_ptrIfEEEEEE10policy1000Ei14soft_thresholdSC_JPfEEEvT0_iT1_T2_DpNS2_10kernel_argIT3_EE_param_4[16]
)
.maxntid 128
{
	.reg .pred 	%p<59>;
	.reg .b32 	%r<58>;
	.reg .b32 	%f<65>;
	.reg .b64 	%rd<51>;

	ld.param.f32 	%f44, [_ZN3cub18CUB_300001_SM_10006detail9transform16transform_kernelINS2_10policy_hubILb1EN4cuda3std3__45tupleIJN6thrust24THRUST_300001_SM_1000_NS10device_ptrIfEEEEEE10policy1000Ei14soft_thresholdSC_JPfEEEvT0_iT1_T2_DpNS2_10kernel_argIT3_EE_param_2];
	ld.param.u32 	%r40, [_ZN3cub18CUB_300001_SM_10006detail9transform16transform_kernelINS2_10policy_hubILb1EN4cuda3std3__45tupleIJN6thrust24THRUST_300001_SM_1000_NS10device_ptrIfEEEEEE10policy1000Ei14soft_thresholdSC_JPfEEEvT0_iT1_T2_DpNS2_10kernel_argIT3_EE_param_0];
	ld.param.u64 	%rd20, [_ZN3cub18CUB_300001_SM_10006detail9transform16transform_kernelINS2_10policy_hubILb1EN4cuda3std3__45tupleIJN6thrust24THRUST_300001_SM_1000_NS10device_ptrIfEEEEEE10policy1000Ei14soft_thresholdSC_JPfEEEvT0_iT1_T2_DpNS2_10kernel_argIT3_EE_param_4];
	ld.param.u64 	%rd21, [_ZN3cub18CUB_300001_SM_10006detail9transform16transform_kernelINS2_10policy_hubILb1EN4cuda3std3__45tupleIJN6thrust24THRUST_300001_SM_1000_NS10device_ptrIfEEEEEE10policy1000Ei14soft_thresholdSC_JPfEEEvT0_iT1_T2_DpNS2_10kernel_argIT3_EE_param_3];
	ld.param.u32 	%r39, [_ZN3cub18CUB_300001_SM_10006detail9transform16transform_kernelINS2_10policy_hubILb1EN4cuda3std3__45tupleIJN6thrust24THRUST_300001_SM_1000_NS10device_ptrIfEEEEEE10policy1000Ei14soft_thresholdSC_JPfEEEvT0_iT1_T2_DpNS2_10kernel_argIT3_EE_param_1];
	cvta.to.global.u64 	%rd1, %rd21;
	cvta.to.global.u64 	%rd2, %rd20;
	shl.b32 	%r1, %r39, 7;
	mov.u32 	%r41, %ctaid.x;
	mul.lo.s32 	%r2, %r1, %r41;
	sub.s32 	%r3, %r40, %r2;
	min.s32 	%r4, %r1, %r3;
	shl.b32 	%r5, %r4, 2;
	mov.u32 	%r6, %tid.x;
	shl.b32 	%r48, %r6, 7;
	setp.ge.s32 	%p1, %r48, %r5;
	@%p1 bra 	$L__BB5_3;
	mul.wide.u32 	%rd22, %r6, 128;
	add.s64 	%rd23, %rd2, %rd22;
	mul.wide.s32 	%rd24, %r2, 4;
	add.s64 	%rd50, %rd23, %rd24;
$L__BB5_2:
	.pragma "nounroll";
	// begin inline asm
	prefetch.global.L2 [%rd50];
	// end inline asm
	add.s32 	%r48, %r48, 16384;
	add.s64 	%rd50, %rd50, 16384;
	setp.lt.s32 	%p2, %r48, %r5;
	@%p2 bra 	$L__BB5_2;
$L__BB5_3:
	setp.gt.s32 	%p3, %r1, %r3;
	@%p3 bra 	$L__BB5_10;
	setp.lt.s32 	%p4, %r39, 1;
	@%p4 bra 	$L__BB5_68;
	neg.f32 	%f2, %f44;
	and.b32  	%r10, %r39, 3;
	setp.lt.u32 	%p5, %r39, 4;
	mov.b32 	%r55, 0;
	@%p5 bra 	$L__BB5_31;
	and.b32  	%r55, %r39, 2147483644;
	neg.s32 	%r50, %r55;
	mul.wide.s32 	%rd26, %r2, 4;
	add.s64 	%rd27, %rd26, 1024;
	add.s64 	%rd6, %rd2, %rd27;
	add.s64 	%rd7, %rd1, %rd27;
	mov.u32 	%r49, %r6;
$L__BB5_7:
	mul.wide.s32 	%rd10, %r49, 4;
	add.s64 	%rd11, %rd6, %rd10;
	ld.global.f32 	%f4, [%rd11+-1024];
	setp.gt.f32 	%p6, %f4, %f2;
	setp.lt.f32 	%p7, %f4, %f44;
	and.pred  	%p8, %p6, %p7;
	mov.f32 	%f55, 0f00000000;
	@%p8 bra 	$L__BB5_18;
	setp.leu.f32 	%p9, %f4, %f44;
	@%p9 bra 	$L__BB5_17;
	sub.f32 	%f55, %f4, %f44;
	bra.uni 	$L__BB5_18;
$L__BB5_10:
	setp.lt.s32 	%p29, %r39, 1;
	@%p29 bra 	$L__BB5_68;
	neg.f32 	%f3, %f44;
	and.b32  	%r13, %r39, 3;
	setp.lt.u32 	%p30, %r39, 4;
	mov.b32 	%r52, 0;
	@%p30 bra 	$L__BB5_57;
	mul.wide.s32 	%rd31, %r2, 4;
	add.s64 	%rd8, %rd2, %rd31;
	add.s64 	%rd9, %rd1, %rd31;
	and.b32  	%r52, %r39, 2147483644;
	mov.b32 	%r51, 0;
$L__BB5_13:
	shl.b32 	%r46, %r51, 7;
	add.s32 	%r20, %r46, %r6;
	setp.ge.s32 	%p31, %r20, %r4;
	@%p31 bra 	$L__BB5_38;
	mul.wide.s32 	%rd32, %r20, 4;
	add.s64 	%rd33, %rd8, %rd32;
	ld.global.f32 	%f20, [%rd33];
	setp.gt.f32 	%p32, %f20, %f3;
	setp.lt.f32 	%p33, %f20, %f44;
	and.pred  	%p34, %p32, %p33;
	mov.f32 	%f59, 0f00000000;
	@%p34 bra 	$L__BB5_37;
	setp.leu.f32 	%p35, %f20, %f44;
	@%p35 bra 	$L__BB5_36;
	sub.f32 	%f59, %f20, %f44;
	bra.uni 	$L__BB5_37;
$L__BB5_17:
	add.f32 	%f55, %f44, %f4;
$L__BB5_18:
	add.s64 	%rd12, %rd7, %rd10;
	st.global.f32 	[%rd12+-1024], %f55;
	ld.global.f32 	%f8, [%rd11+-512];
	setp.gt.f32 	%p10, %f8, %f2;
	setp.lt.f32 	%p11, %f8, %f44;
	and.pred  	%p12, %p10, %p11;
	mov.f32 	%f56, 0f00000000;
	@%p12 bra 	$L__BB5_22;
	setp.gt.f32 	%p13, %f8, %f44;
	@%p13 bra 	$L__BB5_21;
	add.f32 	%f56, %f44, %f8;
	bra.uni 	$L__BB5_22;
$L__BB5_21:
	sub.f32 	%f56, %f8, %f44;
$L__BB5_22:
	st.global.f32 	[%rd12+-512], %f56;
	ld.global.f32 	%f12, [%rd11];
	setp.gt.f32 	%p14, %f12, %f2;
	setp.lt.f32 	%p15, %f12, %f44;
	and.pred  	%p16, %p14, %p15;
	mov.f32 	%f57, 0f00000000;
	@%p16 bra 	$L__BB5_26;
	setp.gt.f32 	%p17, %f12, %f44;
	@%p17 bra 	$L__BB5_25;
	add.f32 	%f57, %f44, %f12;
	bra.uni 	$L__BB5_26;
$L__BB5_25:
	sub.f32 	%f57, %f12, %f44;
$L__BB5_26:
	st.global.f32 	[%rd12], %f57;
	ld.global.f32 	%f16, [%rd11+512];
	setp.gt.f32 	%p18, %f16, %f2;
	setp.lt.f32 	%p19, %f16, %f44;
	and.pred  	%p20, %p18, %p19;
	mov.f32 	%f58, 0f00000000;
	@%p20 bra 	$L__BB5_30;
	setp.gt.f32 	%p21, %f16, %f44;
	@%p21 bra 	$L__BB5_29;
	add.f32 	%f58, %f44, %f16;
	bra.uni 	$L__BB5_30;
$L__BB5_29:
	sub.f32 	%f58, %f16, %f44;
$L__BB5_30:
	st.global.f32 	[%rd12+512], %f58;
	add.s32 	%r50, %r50, 4;
	add.s32 	%r49, %r49, 512;
	setp.eq.s32 	%p22, %r50, 0;
	@%p22 bra 	$L__BB5_31;
	bra.uni 	$L__BB5_7;
$L__BB5_31:
	setp.eq.s32 	%p23, %r10, 0;
	@%p23 bra 	$L__BB5_68;
	mul.wide.s32 	%rd28, %r2, 4;
	add.s64 	%rd17, %rd1, %rd28;
	shl.b32 	%r43, %r55, 7;
	add.s32 	%r57, %r6, %r43;
	add.s64 	%rd18, %rd2, %rd28;
	neg.s32 	%r56, %r10;
$L__BB5_33:
	.pragma "nounroll";
	mul.wide.s32 	%rd19, %r57, 4;
	add.s64 	%rd29, %rd18, %rd19;
	ld.global.f32 	%f40, [%rd29];
	setp.gt.f32 	%p24, %f40, %f2;
	setp.lt.f32 	%p25, %f40, %f44;
	and.pred  	%p26, %p24, %p25;
	mov.f32 	%f64, 0f00000000;
	@%p26 bra 	$L__BB5_67;
	setp.gt.f32 	%p27, %f40, %f44;
	@%p27 bra 	$L__BB5_66;
	add.f32 	%f64, %f44, %f40;
	bra.uni 	$L__BB5_67;
$L__BB5_36:
	add.f32 	%f59, %f44, %f20;
$L__BB5_37:
	add.s64 	%rd35, %rd9, %rd32;
	st.global.f32 	[%rd35], %f59;
$L__BB5_38:
	add.s32 	%r21, %r20, 128;
	setp.ge.s32 	%p36, %r21, %r4;
	@%p36 bra 	$L__BB5_44;
	mul.wide.s32 	%rd36, %r21, 4;
	add.s64 	%rd37, %rd8, %rd36;
	ld.global.f32 	%f24, [%rd37];
	setp.gt.f32 	%p37, %f24, %f3;
	setp.lt.f32 	%p38, %f24, %f44;
	and.pred  	%p39, %p37, %p38;
	mov.f32 	%f60, 0f00000000;
	@%p39 bra 	$L__BB5_43;
	setp.gt.f32 	%p40, %f24, %f44;
	@%p40 bra 	$L__BB5_42;
	add.f32 	%f60, %f44, %f24;
	bra.uni 	$L__BB5_43;
$L__BB5_42:
	sub.f32 	%f60, %f24, %f44;
$L__BB5_43:
	add.s64 	%rd39, %rd9, %rd36;
	st.global.f32 	[%rd39], %f60;
$L__BB5_44:
	add.s32 	%r22, %r20, 256;
	setp.ge.s32 	%p41, %r22, %r4;
	@%p41 bra 	$L__BB5_50;
	mul.wide.s32 	%rd40, %r22, 4;
	add.s64 	%rd41, %rd8, %rd40;
	ld.global.f32 	%f28, [%rd41];
	setp.gt.f32 	%p42, %f28, %f3;
	setp.lt.f32 	%p43, %f28, %f44;
	and.pred  	%p44, %p42, %p43;
	mov.f32 	%f61, 0f00000000;
	@%p44 bra 	$L__BB5_49;
	setp.gt.f32 	%p45, %f28, %f44;
	@%p45 bra 	$L__BB5_48;
	add.f32 	%f61, %f44, %f28;
	bra.uni 	$L__BB5_49;
$L__BB5_48:
	sub.f32 	%f61, %f28, %f44;
$L__BB5_49:
	add.s64 	%rd43, %rd9, %rd40;
	st.global.f32 	[%rd43], %f61;
$L__BB5_50:
	add.s32 	%r23, %r20, 384;
	setp.ge.s32 	%p46, %r23, %r4;
	@%p46 bra 	$L__BB5_56;
	mul.wide.s32 	%rd44, %r23, 4;
	add.s64 	%rd45, %rd8, %rd44;
	ld.global.f32 	%f32, [%rd45];
	setp.gt.f32 	%p47, %f32, %f3;
	setp.lt.f32 	%p48, %f32, %f44;
	and.pred  	%p49, %p47, %p48;
	mov.f32 	%f62, 0f00000000;
	@%p49 bra 	$L__BB5_55;
	setp.gt.f32 	%p50, %f32, %f44;
	@%p50 bra 	$L__BB5_54;
	add.f32 	%f62, %f44, %f32;
	bra.uni 	$L__BB5_55;
$L__BB5_54:
	sub.f32 	%f62, %f32, %f44;
$L__BB5_55:
	add.s64 	%rd47, %rd9, %rd44;
	st.global.f32 	[%rd47], %f62;
$L__BB5_56:
	add.s32 	%r51, %r51, 4;
	setp.ne.s32 	%p51, %r51, %r52;
	@%p51 bra 	$L__BB5_13;
$L__BB5_57:
	setp.eq.s32 	%p52, %r13, 0;
	@%p52 bra 	$L__BB5_68;
	mul.wide.s32 	%rd48, %r2, 4;
	add.s64 	%rd13, %rd1, %rd48;
	shl.b32 	%r47, %r52, 7;
	add.s32 	%r54, %r6, %r47;
	add.s64 	%rd14, %rd2, %rd48;
	neg.s32 	%r53, %r13;
$L__BB5_59:
	.pragma "nounroll";
	mul.wide.s32 	%rd15, %r54, 4;
	add.s64 	%rd16, %rd13, %rd15;
	setp.ge.s32 	%p53, %r54, %r4;
	@%p53 bra 	$L__BB5_65;
	add.s64 	%rd49, %rd14, %rd15;
	ld.global.f32 	%f36, [%rd49];
	setp.gt.f32 	%p54, %f36, %f3;
	setp.lt.f32 	%p55, %f36, %f44;
	and.pred  	%p56, %p54, %p55;
	mov.f32 	%f63, 0f00000000;
	@%p56 bra 	$L__BB5_64;
	setp.gt.f32 	%p57, %f36, %f44;
	@%p57 bra 	$L__BB5_63;
	add.f32 	%f63, %f44, %f36;
	bra.uni 	$L__BB5_64;
$L__BB5_63:
	sub.f32 	%f63, %f36, %f44;
$L__BB5_64:
	st.global.f32 	[%rd16], %f63;
$L__BB5_65:
	add.s32 	%r54, %r54, 128;
	add.s32 	%r53, %r53, 1;
	setp.eq.s32 	%p58, %r53, 0;
	@%p58 bra 	$L__BB5_68;
	bra.uni 	$L__BB5_59;
$L__BB5_66:
	sub.f32 	%f64, %f40, %f44;
$L__BB5_67:
	add.s64 	%rd30, %rd17, %rd19;
	st.global.f32 	[%rd30], %f64;
	add.s32 	%r57, %r57, 128;
	add.s32 	%r56, %r56, 1;
	setp.ne.s32 	%p28, %r56, 0;
	@%p28 bra 	$L__BB5_33;
$L__BB5_68:
	ret;

}
	// .globl	_ZN3cub18CUB_300001_SM_10006detail9transform16transform_kernelINS2_10policy_hubILb1EN4cuda3std3__45tupleIJN6thrust24THRUST_300001_SM_1000_NS10device_ptrIfEEEEEE10policy1000El14soft_thresholdSC_JPfEEEvT0_iT1_T2_DpNS2_10kernel_argIT3_EE
.visible .entry _ZN3cub18CUB_300001_SM_10006detail9transform16transform_kernelINS2_10policy_hubILb1EN4cuda3std3__45tupleIJN6thrust24THRUST_300001_SM_1000_NS10device_ptrIfEEEEEE10policy1000El14soft_thresholdSC_JPfEEEvT0_iT1_T2_DpNS2_10kernel_argIT3_EE(
	.param .u64 _ZN3cub18CUB_300001_SM_10006detail9transform16transform_kernelINS2_10policy_hubILb1EN4cuda3std3__45tupleIJN6thrust24THRUST_300001_SM_1000_NS10device_ptrIfEEEEEE10policy1000El14soft_thresholdSC_JPfEEEvT0_iT1_T2_DpNS2_10kernel_argIT3_EE_param_0,
	.param .u32 _ZN3cub18CUB_300001_SM_10006detail9transform16transform_kernelINS2_10policy_hubILb1EN4cuda3std3__45tupleIJN6thrust24THRUST_300001_SM_1000_NS10device_ptrIfEEEEEE10policy1000El14soft_thresholdSC_JPfEEEvT0_iT1_T2_DpNS2_10kernel_argIT3_EE_param_1,
	.param .align 4 .b8 _ZN3cub18CUB_300001_SM_10006detail9transform16transform_kernelINS2_10policy_hubILb1EN4cuda3std3__45tupleIJN6thrust24THRUST_300001_SM_1000_NS10device_ptrIfEEEEEE10policy1000El14soft_thresholdSC_JPfEEEvT0_iT1_T2_DpNS2_10kernel_argIT3_EE_param_2[4],
	.param .align 8 .b8 _ZN3cub18CUB_300001_SM_10006detail9transform16transform_kernelINS2_10policy_hubILb1EN4cuda3std3__45tupleIJN6thrust24THRUST_300001_SM_1000_NS10device_ptrIfEEEEEE10policy1000El14soft_thresholdSC_JPfEEEvT0_iT1_T2_DpNS2_10kernel_argIT3_EE_param_3[8],
	.param .align 8 .b8 _ZN3cub18CUB_300001_SM_10006detail9transform16transform_kernelINS2_10policy_hubILb1EN4cuda3std3__45tupleIJN6thrust24THRUST_300001_SM_1000_NS10device_ptrIfEEEEEE10policy1000El14soft_thresholdSC_JPfEEEvT0_iT1_T2_DpNS2_10kernel_argIT3_EE_param_4[16]
)
.maxntid 128
{
	.reg .pred 	%p<59>;
	.reg .b32 	%r<55>;
	.reg .b32 	%f<65>;
	.reg .b64 	%rd<57>;

	ld.param.f32 	%f44, [_ZN3cub18CUB_300001_SM_10006detail9transform16transform_kernelINS2_10policy_hubILb1EN4cuda3std3__45tupleIJN6thrust24THRUST_300001_SM_1000_NS10device_ptrIfEEEEEE10policy1000El14soft_thresholdSC_JPfEEEvT0_iT1_T2_DpNS2_10kernel_argIT3_EE_param_2];
	ld.param.u64 	%rd21, [_ZN3cub18CUB_300001_SM_10006detail9transform16transform_kernelINS2_10policy_hubILb1EN4cuda3std3__45tupleIJN6thrust24THRUST_300001_SM_1000_NS10device_ptrIfEEEEEE10policy1000El14soft_thresholdSC_JPfEEEvT0_iT1_T2_DpNS2_10kernel_argIT3_EE_param_0];
	ld.param.u64 	%rd22, [_ZN3cub18CUB_300001_SM_10006detail9transform16transform_kernelINS2_10policy_hubILb1EN4cuda3std3__45tupleIJN6thrust24THRUST_300001_SM_1000_NS10device_ptrIfEEEEEE10policy1000El14soft_thresholdSC_JPfEEEvT0_iT1_T2_DpNS2_10kernel_argIT3_EE_param_4];
	ld.param.u64 	%rd23, [_ZN3cub18CUB_300001_SM_10006detail9transform16transform_kernelINS2_10policy_hubILb1EN4cuda3std3__45tupleIJN6thrust24THRUST_300001_SM_1000_NS10device_ptrIfEEEEEE10policy1000El14soft_thresholdSC_JPfEEEvT0_iT1_T2_DpNS2_10kernel_argIT3_EE_param_3];
	ld.param.u32 	%r37, [_ZN3cub18CUB_300001_SM_10006detail9transform16transform_kernelINS2_10policy_hubILb1EN4cuda3std3__45tupleIJN6thrust24THRUST_300001_SM_1000_NS10device_ptrIfEEEEEE10policy1000El14soft_thresholdSC_JPfEEEvT0_iT1_T2_DpNS2_10kernel_argIT3_EE_param_1];
	cvta.to.global.u64 	%rd1, %rd23;
	cvta.to.global.u64 	%rd2, %rd22;
	shl.b32 	%r1, %r37, 7;
	mov.u32 	%r38, %ctaid.x;
	cvt.u64.u32 	%rd24, %r38;
	cvt.s64.s32 	%rd25, %r1;
	mul.lo.s64 	%rd3, %rd25, %rd24;
	sub.s64 	%rd26, %rd21, %rd3;
	min.s64 	%rd27, %rd26, %rd25;
	cvt.u32.u64 	%r2, %rd27;
	shl.b32 	%r3, %r2, 2;
	mov.u32 	%r4, %tid.x;
	shl.b32 	%r45, %r4, 7;
	setp.ge.s32 	%p1, %r45, %r3;
	@%p1 bra 	$L__BB6_3;
	shl.b64 	%rd28, %rd3, 2;
	add.s64 	%rd29, %rd2, %rd28;
	mul.wide.u32 	%rd30, %r4, 128;
	add.s64 	%rd56, %rd29, %rd30;
$L__BB6_2:
	.pragma "nounroll";
	// begin inline asm
	prefetch.global.L2 [%rd56];
	// end inline asm
	add.s32 	%r45, %r45, 16384;
	add.s64 	%rd56, %rd56, 16384;
	setp.lt.s32 	%p2, %r45, %r3;
	@%p2 bra 	$L__BB6_2;
$L__BB6_3:
	setp.eq.s32 	%p3, %r1, %r2;
	@%p3 bra 	$L__BB6_11;
	setp.lt.s32 	%p4, %r37, 1;
	@%p4 bra 	$L__BB6_68;
	neg.f32 	%f2, %f44;
	and.b32  	%r8, %r37, 3;
	setp.lt.u32 	%p5, %r37, 4;
	mov.b32 	%r52, 0;
	@%p5 bra 	$L__BB6_57;
	shl.b64 	%rd32, %rd3, 2;
	add.s64 	%rd7, %rd2, %rd32;
	add.s64 	%rd8, %rd1, %rd32;
	and.b32  	%r52, %r37, 2147483644;
	mov.b32 	%r48, 0;
$L__BB6_7:
	shl.b32 	%r41, %r48, 7;
	add.s32 	%r18, %r41, %r4;
	setp.ge.s32 	%p6, %r18, %r2;
	@%p6 bra 	$L__BB6_38;
	mul.wide.s32 	%rd33, %r18, 4;
	add.s64 	%rd34, %rd7, %rd33;
	ld.global.f32 	%f20, [%rd34];
	setp.gt.f32 	%p7, %f20, %f2;
	setp.lt.f32 	%p8, %f20, %f44;
	and.pred  	%p9, %p7, %p8;
	mov.f32 	%f59, 0f00000000;
	@%p9 bra 	$L__BB6_37;
	setp.leu.f32 	%p10, %f20, %f44;
	@%p10 bra 	$L__BB6_36;
	sub.f32 	%f59, %f20, %f44;
	bra.uni 	$L__BB6_37;
$L__BB6_11:
	setp.lt.s32 	%p34, %r37, 1;
	@%p34 bra 	$L__BB6_68;
	neg.f32 	%f3, %f44;
	and.b32  	%r10, %r37, 3;
	setp.lt.u32 	%p35, %r37, 4;
	mov.b32 	%r49, 0;
	@%p35 bra 	$L__BB6_31;
	and.b32  	%r49, %r37, 2147483644;
	neg.s32 	%r47, %r49;
	shl.b64 	%rd51, %rd3, 2;
	add.s64 	%rd52, %rd51, 1024;
	add.s64 	%rd9, %rd2, %rd52;
	add.s64 	%rd10, %rd1, %rd52;
	mov.u32 	%r46, %r4;
$L__BB6_14:
	mul.wide.s32 	%rd11, %r46, 4;
	add.s64 	%rd12, %rd9, %rd11;
	ld.global.f32 	%f4, [%rd12+-1024];
	setp.gt.f32 	%p36, %f4, %f3;
	setp.lt.f32 	%p37, %f4, %f44;
	and.pred  	%p38, %p36, %p37;
	mov.f32 	%f55, 0f00000000;
	@%p38 bra 	$L__BB6_18;
	setp.leu.f32 	%p39, %f4, %f44;
	@%p39 bra 	$L__BB6_17;
	sub.f32 	%f55, %f4, %f44;
	bra.uni 	$L__BB6_18;
$L__BB6_17:
	add.f32 	%f55, %f44, %f4;
$L__BB6_18:
	add.s64 	%rd13, %rd10, %rd11;
	st.global.f32 	[%rd13+-1024], %f55;
	ld.global.f32 	%f8, [%rd12+-512];
	setp.gt.f32 	%p40, %f8, %f3;
	setp.lt.f32 	%p41, %f8, %f44;
	and.pred  	%p42, %p40, %p41;
	mov.f32 	%f56, 0f00000000;
	@%p42 bra 	$L__BB6_22;
	setp.gt.f32 	%p43, %f8, %f44;
	@%p43 bra 	$L__BB6_21;
	add.f32 	%f56, %f44, %f8;
	bra.uni 	$L__BB6_22;
$L__BB6_21:
	sub.f32 	%f56, %f8, %f44;
$L__BB6_22:
	st.global.f32 	[%rd13+-512], %f56;
	ld.global.f32 	%f12, [%rd12];
	setp.gt.f32 	%p44, %f12, %f3;
	setp.lt.f32 	%p45, %f12, %f44;
	and.pred  	%p46, %p44, %p45;
	mov.f32 	%f57, 0f00000000;
	@%p46 bra 	$L__BB6_26;
	setp.gt.f32 	%p47, %f12, %f44;
	@%p47 bra 	$L__BB6_25;
	add.f32 	%f57, %f44, %f12;
	bra.uni 	$L__BB6_26;
$L__BB6_25:
	sub.f32 	%f57, %f12, %f44;
$L__BB6_26:
	st.global.f32 	[%rd13], %f57;
	ld.global.f32 	%f16, [%rd12+512];
	setp.gt.f32 	%p48, %f16, %f3;
	setp.lt.f32 	%p49, %f16, %f44;
	and.pred  	%p50, %p48, %p49;
	mov.f32 	%f58, 0f00000000;
	@%p50 bra 	$L__BB6_30;
	setp.gt.f32 	%p51, %f16, %f44;
	@%p51 bra 	$L__BB6_29;
	add.f32 	%f58, %f44, %f16;
	bra.uni 	$L__BB6_30;
$L__BB6_29:
	sub.f32 	%f58, %f16, %f44;
$L__BB6_30:
	st.global.f32 	[%rd13+512], %f58;
	add.s32 	%r47, %r47, 4;
	add.s32 	%r46, %r46, 512;
	setp.eq.s32 	%p52, %r47, 0;
	@%p52 bra 	$L__BB6_31;
	bra.uni 	$L__BB6_14;
$L__BB6_31:
	setp.eq.s32 	%p53, %r10, 0;
	@%p53 bra 	$L__BB6_68;
	shl.b64 	%rd53, %rd3, 2;
	add.s64 	%rd14, %rd1, %rd53;
	shl.b32 	%r44, %r49, 7;
	add.s32 	%r51, %r4, %r44;
	add.s64 	%rd15, %rd2, %rd53;
	neg.s32 	%r50, %r10;
$L__BB6_33:
	.pragma "nounroll";
	mul.wide.s32 	%rd16, %r51, 4;
	add.s64 	%rd54, %rd15, %rd16;
	ld.global.f32 	%f36, [%rd54];
	setp.gt.f32 	%p54, %f36, %f3;
	setp.lt.f32 	%p55, %f36, %f44;
	and.pred  	%p56, %p54, %p55;
	mov.f32 	%f63, 0f00000000;
	@%p56 bra 	$L__BB6_64;
	setp.gt.f32 	%p57, %f36, %f44;
	@%p57 bra 	$L__BB6_63;
	add.f32 	%f63, %f44, %f36;
	bra.uni 	$L__BB6_64;
$L__BB6_36:
	add.f32 	%f59, %f44, %f20;
$L__BB6_37:
	add.s64 	%rd36, %rd8, %rd33;
	st.global.f32 	[%rd36], %f59;
$L__BB6_38:
	add.s32 	%r19, %r18, 128;
	setp.ge.s32 	%p11, %r19, %r2;
	@%p11 bra 	$L__BB6_44;
	mul.wide.s32 	%rd37, %r19, 4;
	add.s64 	%rd38, %rd7, %rd37;
	ld.global.f32 	%f24, [%rd38];
	setp.gt.f32 	%p12, %f24, %f2;
	setp.lt.f32 	%p13, %f24, %f44;
	and.pred  	%p14, %p12, %p13;
	mov.f32 	%f60, 0f00000000;
	@%p14 bra 	$L__BB6_43;
	setp.gt.f32 	%p15, %f24, %f44;
	@%p15 bra 	$L__BB6_42;
	add.f32 	%f60, %f44, %f24;
	bra.uni 	$L__BB6_43;
$L__BB6_42:
	sub.f32 	%f60, %f24, %f44;
$L__BB6_43:
	add.s64 	%rd40, %rd8, %rd37;
	st.global.f32 	[%rd40], %f60;
$L__BB6_44:
	add.s32 	%r20, %r18, 256;
	setp.ge.s32 	%p16, %r20, %r2;
	@%p16 bra 	$L__BB6_50;
	mul.wide.s32 	%rd41, %r20, 4;
	add.s64 	%rd42, %rd7, %rd41;
	ld.global.f32 	%f28, [%rd42];
	setp.gt.f32 	%p17, %f28, %f2;
	setp.lt.f32 	%p18, %f28, %f44;
	and.pred  	%p19, %p17, %p18;
	mov.f32 	%f61, 0f00000000;
	@%p19 bra 	$L__BB6_49;
	setp.gt.f32 	%p20, %f28, %f44;
	@%p20 bra 	$L__BB6_48;
	add.f32 	%f61, %f44, %f28;
	bra.uni 	$L__BB6_49;
$L__BB6_48:
	sub.f32 	%f61, %f28, %f44;
$L__BB6_49:
	add.s64 	%rd44, %rd8, %rd41;
	st.global.f32 	[%rd44], %f61;
$L__BB6_50:
	add.s32 	%r21, %r18, 384;
	setp.ge.s32 	%p21, %r21, %r2;
	@%p21 bra 	$L__BB6_56;
	mul.wide.s32 	%rd45, %r21, 4;
	add.s64 	%rd46, %rd7, %rd45;
	ld.global.f32 	%f32, [%rd46];
	setp.gt.f32 	%p22, %f32, %f2;
	setp.lt.f32 	%p23, %f32, %f44;
	and.pred  	%p24, %p22, %p23;
	mov.f32 	%f62, 0f00000000;
	@%p24 bra 	$L__BB6_55;
	setp.gt.f32 	%p25, %f32, %f44;
	@%p25 bra 	$L__BB6_54;
	add.f32 	%f62, %f44, %f32;
	bra.uni 	$L__BB6_55;
$L__BB6_54:
	sub.f32 	%f62, %f32, %f44;
$L__BB6_55:
	add.s64 	%rd48, %rd8, %rd45;
	st.global.f32 	[%rd48], %f62;
$L__BB6_56:
	add.s32 	%r48, %r48, 4;
	setp.eq.s32 	%p26, %r48, %r52;
	@%p26 bra 	$L__BB6_57;
	bra.uni 	$L__BB6_7;
$L__BB6_57:
	setp.eq.s32 	%p27, %r8, 0;
	@%p27 bra 	$L__BB6_68;
	shl.b64 	%rd49, %rd3, 2;
	add.s64 	%rd17, %rd1, %rd49;
	shl.b32 	%r42, %r52, 7;
	add.s32 	%r54, %r4, %r42;
	add.s64 	%rd18, %rd2, %rd49;
	neg.s32 	%r53, %r8;
$L__BB6_59:
	.pragma "nounroll";
	mul.wide.s32 	%rd19, %r54, 4;
	add.s64 	%rd20, %rd17, %rd19;
	setp.ge.s32 	%p28, %r54, %r2;
	@%p28 bra 	$L__BB6_67;
	add.s64 	%rd50, %rd18, %rd19;
	ld.global.f32 	%f40, [%rd50];
	setp.gt.f32 	%p29, %f40, %f2;
	setp.lt.f32 	%p30, %f40, %f44;
	and.pred  	%p31, %p29, %p30;
	mov.f32 	%f64, 0f00000000;
	@%p31 bra 	$L__BB6_66;
	setp.gt.f32 	%p32, %f40, %f44;
	@%p32 bra 	$L__BB6_65;
	add.f32 	%f64, %f44, %f40;
	bra.uni 	$L__BB6_66;
$L__BB6_63:
	sub.f32 	%f63, %f36, %f44;
$L__BB6_64:
	add.s64 	%rd55, %rd14, %rd16;
	st.global.f32 	[%rd55], %f63;
	add.s32 	%r51, %r51, 128;
	add.s32 	%r50, %r50, 1;
	setp.eq.s32 	%p58, %r50, 0;
	@%p58 bra 	$L__BB6_68;
	bra.uni 	$L__BB6_33;
$L__BB6_65:
	sub.f32 	%f64, %f40, %f44;
$L__BB6_66:
	st.global.f32 	[%rd20], %f64;
$L__BB6_67:
	add.s32 	%r54, %r54, 128;
	add.s32 	%r53, %r53, 1;
	setp.ne.s32 	%p33, %r53, 0;
	@%p33 bra 	$L__BB6_59;
$L__BB6_68:
	ret;

}
	// .globl	_ZN3cub18CUB_300001_SM_10006detail6reduce28DeviceReduceSingleTileKernelINS2_10policy_hubIfjN4cuda3std3__44plusIfEEE10Policy1000EN6thrust24THRUST_300001_SM_1000_NS6detail15normal_iteratorINSD_10device_ptrIfEEEEPfjS9_ffNS7_10__identityEEEvT0_T1_T2_T3_T4_T6_
.visible .entry _ZN3cub18CUB_300001_SM_10006detail6reduce28DeviceReduceSingleTileKernelINS2_10policy_hubIfjN4cuda3std3__44plusIfEEE10Policy1000EN6thrust24THRUST_300001_SM_1000_NS6detail15normal_iteratorINSD_10device_ptrIfEEEEPfjS9_ffNS7_10__identityEEEvT0_T1_T2_T3_T4_T6_(
	.param .align 8 .b8 _ZN3cub18CUB_300001_SM_10006detail6reduce28DeviceReduceSingleTileKernelINS2_10policy_hubIfjN4cuda3std3__44plusIfEEE10Policy1000EN6thrust24THRUST_300001_SM_1000_NS6detail15normal_iteratorINSD_10device_ptrIfEEEEPfjS9_ffNS7_10__identityEEEvT0_T1_T2_T3_T4_T6__param_0[8],
	.param .u64 .ptr .align 1 _ZN3cub18CUB_300001_SM_10006detail6reduce28DeviceReduceSingleTileKernelINS2_10policy_hubIfjN4cuda3std3__44plusIfEEE10Policy1000EN6thrust24THRUST_300001_SM_1000_NS6detail15normal_iteratorINSD_10device_ptrIfEEEEPfjS9_ffNS7_10__identityEEEvT0_T1_T2_T3_T4_T6__param_1,
	.param .u32 _ZN3cub18CUB_300001_SM_10006detail6reduce28DeviceReduceSingleTileKernelINS2_10policy_hubIfjN4cuda3std3__44plusIfEEE10Policy1000EN6thrust24THRUST_300001_SM_1000_NS6detail15normal_iteratorINSD_10device_ptrIfEEEEPfjS9_ffNS7_10__identityEEEvT0_T1_T2_T3_T4_T6__param_2,
	.param .align 1 .b8 _ZN3cub18CUB_300001_SM_10006detail6reduce28DeviceReduceSingleTileKernelINS2_10policy_hubIfjN4cuda3std3__44plusIfEEE10Policy1000EN6thrust24THRUST_300001_SM_1000_NS6detail15normal_iteratorINSD_10device_ptrIfEEEEPfjS9_ffNS7_10__identityEEEvT0_T1_T2_T3_T4_T6__param_3[1],
	.param .f32 _ZN3cub18CUB_300001_SM_10006detail6reduce28DeviceReduceSingleTileKernelINS2_10policy_hubIfjN4cuda3std3__44plusIfEEE10Policy1000EN6thrust24THRUST_300001_SM_1000_NS6detail15normal_iteratorINSD_10device_ptrIfEEEEPfjS9_ffNS7_10__identityEEEvT0_T1_T2_T3_T4_T6__param_4,
	.param .align 1 .b8 _ZN3cub18CUB_300001_SM_10006detail6reduce28DeviceReduceSingleTileKernelINS2_10policy_hubIfjN4cuda3std3__44plusIfEEE10Policy1000EN6thrust24THRUST_300001_SM_1000_NS6detail15normal_iteratorINSD_10device_ptrIfEEEEPfjS9_ffNS7_10__identityEEEvT0_T1_T2_T3_T4_T6__param_5[1]
)
.maxntid 512
.minnctapersm 1
{
	.reg .pred 	%p<67>;
	.reg .b32 	%r<211>;
	.reg .b32 	%f<384>;
	.reg .b64 	%rd<84>;
	// demoted variable
	.shared .align 4 .b8 _ZZN3cub18CUB_300001_SM_10006detail6reduce28DeviceReduceSingleTileKernelINS2_10policy_hubIfjN4cuda3std3__44plusIfEEE10Policy1000EN6thrust24THRUST_300001_SM_1000_NS6detail15normal_iteratorINSD_10device_ptrIfEEEEPfjS9_ffNS7_10__identityEEEvT0_T1_T2_T3_T4_T6_E12temp_storage[84];
	ld.param.u64 	%rd9, [_ZN3cub18CUB_300001_SM_10006detail6reduce28DeviceReduceSingleTileKernelINS2_10policy_hubIfjN4cuda3std3__44plusIfEEE10Policy1000EN6thrust24THRUST_300001_SM_1000_NS6detail15normal_iteratorINSD_10device_ptrIfEEEEPfjS9_ffNS7_10__identityEEEvT0_T1_T2_T3_T4_T6__param_0];
	ld.param.u64 	%rd10, [_ZN3cub18CUB_300001_SM_10006detail6reduce28DeviceReduceSingleTileKernelINS2_10policy_hubIfjN4cuda3std3__44plusIfEEE10Policy1000EN6thrust24THRUST_300001_SM_1000_NS6detail15normal_iteratorINSD_10device_ptrIfEEEEPfjS9_ffNS7_10__identityEEEvT0_T1_T2_T3_T4_T6__param_1];
	ld.param.u32 	%r51, [_ZN3cub18CUB_300001_SM_10006detail6reduce28DeviceReduceSingleTileKernelINS2_10policy_hubIfjN4cuda3std3__44plusIfEEE10Policy1000EN6thrust24THRUST_300001_SM_1000_NS6detail15normal_iteratorINSD_10device_ptrIfEEEEPfjS9_ffNS7_10__identityEEEvT0_T1_T2_T3_T4_T6__param_2];
	ld.param.f32 	%f42, [_ZN3cub18CUB_300001_SM_10006detail6reduce28DeviceReduceSingleTileKernelINS2_10policy_hubIfjN4cuda3std3__44plusIfEEE10Policy1000EN6thrust24THRUST_300001_SM_1000_NS6detail15normal_iteratorINSD_10device_ptrIfEEEEPfjS9_ffNS7_10__identityEEEvT0_T1_T2_T3_T4_T6__param_4];
	cvta.to.global.u64 	%rd1, %rd10;
	setp.ne.s32 	%p1, %r51, 0;
	@%p1 bra 	$L__BB7_3;
	mov.u32 	%r193, %tid.x;
	setp.ne.s32 	%p66, %r193, 0;
	@%p66 bra 	$L__BB7_52;
	st.global.f32 	[%rd1], %f42;
	bra.uni 	$L__BB7_52;
$L__BB7_3:
	cvta.to.global.u64 	%rd2, %rd9;
	setp.gt.u32 	%p2, %r51, 8191;
	@%p2 bra 	$L__BB7_28;
	mov.u32 	%r1, %tid.x;
	setp.ge.u32 	%p24, %r1, %r51;
	mov.f32 	%f371, 0f00000000;
	mov.u32 	%r197, %r1;
	@%p24 bra 	$L__BB7_6;
	mul.wide.u32 	%rd73, %r1, 4;
	add.s64 	%rd74, %rd2, %rd73;
	ld.global.f32 	%f371, [%rd74];
	add.s32 	%r197, %r1, 512;
$L__BB7_6:
	setp.ge.u32 	%p25, %r197, %r51;
	@%p25 bra 	$L__BB7_19;
	not.b32 	%r120, %r197;
	add.s32 	%r121, %r51, %r120;
	shr.u32 	%r122, %r121, 9;
	add.s32 	%r4, %r122, 1;
	and.b32  	%r5, %r4, 15;
	setp.lt.u32 	%p26, %r121, 7680;
	@%p26 bra 	$L__BB7_10;
	and.b32  	%r123, %r4, 16777200;
	neg.s32 	%r195, %r123;
	mul.wide.u32 	%rd75, %r197, 4;
	add.s64 	%rd76, %rd75, %rd2;
	add.s64 	%rd82, %rd76, 16384;
$L__BB7_9:
	.pragma "nounroll";
	ld.global.f32 	%f205, [%rd82+-16384];
	add.f32 	%f206, %f371, %f205;
	ld.global.f32 	%f207, [%rd82+-14336];
	add.f32 	%f208, %f206, %f207;
	ld.global.f32 	%f209, [%rd82+-12288];
	add.f32 	%f210, %f208, %f209;
	ld.global.f32 	%f211, [%rd82+-10240];
	add.f32 	%f212, %f210, %f211;
	ld.global.f32 	%f213, [%rd82+-8192];
	add.f32 	%f214, %f212, %f213;
	ld.global.f32 	%f215, [%rd82+-6144];
	add.f32 	%f216, %f214, %f215;
	ld.global.f32 	%f217, [%rd82+-4096];
	add.f32 	%f218, %f216, %f217;
	ld.global.f32 	%f219, [%rd82+-2048];
	add.f32 	%f220, %f218, %f219;
	ld.global.f32 	%f221, [%rd82];
	add.f32 	%f222, %f220, %f221;
	ld.global.f32 	%f223, [%rd82+2048];
	add.f32 	%f224, %f222, %f223;
	ld.global.f32 	%f225, [%rd82+4096];
	add.f32 	%f226, %f224, %f225;
	ld.global.f32 	%f227, [%rd82+6144];
	add.f32 	%f228, %f226, %f227;
	ld.global.f32 	%f229, [%rd82+8192];
	add.f32 	%f230, %f228, %f229;
	ld.global.f32 	%f231, [%rd82+10240];
	add.f32 	%f232, %f230, %f231;
	ld.global.f32 	%f233, [%rd82+12288];
	add.f32 	%f234, %f232, %f233;
	ld.global.f32 	%f235, [%rd82+14336];
	add.f32 	%f371, %f234, %f235;
	add.s32 	%r197, %r197, 8192;
	add.s32 	%r195, %r195, 16;
	add.s64 	%rd82, %rd82, 32768;
	setp.ne.s32 	%p27, %r195, 0;
	@%p27 bra 	$L__BB7_9;
$L__BB7_10:
	setp.eq.s32 	%p28, %r5, 0;
	@%p28 bra 	$L__BB7_19;
	and.b32  	%r12, %r4, 7;
	setp.lt.u32 	%p29, %r5, 8;
	@%p29 bra 	$L__BB7_13;
	mul.wide.u32 	%rd77, %r197, 4;
	add.s64 	%rd78, %rd2, %rd77;
	ld.global.f32 	%f237, [%rd78];
	add.f32 	%f238, %f371, %f237;
	ld.global.f32 	%f239, [%rd78+2048];
	add.f32 	%f240, %f238, %f239;
	ld.global.f32 	%f241, [%rd78+4096];
	add.f32 	%f242, %f240, %f241;
	ld.global.f32 	%f243, [%rd78+6144];
	add.f32 	%f244, %f242, %f243;
	ld.global.f32 	%f245, [%rd78+8192];
	add.f32 	%f246, %f244, %f245;
	ld.global.f32 	%f247, [%rd78+10240];
	add.f32 	%f248, %f246, %f247;
	ld.global.f32 	%f249, [%rd78+12288];
	add.f32 	%f250, %f248, %f249;
	ld.global.f32 	%f251, [%rd78+14336];
	add.f32 	%f371, %f250, %f251;
	add.s32 	%r197, %r197, 4096;
$L__BB7_13:
	setp.eq.s32 	%p30, %r12, 0;
	@%p30 bra 	$L__BB7_19;
	and.b32  	%r15, %r4, 3;
	setp.lt.u32 	%p31, %r12, 4;
	@%p31 bra 	$L__BB7_16;
	mul.wide.u32 	%rd79, %r197, 4;
	add.s64 	%rd80, %rd2, %rd79;
	ld.global.f32 	%f253, [%rd80];
	add.f32 	%f254, %f371, %f253;
	ld.global.f32 	%f255, [%rd80+2048];
	add.f32 	%f256, %f254, %f255;
	ld.global.f32 	%f257, [%rd80+4096];
	add.f32 	%f258, %f256, %f257;
	ld.global.f32 	%f259, [%rd80+6144];
	add.f32 	%f371, %f258, %f259;
	add.s32 	%r197, %r197, 2048;
$L__BB7_16:
	setp.eq.s32 	%p32, %r15, 0;
	@%p32 bra 	$L__BB7_19;
	mul.wide.u32 	%rd81, %r197, 4;
	add.s64 	%rd83, %rd2, %rd81;
	neg.s32 	%r200, %r15;
$L__BB7_18:
	.pragma "nounroll";
	ld.global.f32 	%f260, [%rd83];
	add.f32 	%f371, %f371, %f260;
	add.s64 	%rd83, %rd83, 2048;
	add.s32 	%r200, %r200, 1;
	setp.ne.s32 	%p33, %r200, 0;
	@%p33 bra 	$L__BB7_18;
$L__BB7_19:
	setp.lt.u32 	%p34, %r51, 512;
	@%p34 bra 	$L__BB7_24;
	// begin inline asm
	mov.u32 %r162, %laneid;
	// end inline asm
	mov.b32 	%r164, %f371;
	mov.b32 	%r165, 1;
	mov.b32 	%r186, 31;
	mov.b32 	%r187, -1;
	// begin inline asm
	shfl.sync.down.b32 %r163, %r164, %r165, %r186, %r187;
	// end inline asm
	setp.gt.s32 	%p58, %r162, 30;
	mov.b32 	%f319, %r163;
	add.f32 	%f320, %f371, %f319;
	selp.f32 	%f321, %f371, %f320, %p58;
	mov.b32 	%r169, %f321;
	mov.b32 	%r170, 2;
	// begin inline asm
	shfl.sync.down.b32 %r168, %r169, %r170, %r186, %r187;
	// end inline asm
	setp.gt.s32 	%p59, %r162, 29;
	mov.b32 	%f322, %r168;
	add.f32 	%f323, %f321, %f322;
	selp.f32 	%f324, %f321, %f323, %p59;
	mov.b32 	%r174, %f324;
	mov.b32 	%r175, 4;
	// begin inline asm
	shfl.sync.down.b32 %r173, %r174, %r175, %r186, %r187;
	// end inline asm
	setp.gt.s32 	%p60, %r162, 27;
	mov.b32 	%f325, %r173;
	add.f32 	%f326, %f324, %f325;
	selp.f32 	%f327, %f324, %f326, %p60;
	mov.b32 	%r179, %f327;
	mov.b32 	%r180, 8;
	// begin inline asm
	shfl.sync.down.b32 %r178, %r179, %r180, %r186, %r187;
	// end inline asm
	setp.gt.s32 	%p61, %r162, 23;
	mov.b32 	%f328, %r178;
	add.f32 	%f329, %f327, %f328;
	selp.f32 	%f330, %f327, %f329, %p61;
	mov.b32 	%r184, %f330;
	mov.b32 	%r185, 16;
	// begin inline asm
	shfl.sync.down.b32 %r183, %r184, %r185, %r186, %r187;
	// end inline asm
	setp.gt.s32 	%p62, %r162, 15;
	mov.b32 	%f331, %r183;
	add.f32 	%f16, %f330, %f331;
	selp.f32 	%f383, %f330, %f16, %p62;
	setp.ne.s32 	%p63, %r162, 0;
	@%p63 bra 	$L__BB7_22;
	shr.u32 	%r188, %r1, 3;
	and.b32  	%r189, %r188, 124;
	mov.u32 	%r190, _ZZN3cub18CUB_300001_SM_10006detail6reduce28DeviceReduceSingleTileKernelINS2_10policy_hubIfjN4cuda3std3__44plusIfEEE10Policy1000EN6thrust24THRUST_300001_SM_1000_NS6detail15normal_iteratorINSD_10device_ptrIfEEEEPfjS9_ffNS7_10__identityEEEvT0_T1_T2_T3_T4_T6_E12temp_storage;
	add.s32 	%r191, %r190, %r189;
	st.shared.f32 	[%r191+16], %f16;
$L__BB7_22:
	bar.sync 	0;
	setp.ne.s32 	%p64, %r1, 0;
	@%p64 bra 	$L__BB7_50;
	ld.shared.f32 	%f332, [_ZZN3cub18CUB_300001_SM_10006detail6reduce28DeviceReduceSingleTileKernelINS2_10policy_hubIfjN4cuda3std3__44plusIfEEE10Policy1000EN6thrust24THRUST_300001_SM_1000_NS6detail15normal_iteratorINSD_10device_ptrIfEEEEPfjS9_ffNS7_10__identityEEEvT0_T1_T2_T3_T4_T6_E12temp_storage+20];
	add.f32 	%f333, %f383, %f332;
	ld.shared.f32 	%f334, [_ZZN3cub18CUB_300001_SM_10006detail6reduce28DeviceReduceSingleTileKernelINS2_10policy_hubIfjN4cuda3std3__44plusIfEEE10Policy1000EN6thrust24THRUST_300001_SM_1000_NS6detail15normal_iteratorINSD_10device_ptrIfEEEEPfjS9_ffNS7_10__identityEEEvT0_T1_T2_T3_T4_T6_E12temp_storage+24];
	add.f32 	%f335, %f333, %f334;
	ld.shared.f32 	%f336, [_ZZN3cub18CUB_300001_SM_10006detail6reduce28DeviceReduceSingleTileKernelINS2_10policy_hubIfjN4cuda3std3__44plusIfEEE10Policy1000EN6thrust24THRUST_300001_SM_1000_NS6detail15normal_iteratorINSD_10device_ptrIfEEEEPfjS9_ffNS7_10__identityEEEvT0_T1_T2_T3_T4_T6_E12temp_storage+28];
	add.f32 	%f337, %f335, %f336;
	ld.shared.f32 	%f338, [_ZZN3cub18CUB_300001_SM_10006detail6reduce28DeviceReduceSingleTileKernelINS2_10policy_hubIfjN4cuda3std3__44plusIfEEE10Policy1000EN6thrust24THRUST_300001_SM_1000_NS6detail15normal_iteratorINSD_10device_ptrIfEEEEPfjS9_ffNS7_10__identityEEEvT0_T1_T2_T3_T4_T6_E12temp_storage+32];
	add.f32 	%f339, %f337, %f338;
	ld.shared.f32 	%f340, [_ZZN3cub18CUB_300001_SM_10006detail6reduce28DeviceReduceSingleTileKernelINS2_10policy_hubIfjN4cuda3std3__44plusIfEEE10Policy1000EN6thrust24THRUST_300001_SM_1000_NS6detail15normal_iteratorINSD_10device_ptrIfEEEEPfjS9_ffNS7_10__identityEEEvT0_T1_T2_T3_T4_T6_E12temp_storage+36];
	add.f32 	%f341, %f339, %f340;
	ld.shared.f32 	%f342, [_ZZN3cub18CUB_300001_SM_10006detail6reduce28DeviceReduceSingleTileKernelINS2_10policy_hubIfjN4cuda3std3__44plusIfEEE10Policy1000EN6thrust24THRUST_300001_SM_1000_NS6detail15normal_iteratorINSD_10device_ptrIfEEEEPfjS9_ffNS7_10__identityEEEvT0_T1_T2_T3_T4_T6_E12temp_storage+40];
	add.f32 	%f343, %f341, %f342;
	ld.shared.f32 	%f344, [_ZZN3cub18CUB_300001_SM_10006detail6reduce28DeviceReduceSingleTileKernelINS2_10policy_hubIfjN4cuda3std3__44plusIfEEE10Policy1000EN6thrust24THRUST_300001_SM_1000_NS6detail15normal_iteratorINSD_10device_ptrIfEEEEPfjS9_ffNS7_10__identityEEEvT0_T1_T2_T3_T4_T6_E12temp_storage+44];
	add.f32 	%f345, %f343, %f344;
	ld.shared.f32 	%f346, [_ZZN3cub18CUB_300001_SM_10006detail6reduce28DeviceReduceSingleTileKernelINS2_10policy_hubIfjN4cuda3std3__44plusIfEEE10Policy1000EN6thrust24THRUST_300001_SM_1000_NS6detail15normal_iteratorINSD_10device_ptrIfEEEEPfjS9_ffNS7_10__identityEEEvT0_T1_T2_T3_T4_T6_E12temp_storage+48];
	add.f32 	%f347, %f345, %f346;
	ld.shared.f32 	%f348, [_ZZN3cub18CUB_300001_SM_10006detail6reduce28DeviceReduceSingleTileKernelINS2_10policy_hubIfjN4cuda3std3__44plusIfEEE10Policy1000EN6thrust24THRUST_300001_SM_1000_NS6detail15normal_iteratorINSD_10device_ptrIfEEEEPfjS9_ffNS7_10__identityEEEvT0_T1_T2_T3_T4_T6_E12temp_storage+52];
	add.f32 	%f349, %f347, %f348;
	ld.shared.f32 	%f350, [_ZZN3cub18CUB_300001_SM_10006detail6reduce28DeviceReduceSingleTileKernelINS2_10policy_hubIfjN4cuda3std3__44plusIfEEE10Policy1000EN6thrust24THRUST_300001_SM_1000_NS6detail15normal_iteratorINSD_10device_ptrIfEEEEPfjS9_ffNS7_10__identityEEEvT0_T1_T2_T3_T4_T6_E12temp_storage+56];
	add.f32 	%f351, %f349, %f350;
	ld.shared.f32 	%f352, [_ZZN3cub18CUB_300001_SM_10006detail6reduce28DeviceReduceSingleTileKernelINS2_10policy_hubIfjN4cuda3std3__44plusIfEEE10Policy1000EN6thrust24THRUST_300001_SM_1000_NS6detail15normal_iteratorINSD_10device_ptrIfEEEEPfjS9_ffNS7_10__identityEEEvT0_T1_T2_T3_T4_T6_E12temp_storage+60];
	add.f32 	%f353, %f351, %f352;
	ld.shared.f32 	%f354, [_ZZN3cub18CUB_300001_SM_10006detail6reduce28DeviceReduceSingleTileKernelINS2_10policy_hubIfjN4cuda3std3__44plusIfEEE10Policy1000EN6thrust24THRUST_300001_SM_1000_NS6detail15normal_iteratorINSD_10device_ptrIfEEEEPfjS9_ffNS7_10__identityEEEvT0_T1_T2_T3_T4_T6_E12temp_storage+64];
	add.f32 	%f355, %f353, %f354;
	ld.shared.f32 	%f356, [_ZZN3cub18CUB_300001_SM_10006detail6reduce28DeviceReduceSingleTileKernelINS2_10policy_hubIfjN4cuda3std3__44plusIfEEE10Policy1000EN6thrust24THRUST_300001_SM_1000_NS6detail15normal_iteratorINSD_10device_ptrIfEEEEPfjS9_ffNS7_10__identityEEEvT0_T1_T2_T3_T4_T6_E12temp_storage+68];
	add.f32 	%f357, %f355, %f356;
	ld.shared.f32 	%f358, [_ZZN3cub18CUB_300001_SM_10006detail6reduce28DeviceReduceSingleTileKernelINS2_10policy_hubIfjN4cuda3std3__44plusIfEEE10Policy1000EN6thrust24THRUST_300001_SM_1000_NS6detail15normal_iteratorINSD_10device_ptrIfEEEEPfjS9_ffNS7_10__identityEEEvT0_T1_T2_T3_T4_T6_E12temp_storage+72];
	add.f32 	%f359, %f357, %f358;
	ld.shared.f32 	%f360, [_ZZN3cub18CUB_300001_SM_10006detail6reduce28DeviceReduceSingleTileKernelINS2_10policy_hubIfjN4cuda3std3__44plusIfEEE10Policy1000EN6thrust24THRUST_300001_SM_1000_NS6detail15normal_iteratorINSD_10device_ptrIfEEEEPfjS9_ffNS7_10__identityEEEvT0_T1_T2_T3_T4_T6_E12temp_storage+76];
	add.f32 	%f383, %f359, %f360;
	bra.uni 	$L__BB7_50;
$L__BB7_24:
	// begin inline asm
	mov.u32 %r124, %laneid;
	// end inline asm
	and.b32  	%r150, %r1, 992;
	add.s32 	%r151, %r150, 32;
	setp.gt.u32 	%p35, %r151, %r51;
	not.b32 	%r152, %r150;
	add.s32 	%r153, %r51, %r152;
	selp.b32 	%r148, %r153, 31, %p35;
	mov.b32 	%r126, %f371;
	mov.b32 	%r127, 1;
	mov.b32 	%r149, -1;
	// begin inline asm
	shfl.sync.down.b32 %r125, %r126, %r127, %r148, %r149;
	// end inline asm
	setp.lt.s32 	%p36, %r124, %r148;
	mov.b32 	%f261, %r125;
	add.f32 	%f262, %f371, %f261;
	selp.f32 	%f263, %f262, %f371, %p36;
	mov.b32 	%r131, %f263;
	mov.b32 	%r132, 2;
	// begin inline asm
	shfl.sync.down.b32 %r130, %r131, %r132, %r148, %r149;
	// end inline asm
	add.s32 	%r154, %r124, 2;
	setp.gt.s32 	%p37, %r154, %r148;
	mov.b32 	%f264, %r130;
	add.f32 	%f265, %f263, %f264;
	selp.f32 	%f266, %f263, %f265, %p37;
	mov.b32 	%r136, %f266;
	mov.b32 	%r137, 4;
	// begin inline asm
	shfl.sync.down.b32 %r135, %r136, %r137, %r148, %r149;
	// end inline asm
	add.s32 	%r155, %r124, 4;
	setp.gt.s32 	%p38, %r155, %r148;
	mov.b32 	%f267, %r135;
	add.f32 	%f268, %f266, %f267;
	selp.f32 	%f269, %f266, %f268, %p38;
	mov.b32 	%r141, %f269;
	mov.b32 	%r142, 8;
	// begin inline asm
	shfl.sync.down.b32 %r140, %r141, %r142, %r148, %r149;
	// end inline asm
	add.s32 	%r156, %r124, 8;
	setp.gt.s32 	%p39, %r156, %r148;
	mov.b32 	%f270, %r140;
	add.f32 	%f271, %f269, %f270;
	selp.f32 	%f272, %f269, %f271, %p39;
	mov.b32 	%r146, %f272;
	mov.b32 	%r147, 16;
	// begin inline asm
	shfl.sync.down.b32 %r145, %r146, %r147, %r148, %r149;
	// end inline asm
	add.s32 	%r157, %r124, 16;
	setp.gt.s32 	%p40, %r157, %r148;
	mov.b32 	%f273, %r145;
	add.f32 	%f274, %f272, %f273;
	selp.f32 	%f383, %f272, %f274, %p40;
	setp.ne.s32 	%p41, %r124, 0;
	@%p41 bra 	$L__BB7_26;
	shr.u32 	%r158, %r1, 3;
	and.b32  	%r159, %r158, 124;
	mov.u32 	%r160, _ZZN3cub18CUB_300001_SM_10006detail6reduce28DeviceReduceSingleTileKernelINS2_10policy_hubIfjN4cuda3std3__44plusIfEEE10Policy1000EN6thrust24THRUST_300001_SM_1000_NS6detail15normal_iteratorINSD_10device_ptrIfEEEEPfjS9_ffNS7_10__identityEEEvT0_T1_T2_T3_T4_T6_E12temp_storage;
	add.s32 	%r161, %r160, %r159;
	st.shared.f32 	[%r161+16], %f383;
$L__BB7_26:
	bar.sync 	0;
	setp.ne.s32 	%p42, %r1, 0;
	@%p42 bra 	$L__BB7_50;
	setp.gt.u32 	%p43, %r51, 32;
	ld.shared.f32 	%f275, [_ZZN3cub18CUB_300001_SM_10006detail6reduce28DeviceReduceSingleTileKernelINS2_10policy_hubIfjN4cuda3std3__44plusIfEEE10Policy1000EN6thrust24THRUST_300001_SM_1000_NS6detail15normal_iteratorINSD_10device_ptrIfEEEEPfjS9_ffNS7_10__identityEEEvT0_T1_T2_T3_T4_T6_E12temp_storage+20];
	add.f32 	%f276, %f383, %f275;
	selp.f32 	%f277, %f276, %f383, %p43;
	setp.gt.u32 	%p44, %r51, 64;
	ld.shared.f32 	%f278, [_ZZN3cub18CUB_300001_SM_10006detail6reduce28DeviceReduceSingleTileKernelINS2_10policy_hubIfjN4cuda3std3__44plusIfEEE10Policy1000EN6thrust24THRUST_300001_SM_1000_NS6detail15normal_iteratorINSD_10device_ptrIfEEEEPfjS9_ffNS7_10__identityEEEvT0_T1_T2_T3_T4_T6_E12temp_storage+24];
	add.f32 	%f279, %f278, %f277;
	selp.f32 	%f280, %f279, %f277, %p44;
	setp.gt.u32 	%p45, %r51, 96;
	ld.shared.f32 	%f281, [_ZZN3cub18CUB_300001_SM_10006detail6reduce28DeviceReduceSingleTileKernelINS2_10policy_hubIfjN4cuda3std3__44plusIfEEE10Policy1000EN6thrust24THRUST_300001_SM_1000_NS6detail15normal_iteratorINSD_10device_ptrIfEEEEPfjS9_ffNS7_10__identityEEEvT0_T1_T2_T3_T4_T6_E12temp_storage+28];
	add.f32 	%f282, %f281, %f280;
	selp.f32 	%f283, %f282, %f280, %p45;
	setp.gt.u32 	%p46, %r51, 128;
	ld.shared.f32 	%f284, [_ZZN3cub18CUB_300001_SM_10006detail6reduce28DeviceReduceSingleTileKernelINS2_10policy_hubIfjN4cuda3std3__44plusIfEEE10Policy1000EN6thrust24THRUST_300001_SM_1000_NS6detail15normal_iteratorINSD_10device_ptrIfEEEEPfjS9_ffNS7_10__identityEEEvT0_T1_T2_T3_T4_T6_E12temp_storage+32];
	add.f32 	%f285, %f284, %f283;
	selp.f32 	%f286, %f285, %f283, %p46;
	setp.gt.u32 	%p47, %r51, 160;
	ld.shared.f32 	%f287, [_ZZN3cub18CUB_300001_SM_10006detail6reduce28DeviceReduceSingleTileKernelINS2_10policy_hubIfjN4cuda3std3__44plusIfEEE10Policy1000EN6thrust24THRUST_300001_SM_1000_NS6detail15normal_iteratorINSD_10device_ptrIfEEEEPfjS9_ffNS7_10__identityEEEvT0_T1_T2_T3_T4_T6_E12temp_storage+36];
	add.f32 	%f288, %f287, %f286;
	selp.f32 	%f289, %f288, %f286, %p47;
	setp.gt.u32 	%p48, %r51, 192;
	ld.shared.f32 	%f290, [_ZZN3cub18CUB_300001_SM_10006detail6reduce28DeviceReduceSingleTileKernelINS2_10policy_hubIfjN4cuda3std3__44plusIfEEE10Policy1000EN6thrust24THRUST_300001_SM_1000_NS6detail15normal_iteratorINSD_10device_ptrIfEEEEPfjS9_ffNS7_10__identityEEEvT0_T1_T2_T3_T4_T6_E12temp_storage+40];
	add.f32 	%f291, %f290, %f289;
	selp.f32 	%f292, %f291, %f289, %p48;
	setp.gt.u32 	%p49, %r51, 224;
	ld.shared.f32 	%f293, [_ZZN3cub18CUB_300001_SM_10006detail6reduce28DeviceReduceSingleTileKernelINS2_10policy_hubIfjN4cuda3std3__44plusIfEEE10Policy1000EN6thrust24THRUST_300001_SM_1000_NS6detail15normal_iteratorINSD_10device_ptrIfEEEEPfjS9_ffNS7_10__identityEEEvT0_T1_T2_T3_T4_T6_E12temp_storage+44];
	add.f32 	%f294, %f293, %f292;
	selp.f32 	%f295, %f294, %f292, %p49;
	setp.gt.u32 	%p50, %r51, 256;
	ld.shared.f32 	%f296, [_ZZN3cub18CUB_300001_SM_10006detail6reduce28DeviceReduceSingleTileKernelINS2_10policy_hubIfjN4cuda3std3__44plusIfEEE10Policy1000EN6thrust24THRUST_300001_SM_1000_NS6detail15normal_iteratorINSD_10device_ptrIfEEEEPfjS9_ffNS7_10__identityEEEvT0_T1_T2_T3_T4_T6_E12temp_storage+48];
	add.f32 	%f297, %f296, %f295;
	selp.f32 	%f298, %f297, %f295, %p50;
	setp.gt.u32 	%p51, %r51, 288;
	ld.shared.f32 	%f299, [_ZZN3cub18CUB_300001_SM_10006detail6reduce28DeviceReduceSingleTileKernelINS2_10policy_hubIfjN4cuda3std3__44plusIfEEE10Policy1000EN6thrust24THRUST_300001_SM_1000_NS6detail15normal_iteratorINSD_10device_ptrIfEEEEPfjS9_ffNS7_10__identityEEEvT0_T1_T2_T3_T4_T6_E12temp_storage+52];
	add.f32 	%f300, %f299, %f298;
	selp.f32 	%f301, %f300, %f298, %p51;
	setp.gt.u32 	%p52, %r51, 320;
	ld.shared.f32 	%f302, [_ZZN3cub18CUB_300001_SM_10006detail6reduce28DeviceReduceSingleTileKernelINS2_10policy_hubIfjN4cuda3std3__44plusIfEEE10Policy1000EN6thrust24THRUST_300001_SM_1000_NS6detail15normal_iteratorINSD_10device_ptrIfEEEEPfjS9_ffNS7_10__identityEEEvT0_T1_T2_T3_T4_T6_E12temp_storage+56];
	add.f32 	%f303, %f302, %f301;
	selp.f32 	%f304, %f303, %f301, %p52;
	setp.gt.u32 	%p53, %r51, 352;
	ld.shared.f32 	%f305, [_ZZN3cub18CUB_300001_SM_10006detail6reduce28DeviceReduceSingleTileKernelINS2_10policy_hubIfjN4cuda3std3__44plusIfEEE10Policy1000EN6thrust24THRUST_300001_SM_1000_NS6detail15normal_iteratorINSD_10device_ptrIfEEEEPfjS9_ffNS7_10__identityEEEvT0_T1_T2_T3_T4_T6_E12temp_storage+60];
	add.f32 	%f306, %f305, %f304;
	selp.f32 	%f307, %f306, %f304, %p53;
	setp.gt.u32 	%p54, %r51, 384;
	ld.shared.f32 	%f308, [_ZZN3cub18CUB_300001_SM_10006detail6reduce28DeviceReduceSingleTileKernelINS2_10policy_hubIfjN4cuda3std3__44plusIfEEE10Policy1000EN6thrust24THRUST_300001_SM_1000_NS6detail15normal_iteratorINSD_10device_ptrIfEEEEPfjS9_ffNS7_10__identityEEEvT0_T1_T2_T3_T4_T6_E12temp_storage+64];
	add.f32 	%f309, %f308, %f307;
	selp.f32 	%f310, %f309, %f307, %p54;
	setp.gt.u32 	%p55, %r51, 416;
	ld.shared.f32 	%f311, [_ZZN3cub18CUB_300001_SM_10006detail6reduce28DeviceReduceSingleTileKernelINS2_10policy_hubIfjN4cuda3std3__44plusIfEEE10Policy1000EN6thrust24THRUST_300001_SM_1000_NS6detail15normal_iteratorINSD_10device_ptrIfEEEEPfjS9_ffNS7_10__identityEEEvT0_T1_T2_T3_T4_T6_E12temp_storage+68];
	add.f32 	%f312, %f311, %f310;
	selp.f32 	%f313, %f312, %f310, %p55;
	setp.gt.u32 	%p56, %r51, 448;
	ld.shared.f32 	%f314, [_ZZN3cub18CUB_300001_SM_10006detail6reduce28DeviceReduceSingleTileKernelINS2_10policy_hubIfjN4cuda3std3__44plusIfEEE10Policy1000EN6thrust24THRUST_300001_SM_1000_NS6detail15normal_iteratorINSD_10device_ptrIfEEEEPfjS9_ffNS7_10__identityEEEvT0_T1_T2_T3_T4_T6_E12temp_storage+72];
	add.f32 	%f315, %f314, %f313;
	selp.f32 	%f316, %f315, %f313, %p56;
	setp.gt.u32 	%p57, %r51, 480;
	ld.shared.f32 	%f317, [_ZZN3cub18CUB_300001_SM_10006detail6reduce28DeviceReduceSingleTileKernelINS2_10policy_hubIfjN4cuda3std3__44plusIfEEE10Policy1000EN6thrust24THRUST_300001_SM_1000_NS6detail15normal_iteratorINSD_10device_ptrIfEEEEPfjS9_ffNS7_10__identityEEEvT0_T1_T2_T3_T4_T6_E12temp_storage+76];
	add.f32 	%f318, %f317, %f316;
	selp.f32 	%f383, %f318, %f316, %p57;
	bra.uni 	$L__BB7_50;
$L__BB7_28:
	mov.u32 	%r21, %tid.x;
	mul.wide.u32 	%rd11, %r21, 4;
	add.s64 	%rd12, %rd2, %rd11;
	ld.global.f32 	%f43, [%rd12];
	ld.global.f32 	%f44, [%rd12+2048];
	ld.global.f32 	%f45, [%rd12+4096];
	ld.global.f32 	%f46, [%rd12+6144];
	ld.global.f32 	%f47, [%rd12+8192];
	ld.global.f32 	%f48, [%rd12+10240];
	ld.global.f32 	%f49, [%rd12+12288];
	ld.global.f32 	%f50, [%rd12+14336];
	ld.global.f32 	%f51, [%rd12+16384];
	ld.global.f32 	%f52, [%rd12+18432];
	ld.global.f32 	%f53, [%rd12+20480];
	ld.global.f32 	%f54, [%rd12+22528];
	ld.global.f32 	%f55, [%rd12+24576];
	ld.global.f32 	%f56, [%rd12+26624];
	ld.global.f32 	%f57, [%rd12+28672];
	ld.global.f32 	%f58, [%rd12+30720];
	add.f32 	%f59, %f43, %f44;
	add.f32 	%f60, %f45, %f46;
	add.f32 	%f61, %f47, %f48;
	add.f32 	%f62, %f49, %f50;
	add.f32 	%f63, %f51, %f52;
	add.f32 	%f64, %f53, %f54;
	add.f32 	%f65, %f55, %f56;
	add.f32 	%f66, %f57, %f58;
	add.f32 	%f67, %f59, %f60;
	add.f32 	%f68, %f61, %f62;
	add.f32 	%f69, %f63, %f64;
	add.f32 	%f70, %f65, %f66;
	add.f32 	%f71, %f67, %f68;
	add.f32 	%f72, %f69, %f70;
	add.f32 	%f382, %f71, %f72;
	add.s32 	%r22, %r51, -8192;
	setp.lt.u32 	%p3, %r22, 8192;
	mov.b32 	%r202, 8192;
	@%p3 bra 	$L__BB7_32;
	mov.b32 	%r202, 8192;
$L__BB7_30:
	add.s32 	%r54, %r21, %r202;
	mul.wide.u32 	%rd13, %r54, 4;
	add.s64 	%rd14, %rd2, %rd13;
	ld.global.f32 	%f73, [%rd14];
	ld.global.f32 	%f74, [%rd14+2048];
	ld.global.f32 	%f75, [%rd14+4096];
	ld.global.f32 	%f76, [%rd14+6144];
	ld.global.f32 	%f77, [%rd14+8192];
	ld.global.f32 	%f78, [%rd14+10240];
	ld.global.f32 	%f79, [%rd14+12288];
	ld.global.f32 	%f80, [%rd14+14336];
	ld.global.f32 	%f81, [%rd14+16384];
	ld.global.f32 	%f82, [%rd14+18432];
	ld.global.f32 	%f83, [%rd14+20480];
	ld.global.f32 	%f84, [%rd14+22528];
	ld.global.f32 	%f85, [%rd14+24576];
	ld.global.f32 	%f86, [%rd14+26624];
	ld.global.f32 	%f87, [%rd14+28672];
	ld.global.f32 	%f88, [%rd14+30720];
	add.f32 	%f89, %f382, %f73;
	add.f32 	%f90, %f74, %f75;
	add.f32 	%f91, %f76, %f77;
	add.f32 	%f92, %f78, %f79;
	add.f32 	%f93, %f80, %f81;
	add.f32 	%f94, %f82, %f83;
	add.f32 	%f95, %f84, %f85;
	add.f32 	%f96, %f86, %f87;
	add.f32 	%f97, %f89, %f90;
	add.f32 	%f98, %f91, %f92;
	add.f32 	%f99, %f93, %f94;
	add.f32 	%f100, %f95, %f96;
	add.f32 	%f101, %f97, %f98;
	add.f32 	%f102, %f99, %f100;
	add.f32 	%f103, %f101, %f102;
	add.f32 	%f382, %f103, %f88;
	sub.s32 	%r55, %r51, %r202;
	setp.lt.u32 	%p4, %r55, 8192;
	@%p4 bra 	$L__BB7_46;
	add.s32 	%r202, %r202, 8192;
	setp.le.u32 	%p5, %r202, %r22;
	@%p5 bra 	$L__BB7_30;
$L__BB7_32:
	setp.le.u32 	%p6, %r51, %r202;
	sub.s32 	%r56, %r51, %r202;
	setp.ge.s32 	%p7, %r21, %r56;
	or.pred  	%p8, %p6, %p7;
	@%p8 bra 	$L__BB7_46;
	not.b32 	%r58, %r21;
	add.s32 	%r59, %r51, %r58;
	sub.s32 	%r60, %r59, %r202;
	shr.u32 	%r61, %r60, 9;
	add.s32 	%r26, %r61, 1;
	and.b32  	%r27, %r26, 15;
	setp.lt.u32 	%p9, %r60, 7680;
	mov.u32 	%r207, %r21;
	@%p9 bra 	$L__BB7_37;
	or.b32  	%r205, %r21, 4096;
	add.s32 	%r204, %r21, %r202;
	and.b32  	%r62, %r26, 16777200;
	neg.s32 	%r203, %r62;
$L__BB7_35:
	.pragma "nounroll";
	mul.wide.u32 	%rd15, %r204, 4;
	add.s64 	%rd16, %rd2, %rd15;
	ld.global.f32 	%f105, [%rd16];
	add.f32 	%f106, %f382, %f105;
	add.s32 	%r63, %r204, 512;
	mul.wide.u32 	%rd17, %r63, 4;
	add.s64 	%rd18, %rd2, %rd17;
	ld.global.f32 	%f107, [%rd18];
	add.f32 	%f108, %f106, %f107;
	add.s32 	%r64, %r204, 1024;
	mul.wide.u32 	%rd19, %r64, 4;
	add.s64 	%rd20, %rd2, %rd19;
	ld.global.f32 	%f109, [%rd20];
	add.f32 	%f110, %f108, %f109;
	add.s32 	%r65, %r204, 1536;
	mul.wide.u32 	%rd21, %r65, 4;
	add.s64 	%rd22, %rd2, %rd21;
	ld.global.f32 	%f111, [%rd22];
	add.f32 	%f112, %f110, %f111;
	add.s32 	%r66, %r204, 2048;
	mul.wide.u32 	%rd23, %r66, 4;
	add.s64 	%rd24, %rd2, %rd23;
	ld.global.f32 	%f113, [%rd24];
	add.f32 	%f114, %f112, %f113;
	add.s32 	%r67, %r204, 2560;
	mul.wide.u32 	%rd25, %r67, 4;
	add.s64 	%rd26, %rd2, %rd25;
	ld.global.f32 	%f115, [%rd26];
	add.f32 	%f116, %f114, %f115;
	add.s32 	%r68, %r204, 3072;
	mul.wide.u32 	%rd27, %r68, 4;
	add.s64 	%rd28, %rd2, %rd27;
	ld.global.f32 	%f117, [%rd28];
	add.f32 	%f118, %f116, %f117;
	add.s32 	%r69, %r204, 3584;
	mul.wide.u32 	%rd29, %r69, 4;
	add.s64 	%rd30, %rd2, %rd29;
	ld.global.f32 	%f119, [%rd30];
	add.f32 	%f120, %f118, %f119;
	add.s32 	%r70, %r204, 4096;
	mul.wide.u32 	%rd31, %r70, 4;
	add.s64 	%rd32, %rd2, %rd31;
	ld.global.f32 	%f121, [%rd32];
	add.f32 	%f122, %f120, %f121;
	add.s32 	%r71, %r204, 4608;
	mul.wide.u32 	%rd33, %r71, 4;
	add.s64 	%rd34, %rd2, %rd33;
	ld.global.f32 	%f123, [%rd34];
	add.f32 	%f124, %f122, %f123;
	add.s32 	%r72, %r204, 5120;
	mul.wide.u32 	%rd35, %r72, 4;
	add.s64 	%rd36, %rd2, %rd35;
	ld.global.f32 	%f125, [%rd36];
	add.f32 	%f126, %f124, %f125;
	add.s32 	%r73, %r204, 5632;
	mul.wide.u32 	%rd37, %r73, 4;
	add.s64 	%rd38, %rd2, %rd37;
	ld.global.f32 	%f127, [%rd38];
	add.f32 	%f128, %f126, %f127;
	add.s32 	%r74, %r204, 6144;
	mul.wide.u32 	%rd39, %r74, 4;
	add.s64 	%rd40, %rd2, %rd39;
	ld.global.f32 	%f129, [%rd40];
	add.f32 	%f130, %f128, %f129;
	add.s32 	%r75, %r204, 6656;
	mul.wide.u32 	%rd41, %r75, 4;
	add.s64 	%rd42, %rd2, %rd41;
	ld.global.f32 	%f131, [%rd42];
	add.f32 	%f132, %f130, %f131;
	add.s32 	%r76, %r204, 7168;
	mul.wide.u32 	%rd43, %r76, 4;
	add.s64 	%rd44, %rd2, %rd43;
	ld.global.f32 	%f133, [%rd44];
	add.f32 	%f134, %f132, %f133;
	add.s32 	%r77, %r204, 7680;
	mul.wide.u32 	%rd45, %r77, 4;
	add.s64 	%rd46, %rd2, %rd45;
	ld.global.f32 	%f135, [%rd46];
	add.f32 	%f382, %f134, %f135;
	add.s32 	%r205, %r205, 8192;
	add.s32 	%r204, %r204, 8192;
	add.s32 	%r203, %r203, 16;
	setp.ne.s32 	%p10, %r203, 0;
	@%p10 bra 	$L__BB7_35;
	add.s32 	%r207, %r205, -4096;
$L__BB7_37:
	setp.eq.s32 	%p11, %r27, 0;
	@%p11 bra 	$L__BB7_46;
	and.b32  	%r39, %r26, 7;
	setp.lt.u32 	%p12, %r27, 8;
	@%p12 bra 	$L__BB7_40;
	add.s32 	%r78, %r207, %r202;
	mul.wide.u32 	%rd47, %r78, 4;
	add.s64 	%rd48, %rd2, %rd47;
	ld.global.f32 	%f137, [%rd48];
	add.f32 	%f138, %f382, %f137;
	add.s32 	%r79, %r78, 512;
	mul.wide.u32 	%rd49, %r79, 4;
	add.s64 	%rd50, %rd2, %rd49;
	ld.global.f32 	%f139, [%rd50];
	add.f32 	%f140, %f138, %f139;
	add.s32 	%r80, %r78, 1024;
	mul.wide.u32 	%rd51, %r80, 4;
	add.s64 	%rd52, %rd2, %rd51;
	ld.global.f32 	%f141, [%rd52];
	add.f32 	%f142, %f140, %f141;
	add.s32 	%r81, %r78, 1536;
	mul.wide.u32 	%rd53, %r81, 4;
	add.s64 	%rd54, %rd2, %rd53;
	ld.global.f32 	%f143, [%rd54];
	add.f32 	%f144, %f142, %f143;
	add.s32 	%r82, %r78, 2048;
	mul.wide.u32 	%rd55, %r82, 4;
	add.s64 	%rd56, %rd2, %rd55;
	ld.global.f32 	%f145, [%rd56];
	add.f32 	%f146, %f144, %f145;
	add.s32 	%r83, %r78, 2560;
	mul.wide.u32 	%rd57, %r83, 4;
	add.s64 	%rd58, %rd2, %rd57;
	ld.global.f32 	%f147, [%rd58];
	add.f32 	%f148, %f146, %f147;
	add.s32 	%r84, %r78, 3072;
	mul.wide.u32 	%rd59, %r84, 4;
	add.s64 	%rd60, %rd2, %rd59;
	ld.global.f32 	%f149, [%rd60];
	add.f32 	%f150, %f148, %f149;
	add.s32 	%r85, %r78, 3584;
	mul.wide.u32 	%rd61, %r85, 4;
	add.s64 	%rd62, %rd2, %rd61;
	ld.global.f32 	%f151, [%rd62];
	add.f32 	%f382, %f150, %f151;
	add.s32 	%r207, %r207, 4096;
$L__BB7_40:
	setp.eq.s32 	%p13, %r39, 0;
	@%p13 bra 	$L__BB7_46;
	and.b32  	%r42, %r26, 3;
	setp.lt.u32 	%p14, %r39, 4;
	@%p14 bra 	$L__BB7_43;
	add.s32 	%r86, %r207, %r202;
	mul.wide.u32 	%rd63, %r86, 4;
	add.s64 	%rd64, %rd2, %rd63;
	ld.global.f32 	%f153, [%rd64];
	add.f32 	%f154, %f382, %f153;
	add.s32 	%r87, %r86, 512;
	mul.wide.u32 	%rd65, %r87, 4;
	add.s64 	%rd66, %rd2, %rd65;
	ld.global.f32 	%f155, [%rd66];
	add.f32 	%f156, %f154, %f155;
	add.s32 	%r88, %r86, 1024;
	mul.wide.u32 	%rd67, %r88, 4;
	add.s64 	%rd68, %rd2, %rd67;
	ld.global.f32 	%f157, [%rd68];
	add.f32 	%f158, %f156, %f157;
	add.s32 	%r89, %r86, 1536;
	mul.wide.u32 	%rd69, %r89, 4;
	add.s64 	%rd70, %rd2, %rd69;
	ld.global.f32 	%f159, [%rd70];
	add.f32 	%f382, %f158, %f159;
	add.s32 	%r207, %r207, 2048;
$L__BB7_43:
	setp.eq.s32 	%p15, %r42, 0;
	@%p15 bra 	$L__BB7_46;
	add.s32 	%r210, %r207, %r202;
	neg.s32 	%r209, %r42;
$L__BB7_45:
	.pragma "nounroll";
	mul.wide.u32 	%rd71, %r210, 4;
	add.s64 	%rd72, %rd2, %rd71;
	ld.global.f32 	%f160, [%rd72];
	add.f32 	%f382, %f382, %f160;
	add.s32 	%r210, %r210, 512;
	add.s32 	%r209, %r209, 1;
	setp.ne.s32 	%p16, %r209, 0;
	@%p16 bra 	$L__BB7_45;
$L__BB7_46:
	// begin inline asm
	mov.u32 %r90, %laneid;
	// end inline asm
	mov.b32 	%r92, %f382;
	mov.b32 	%r93, 1;
	mov.b32 	%r114, 31;
	mov.b32 	%r115, -1;
	// begin inline asm
	shfl.sync.down.b32 %r91, %r92, %r93, %r114, %r115;
	// end inline asm
	setp.gt.s32 	%p17, %r90, 30;
	mov.b32 	%f161, %r91;
	add.f32 	%f162, %f382, %f161;
	selp.f32 	%f163, %f382, %f162, %p17;
	mov.b32 	%r97, %f163;
	mov.b32 	%r98, 2;
	// begin inline asm
	shfl.sync.down.b32 %r96, %r97, %r98, %r114, %r115;
	// end inline asm
	setp.gt.s32 	%p18, %r90, 29;
	mov.b32 	%f164, %r96;
	add.f32 	%f165, %f163, %f164;
	selp.f32 	%f166, %f163, %f165, %p18;
	mov.b32 	%r102, %f166;
	mov.b32 	%r103, 4;
	// begin inline asm
	shfl.sync.down.b32 %r101, %r102, %r103, %r114, %r115;
	// end inline asm
	setp.gt.s32 	%p19, %r90, 27;
	mov.b32 	%f167, %r101;
	add.f32 	%f168, %f166, %f167;
	selp.f32 	%f169, %f166, %f168, %p19;
	mov.b32 	%r107, %f169;
	mov.b32 	%r108, 8;
	// begin inline asm
	shfl.sync.down.b32 %r106, %r107, %r108, %r114, %r115;
	// end inline asm
	setp.gt.s32 	%p20, %r90, 23;
	mov.b32 	%f170, %r106;
	add.f32 	%f171, %f169, %f170;
	selp.f32 	%f172, %f169, %f171, %p20;
	mov.b32 	%r112, %f172;
	mov.b32 	%r113, 16;
	// begin inline asm
	shfl.sync.down.b32 %r111, %r112, %r113, %r114, %r115;
	// end inline asm
	setp.gt.s32 	%p21, %r90, 15;
	mov.b32 	%f173, %r111;
	add.f32 	%f38, %f172, %f173;
	selp.f32 	%f383, %f172, %f38, %p21;
	setp.ne.s32 	%p22, %r90, 0;
	@%p22 bra 	$L__BB7_48;
	shr.u32 	%r116, %r21, 3;
	and.b32  	%r117, %r116, 124;
	mov.u32 	%r118, _ZZN3cub18CUB_300001_SM_10006detail6reduce28DeviceReduceSingleTileKernelINS2_10policy_hubIfjN4cuda3std3__44plusIfEEE10Policy1000EN6thrust24THRUST_300001_SM_1000_NS6detail15normal_iteratorINSD_10device_ptrIfEEEEPfjS9_ffNS7_10__identityEEEvT0_T1_T2_T3_T4_T6_E12temp_storage;
	add.s32 	%r119, %r118, %r117;
	st.shared.f32 	[%r119+16], %f38;
$L__BB7_48:
	bar.sync 	0;
	setp.ne.s32 	%p23, %r21, 0;
	@%p23 bra 	$L__BB7_50;
	ld.shared.f32 	%f174, [_ZZN3cub18CUB_300001_SM_10006detail6reduce28DeviceReduceSingleTileKernelINS2_10policy_hubIfjN4cuda3std3__44plusIfEEE10Policy1000EN6thrust24THRUST_300001_SM_1000_NS6detail15normal_iteratorINSD_10device_ptrIfEEEEPfjS9_ffNS7_10__identityEEEvT0_T1_T2_T3_T4_T6_E12temp_storage+20];
	add.f32 	%f175, %f383, %f174;
	ld.shared.f32 	%f176, [_ZZN3cub18CUB_300001_SM_10006detail6reduce28DeviceReduceSingleTileKernelINS2_10policy_hubIfjN4cuda3std3__44plusIfEEE10Policy1000EN6thrust24THRUST_300001_SM_1000_NS6detail15normal_iteratorINSD_10device_ptrIfEEEEPfjS9_ffNS7_10__identityEEEvT0_T1_T2_T3_T4_T6_E12temp_storage+24];
	add.f32 	%f177, %f175, %f176;
	ld.shared.f32 	%f178, [_ZZN3cub18CUB_300001_SM_10006detail6reduce28DeviceReduceSingleTileKernelINS2_10policy_hubIfjN4cuda3std3__44plusIfEEE10Policy1000EN6thrust24THRUST_300001_SM_1000_NS6detail15normal_iteratorINSD_10device_ptrIfEEEEPfjS9_ffNS7_10__identityEEEvT0_T1_T2_T3_T4_T6_E12temp_storage+28];
	add.f32 	%f179, %f177, %f178;
	ld.shared.f32 	%f180, [_ZZN3cub18CUB_300001_SM_10006detail6reduce28DeviceReduceSingleTileKernelINS2_10policy_hubIfjN4cuda3std3__44plusIfEEE10Policy1000EN6thrust24THRUST_300001_SM_1000_NS6detail15normal_iteratorINSD_10device_ptrIfEEEEPfjS9_ffNS7_10__identityEEEvT0_T1_T2_T3_T4_T6_E12temp_storage+32];
	add.f32 	%f181, %f179, %f180;
	ld.shared.f32 	%f182, [_ZZN3cub18CUB_300001_SM_10006detail6reduce28DeviceReduceSingleTileKernelINS2_10policy_hubIfjN4cuda3std3__44plusIfEEE10Policy1000EN6thrust24THRUST_300001_SM_1000_NS6detail15normal_iteratorINSD_10device_ptrIfEEEEPfjS9_ffNS7_10__identityEEEvT0_T1_T2_T3_T4_T6_E12temp_storage+36];
	add.f32 	%f183, %f181, %f182;
	ld.shared.f32 	%f184, [_ZZN3cub18CUB_300001_SM_10006detail6reduce28DeviceReduceSingleTileKernelINS2_10policy_hubIfjN4cuda3std3__44plusIfEEE10Policy1000EN6thrust24THRUST_300001_SM_1000_NS6detail15normal_iteratorINSD_10device_ptrIfEEEEPfjS9_ffNS7_10__identityEEEvT0_T1_T2_T3_T4_T6_E12temp_storage+40];
	add.f32 	%f185, %f183, %f184;
	ld.shared.f32 	%f186, [_ZZN3cub18CUB_300001_SM_10006detail6reduce28DeviceReduceSingleTileKernelINS2_10policy_hubIfjN4cuda3std3__44plusIfEEE10Policy1000EN6thrust24THRUST_300001_SM_1000_NS6detail15normal_iteratorINSD_10device_ptrIfEEEEPfjS9_ffNS7_10__identityEEEvT0_T1_T2_T3_T4_T6_E12temp_storage+44];
	add.f32 	%f187, %f185, %f186;
	ld.shared.f32 	%f188, [_ZZN3cub18CUB_300001_SM_10006detail6reduce28DeviceReduceSingleTileKernelINS2_10policy_hubIfjN4cuda3std3__44plusIfEEE10Policy1000EN6thrust24THRUST_300001_SM_1000_NS6detail15normal_iteratorINSD_10device_ptrIfEEEEPfjS9_ffNS7_10__identityEEEvT0_T1_T2_T3_T4_T6_E12temp_storage+48];
	add.f32 	%f189, %f187, %f188;
	ld.shared.f32 	%f190, [_ZZN3cub18CUB_300001_SM_10006detail6reduce28DeviceReduceSingleTileKernelINS2_10policy_hubIfjN4cuda3std3__44plusIfEEE10Policy1000EN6thrust24THRUST_300001_SM_1000_NS6detail15normal_iteratorINSD_10device_ptrIfEEEEPfjS9_ffNS7_10__identityEEEvT0_T1_T2_T3_T4_T6_E12temp_storage+52];
	add.f32 	%f191, %f189, %f190;
	ld.shared.f32 	%f192, [_ZZN3cub18CUB_300001_SM_10006detail6reduce28DeviceReduceSingleTileKernelINS2_10policy_hubIfjN4cuda3std3__44plusIfEEE10Policy1000EN6thrust24THRUST_300001_SM_1000_NS6detail15normal_iteratorINSD_10device_ptrIfEEEEPfjS9_ffNS7_10__identityEEEvT0_T1_T2_T3_T4_T6_E12temp_storage+56];
	add.f32 	%f193, %f191, %f192;
	ld.shared.f32 	%f194, [_ZZN3cub18CUB_300001_SM_10006detail6reduce28DeviceReduceSingleTileKernelINS2_10policy_hubIfjN4cuda3std3__44plusIfEEE10Policy1000EN6thrust24THRUST_300001_SM_1000_NS6detail15normal_iteratorINSD_10device_ptrIfEEEEPfjS9_ffNS7_10__identityEEEvT0_T1_T2_T3_T4_T6_E12temp_storage+60];
	add.f32 	%f195, %f193, %f194;
	ld.shared.f32 	%f196, [_ZZN3cub18CUB_300001_SM_10006detail6reduce28DeviceReduceSingleTileKernelINS2_10policy_hubIfjN4cuda3std3__44plusIfEEE10Policy1000EN6thrust24THRUST_300001_SM_1000_NS6detail15normal_iteratorINSD_10device_ptrIfEEEEPfjS9_ffNS7_10__identityEEEvT0_T1_T2_T3_T4_T6_E12temp_storage+64];
	add.f32 	%f197, %f195, %f196;
	ld.shared.f32 	%f198, [_ZZN3cub18CUB_300001_SM_10006detail6reduce28DeviceReduceSingleTileKernelINS2_10policy_hubIfjN4cuda3std3__44plusIfEEE10Policy1000EN6thrust24THRUST_300001_SM_1000_NS6detail15normal_iteratorINSD_10device_ptrIfEEEEPfjS9_ffNS7_10__identityEEEvT0_T1_T2_T3_T4_T6_E12temp_storage+68];
	add.f32 	%f199, %f197, %f198;
	ld.shared.f32 	%f200, [_ZZN3cub18CUB_300001_SM_10006detail6reduce28DeviceReduceSingleTileKernelINS2_10policy_hubIfjN4cuda3std3__44plusIfEEE10Policy1000EN6thrust24THRUST_300001_SM_1000_NS6detail15normal_iteratorINSD_10device_ptrIfEEEEPfjS9_ffNS7_10__identityEEEvT0_T1_T2_T3_T4_T6_E12temp_storage+72];
	add.f32 	%f201, %f199, %f200;
	ld.shared.f32 	%f202, [_ZZN3cub18CUB_300001_SM_10006detail6reduce28DeviceReduceSingleTileKernelINS2_10policy_hubIfjN4cuda3std3__44plusIfEEE10Policy1000EN6thrust24THRUST_300001_SM_1000_NS6detail15normal_iteratorINSD_10device_ptrIfEEEEPfjS9_ffNS7_10__identityEEEvT0_T1_T2_T3_T4_T6_E12temp_storage+76];
	add.f32 	%f383, %f201, %f202;
$L__BB7_50:
	mov.u32 	%r192, %tid.x;
	setp.ne.s32 	%p65, %r192, 0;
	@%p65 bra 	$L__BB7_52;
	add.f32 	%f361, %f42, %f383;
	st.global.f32 	[%rd1], %f361;
$L__BB7_52:
	ret;

}
	// .globl	_ZN3cub18CUB_300001_SM_10006detail6reduce18DeviceReduceKernelINS2_10policy_hubIfjN4cuda3std3__44plusIfEEE10Policy1000EN6thrust24THRUST_300001_SM_1000_NS6detail15normal_iteratorINSD_10device_ptrIfEEEEjS9_fNS7_10__identityEEEvT0_PT3_T1_NS0_13GridEvenShareISN_EET2_T4_
.visible .entry _ZN3cub18CUB_300001_SM_10006detail6reduce18DeviceReduceKernelINS2_10policy_hubIfjN4cuda3std3__44plusIfEEE10Policy1000EN6thrust24THRUST_300001_SM_1000_NS6detail15normal_iteratorINSD_10device_ptrIfEEEEjS9_fNS7_10__identityEEEvT0_PT3_T1_NS0_13GridEvenShareISN_EET2_T4_(
	.param .align 8 .b8 _ZN3cub18CUB_300001_SM_10006detail6reduce18DeviceReduceKernelINS2_10policy_hubIfjN4cuda3std3__44plusIfEEE10Policy1000EN6thrust24THRUST_300001_SM_1000_NS6detail15normal_iteratorINSD_10device_ptrIfEEEEjS9_fNS7_10__identityEEEvT0_PT3_T1_NS0_13GridEvenShareISN_EET2_T4__param_0[8],
	.param .u64 .ptr .align 1 _ZN3cub18CUB_300001_SM_10006detail6reduce18DeviceReduceKernelINS2_10policy_hubIfjN4cuda3std3__44plusIfEEE10Policy1000EN6thrust24THRUST_300001_SM_1000_NS6detail15normal_iteratorINSD_10device_ptrIfEEEEjS9_fNS7_10__identityEEEvT0_PT3_T1_NS0_13GridEvenShareISN_EET2_T4__param_1,
	.param .u32 _ZN3cub18CUB_300001_SM_10006detail6reduce18DeviceReduceKernelINS2_10policy_hubIfjN4cuda3std3__44plusIfEEE10Policy1000EN6thrust24THRUST_300001_SM_1000_NS6detail15normal_iteratorINSD_10device_ptrIfEEEEjS9_fNS7_10__identityEEEvT0_PT3_T1_NS0_13GridEvenShareISN_EET2_T4__param_2,
	.param .align 4 .b8 _ZN3cub18CUB_300001_SM_10006detail6reduce18DeviceReduceKernelINS2_10policy_hubIfjN4cuda3std3__44plusIfEEE10Policy1000EN6thrust24THRUST_300001_SM_1000_NS6detail15normal_iteratorINSD_10device_ptrIfEEEEjS9_fNS7_10__identityEEEvT0_PT3_T1_NS0_13GridEvenShareISN_EET2_T4__param_3[40],
	.param .align 1 .b8 _ZN3cub18CUB_300001_SM_10006detail6reduce18DeviceReduceKernelINS2_10policy_hubIfjN4cuda3std3__44plusIfEEE10Policy1000EN6thrust24THRUST_300001_SM_1000_NS6detail15normal_iteratorINSD_10device_ptrIfEEEEjS9_fNS7_10__identityEEEvT0_PT3_T1_NS0_13GridEvenShareISN_EET2_T4__param_4[1],
	.param .align 1 .b8 _ZN3cub18CUB_300001_SM_10006detail6reduce18DeviceReduceKernelINS2_10policy_hubIfjN4cuda3std3__44plusIfEEE10Policy1000EN6thrust24THRUST_300001_SM_1000_NS6detail15normal_iteratorINSD_10device_ptrIfEEEEjS9_fNS7_10__identityEEEvT0_PT3_T1_NS0_13GridEvenShareISN_EET2_T4__param_5[1]
)
.maxntid 512
{
	.reg .pred 	%p<65>;
	.reg .b16 	%rs<4>;
	.reg .b32 	%r<279>;
	.reg .b32 	%f<380>;
	.reg .b64 	%rd<130>;
	// demoted variable
	.shared .align 4 .b8 _ZZN3cub18CUB_300001_SM_10006detail6reduce18DeviceReduceKernelINS2_10policy_hubIfjN4cuda3std3__44plusIfEEE10Policy1000EN6thrust24THRUST_300001_SM_1000_NS6detail15normal_iteratorINSD_10device_ptrIfEEEEjS9_fNS7_10__identityEEEvT0_PT3_T1_NS0_13GridEvenShareISN_EET2_T4_E12temp_storage[84];
	ld.param.u32 	%r1, [_ZN3cub18CUB_300001_SM_10006detail6reduce18DeviceReduceKernelINS2_10policy_hubIfjN4cuda3std3__44plusIfEEE10Policy1000EN6thrust24THRUST_300001_SM_1000_NS6detail15normal_iteratorINSD_10device_ptrIfEEEEjS9_fNS7_10__identityEEEvT0_PT3_T1_NS0_13GridEvenShareISN_EET2_T4__param_3+20];
	ld.param.u32 	%r2, [_ZN3cub18CUB_300001_SM_10006detail6reduce18DeviceReduceKernelINS2_10policy_hubIfjN4cuda3std3__44plusIfEEE10Policy1000EN6thrust24THRUST_300001_SM_1000_NS6detail15normal_iteratorINSD_10device_ptrIfEEEEjS9_fNS7_10__identityEEEvT0_PT3_T1_NS0_13GridEvenShareISN_EET2_T4__param_3+24];
	ld.param.u64 	%rd3, [_ZN3cub18CUB_300001_SM_10006detail6reduce18DeviceReduceKernelINS2_10policy_hubIfjN4cuda3std3__44plusIfEEE10Policy1000EN6thrust24THRUST_300001_SM_1000_NS6detail15normal_iteratorINSD_10device_ptrIfEEEEjS9_fNS7_10__identityEEEvT0_PT3_T1_NS0_13GridEvenShareISN_EET2_T4__param_0];
	cvta.to.global.u64 	%rd1, %rd3;
	mov.u32 	%r3, %ctaid.x;
	shl.b32 	%r4, %r2, 13;
	shl.b32 	%r270, %r3, 13;
	sub.s32 	%r6, %r1, %r270;
	setp.gt.u32 	%p1, %r6, 8191;
	@%p1 bra 	$L__BB8_26;
	mov.u32 	%r7, %tid.x;
	setp.ge.u32 	%p23, %r7, %r6;
	mov.f32 	%f368, 0f00000000;
	mov.u32 	%r261, %r7;
	@%p23 bra 	$L__BB8_3;
	add.s32 	%r155, %r270, %r7;
	mul.wide.u32 	%rd66, %r155, 4;
	add.s64 	%rd67, %rd1, %rd66;
	ld.global.f32 	%f368, [%rd67];
	add.s32 	%r261, %r7, 512;
$L__BB8_3:
	setp.ge.u32 	%p24, %r261, %r6;
	@%p24 bra 	$L__BB8_17;
	not.b32 	%r156, %r261;
	add.s32 	%r157, %r1, %r156;
	sub.s32 	%r158, %r157, %r270;
	shr.u32 	%r159, %r158, 9;
	add.s32 	%r10, %r159, 1;
	and.b32  	%r11, %r10, 15;
	setp.lt.u32 	%p25, %r158, 7680;
	@%p25 bra 	$L__BB8_8;
	or.b32  	%r260, %r261, 4096;
	add.s32 	%r259, %r261, %r270;
	and.b32  	%r160, %r10, 16777200;
	neg.s32 	%r258, %r160;
$L__BB8_6:
	.pragma "nounroll";
	mul.wide.u32 	%rd68, %r259, 4;
	add.s64 	%rd69, %rd1, %rd68;
	ld.global.f32 	%f203, [%rd69];
	add.f32 	%f204, %f368, %f203;
	add.s32 	%r161, %r259, 512;
	mul.wide.u32 	%rd70, %r161, 4;
	add.s64 	%rd71, %rd1, %rd70;
	ld.global.f32 	%f205, [%rd71];
	add.f32 	%f206, %f204, %f205;
	add.s32 	%r162, %r259, 1024;
	mul.wide.u32 	%rd72, %r162, 4;
	add.s64 	%rd73, %rd1, %rd72;
	ld.global.f32 	%f207, [%rd73];
	add.f32 	%f208, %f206, %f207;
	add.s32 	%r163, %r259, 1536;
	mul.wide.u32 	%rd74, %r163, 4;
	add.s64 	%rd75, %rd1, %rd74;
	ld.global.f32 	%f209, [%rd75];
	add.f32 	%f210, %f208, %f209;
	add.s32 	%r164, %r259, 2048;
	mul.wide.u32 	%rd76, %r164, 4;
	add.s64 	%rd77, %rd1, %rd76;
	ld.global.f32 	%f211, [%rd77];
	add.f32 	%f212, %f210, %f211;
	add.s32 	%r165, %r259, 2560;
	mul.wide.u32 	%rd78, %r165, 4;
	add.s64 	%rd79, %rd1, %rd78;
	ld.global.f32 	%f213, [%rd79];
	add.f32 	%f214, %f212, %f213;
	add.s32 	%r166, %r259, 3072;
	mul.wide.u32 	%rd80, %r166, 4;
	add.s64 	%rd81, %rd1, %rd80;
	ld.global.f32 	%f215, [%rd81];
	add.f32 	%f216, %f214, %f215;
	add.s32 	%r167, %r259, 3584;
	mul.wide.u32 	%rd82, %r167, 4;
	add.s64 	%rd83, %rd1, %rd82;
	ld.global.f32 	%f217, [%rd83];
	add.f32 	%f218, %f216, %f217;
	add.s32 	%r168, %r259, 4096;
	mul.wide.u32 	%rd84, %r168, 4;
	add.s64 	%rd85, %rd1, %rd84;
	ld.global.f32 	%f219, [%rd85];
	add.f32 	%f220, %f218, %f219;
	add.s32 	%r169, %r259, 4608;
	mul.wide.u32 	%rd86, %r169, 4;
	add.s64 	%rd87, %rd1, %rd86;
	ld.global.f32 	%f221, [%rd87];
	add.f32 	%f222, %f220, %f221;
	add.s32 	%r170, %r259, 5120;
	mul.wide.u32 	%rd88, %r170, 4;
	add.s64 	%rd89, %rd1, %rd88;
	ld.global.f32 	%f223, [%rd89];
	add.f32 	%f224, %f222, %f223;
	add.s32 	%r171, %r259, 5632;
	mul.wide.u32 	%rd90, %r171, 4;
	add.s64 	%rd91, %rd1, %rd90;
	ld.global.f32 	%f225, [%rd91];
	add.f32 	%f226, %f224, %f225;
	add.s32 	%r172, %r259, 6144;
	mul.wide.u32 	%rd92, %r172, 4;
	add.s64 	%rd93, %rd1, %rd92;
	ld.global.f32 	%f227, [%rd93];
	add.f32 	%f228, %f226, %f227;
	add.s32 	%r173, %r259, 6656;
	mul.wide.u32 	%rd94, %r173, 4;
	add.s64 	%rd95, %rd1, %rd94;
	ld.global.f32 	%f229, [%rd95];
	add.f32 	%f230, %f228, %f229;
	add.s32 	%r174, %r259, 7168;
	mul.wide.u32 	%rd96, %r174, 4;
	add.s64 	%rd97, %rd1, %rd96;
	ld.global.f32 	%f231, [%rd97];
	add.f32 	%f232, %f230, %f231;
	add.s32 	%r175, %r259, 7680;
	mul.wide.u32 	%rd98, %r175, 4;
	add.s64 	%rd99, %rd1, %rd98;
	ld.global.f32 	%f233, [%rd99];
	add.f32 	%f368, %f232, %f233;
	add.s32 	%r260, %r260, 8192;
	add.s32 	%r259, %r259, 8192;
	add.s32 	%r258, %r258, 16;
	setp.ne.s32 	%p26, %r258, 0;
	@%p26 bra 	$L__BB8_6;
	add.s32 	%r261, %r260, -4096;
$L__BB8_8:
	setp.eq.s32 	%p27, %r11, 0;
	@%p27 bra 	$L__BB8_17;
	and.b32  	%r23, %r10, 7;
	setp.lt.u32 	%p28, %r11, 8;
	@%p28 bra 	$L__BB8_11;
	add.s32 	%r176, %r270, %r261;
	mul.wide.u32 	%rd100, %r176, 4;
	add.s64 	%rd101, %rd1, %rd100;
	ld.global.f32 	%f235, [%rd101];
	add.f32 	%f236, %f368, %f235;
	add.s32 	%r177, %r176, 512;
	mul.wide.u32 	%rd102, %r177, 4;
	add.s64 	%rd103, %rd1, %rd102;
	ld.global.f32 	%f237, [%rd103];
	add.f32 	%f238, %f236, %f237;
	add.s32 	%r178, %r176, 1024;
	mul.wide.u32 	%rd104, %r178, 4;
	add.s64 	%rd105, %rd1, %rd104;
	ld.global.f32 	%f239, [%rd105];
	add.f32 	%f240, %f238, %f239;
	add.s32 	%r179, %r176, 1536;
	mul.wide.u32 	%rd106, %r179, 4;
	add.s64 	%rd107, %rd1, %rd106;
	ld.global.f32 	%f241, [%rd107];
	add.f32 	%f242, %f240, %f241;
	add.s32 	%r180, %r176, 2048;
	mul.wide.u32 	%rd108, %r180, 4;
	add.s64 	%rd109, %rd1, %rd108;
	ld.global.f32 	%f243, [%rd109];
	add.f32 	%f244, %f242, %f243;
	add.s32 	%r181, %r176, 2560;
	mul.wide.u32 	%rd110, %r181, 4;
	add.s64 	%rd111, %rd1, %rd110;
	ld.global.f32 	%f245, [%rd111];
	add.f32 	%f246, %f244, %f245;
	add.s32 	%r182, %r176, 3072;
	mul.wide.u32 	%rd112, %r182, 4;
	add.s64 	%rd113, %rd1, %rd112;
	ld.global.f32 	%f247, [%rd113];
	add.f32 	%f248, %f246, %f247;
	add.s32 	%r183, %r176, 3584;
	mul.wide.u32 	%rd114, %r183, 4;
	add.s64 	%rd115, %rd1, %rd114;
	ld.global.f32 	%f249, [%rd115];
	add.f32 	%f368, %f248, %f249;
	add.s32 	%r261, %r261, 4096;
$L__BB8_11:
	setp.eq.s32 	%p29, %r23, 0;
	@%p29 bra 	$L__BB8_17;
	and.b32  	%r26, %r10, 3;
	setp.lt.u32 	%p30, %r23, 4;
	@%p30 bra 	$L__BB8_14;
	add.s32 	%r184, %r270, %r261;
	mul.wide.u32 	%rd116, %r184, 4;
	add.s64 	%rd117, %rd1, %rd116;
	ld.global.f32 	%f251, [%rd117];
	add.f32 	%f252, %f368, %f251;
	add.s32 	%r185, %r184, 512;
	mul.wide.u32 	%rd118, %r185, 4;
	add.s64 	%rd119, %rd1, %rd118;
	ld.global.f32 	%f253, [%rd119];
	add.f32 	%f254, %f252, %f253;
	add.s32 	%r186, %r184, 1024;
	mul.wide.u32 	%rd120, %r186, 4;
	add.s64 	%rd121, %rd1, %rd120;
	ld.global.f32 	%f255, [%rd121];
	add.f32 	%f256, %f254, %f255;
	add.s32 	%r187, %r184, 1536;
	mul.wide.u32 	%rd122, %r187, 4;
	add.s64 	%rd123, %rd1, %rd122;
	ld.global.f32 	%f257, [%rd123];
	add.f32 	%f368, %f256, %f257;
	add.s32 	%r261, %r261, 2048;
$L__BB8_14:
	setp.eq.s32 	%p31, %r26, 0;
	@%p31 bra 	$L__BB8_17;
	add.s32 	%r265, %r261, %r270;
	neg.s32 	%r264, %r26;
$L__BB8_16:
	.pragma "nounroll";
	mul.wide.u32 	%rd124, %r265, 4;
	add.s64 	%rd125, %rd1, %rd124;
	ld.global.f32 	%f258, [%rd125];
	add.f32 	%f368, %f368, %f258;
	add.s32 	%r265, %r265, 512;
	add.s32 	%r264, %r264, 1;
	setp.ne.s32 	%p32, %r264, 0;
	@%p32 bra 	$L__BB8_16;
$L__BB8_17:
	setp.lt.u32 	%p33, %r6, 512;
	@%p33 bra 	$L__BB8_22;
	// begin inline asm
	mov.u32 %r226, %laneid;
	// end inline asm
	mov.b32 	%r228, %f368;
	mov.b32 	%r229, 1;
	mov.b32 	%r250, 31;
	mov.b32 	%r251, -1;
	// begin inline asm
	shfl.sync.down.b32 %r227, %r228, %r229, %r250, %r251;
	// end inline asm
	setp.gt.s32 	%p57, %r226, 30;
	mov.b32 	%f317, %r227;
	add.f32 	%f318, %f368, %f317;
	selp.f32 	%f319, %f368, %f318, %p57;
	mov.b32 	%r233, %f319;
	mov.b32 	%r234, 2;
	// begin inline asm
	shfl.sync.down.b32 %r232, %r233, %r234, %r250, %r251;
	// end inline asm
	setp.gt.s32 	%p58, %r226, 29;
	mov.b32 	%f320, %r232;
	add.f32 	%f321, %f319, %f320;
	selp.f32 	%f322, %f319, %f321, %p58;
	mov.b32 	%r238, %f322;
	mov.b32 	%r239, 4;
	// begin inline asm
	shfl.sync.down.b32 %r237, %r238, %r239, %r250, %r251;
	// end inline asm
	setp.gt.s32 	%p59, %r226, 27;
	mov.b32 	%f323, %r237;
	add.f32 	%f324, %f322, %f323;
	selp.f32 	%f325, %f322, %f324, %p59;
	mov.b32 	%r243, %f325;
	mov.b32 	%r244, 8;
	// begin inline asm
	shfl.sync.down.b32 %r242, %r243, %r244, %r250, %r251;
	// end inline asm
	setp.gt.s32 	%p60, %r226, 23;
	mov.b32 	%f326, %r242;
	add.f32 	%f327, %f325, %f326;
	selp.f32 	%f328, %f325, %f327, %p60;
	mov.b32 	%r248, %f328;
	mov.b32 	%r249, 16;
	// begin inline asm
	shfl.sync.down.b32 %r247, %r248, %r249, %r250, %r251;
	// end inline asm
	setp.gt.s32 	%p61, %r226, 15;
	mov.b32 	%f329, %r247;
	add.f32 	%f16, %f328, %f329;
	selp.f32 	%f379, %f328, %f16, %p61;
	setp.ne.s32 	%p62, %r226, 0;
	@%p62 bra 	$L__BB8_20;
	shr.u32 	%r252, %r7, 3;
	and.b32  	%r253, %r252, 124;
	mov.u32 	%r254, _ZZN3cub18CUB_300001_SM_10006detail6reduce18DeviceReduceKernelINS2_10policy_hubIfjN4cuda3std3__44plusIfEEE10Policy1000EN6thrust24THRUST_300001_SM_1000_NS6detail15normal_iteratorINSD_10device_ptrIfEEEEjS9_fNS7_10__identityEEEvT0_PT3_T1_NS0_13GridEvenShareISN_EET2_T4_E12temp_storage;
	add.s32 	%r255, %r254, %r253;
	st.shared.f32 	[%r255+16], %f16;
$L__BB8_20:
	bar.sync 	0;
	setp.ne.s32 	%p63, %r7, 0;
	@%p63 bra 	$L__BB8_48;
	ld.shared.f32 	%f330, [_ZZN3cub18CUB_300001_SM_10006detail6reduce18DeviceReduceKernelINS2_10policy_hubIfjN4cuda3std3__44plusIfEEE10Policy1000EN6thrust24THRUST_300001_SM_1000_NS6detail15normal_iteratorINSD_10device_ptrIfEEEEjS9_fNS7_10__identityEEEvT0_PT3_T1_NS0_13GridEvenShareISN_EET2_T4_E12temp_storage+20];
	add.f32 	%f331, %f379, %f330;
	ld.shared.f32 	%f332, [_ZZN3cub18CUB_300001_SM_10006detail6reduce18DeviceReduceKernelINS2_10policy_hubIfjN4cuda3std3__44plusIfEEE10Policy1000EN6thrust24THRUST_300001_SM_1000_NS6detail15normal_iteratorINSD_10device_ptrIfEEEEjS9_fNS7_10__identityEEEvT0_PT3_T1_NS0_13GridEvenShareISN_EET2_T4_E12temp_storage+24];
	add.f32 	%f333, %f331, %f332;
	ld.shared.f32 	%f334, [_ZZN3cub18CUB_300001_SM_10006detail6reduce18DeviceReduceKernelINS2_10policy_hubIfjN4cuda3std3__44plusIfEEE10Policy1000EN6thrust24THRUST_300001_SM_1000_NS6detail15normal_iteratorINSD_10device_ptrIfEEEEjS9_fNS7_10__identityEEEvT0_PT3_T1_NS0_13GridEvenShareISN_EET2_T4_E12temp_storage+28];
	add.f32 	%f335, %f333, %f334;
	ld.shared.f32 	%f336, [_ZZN3cub18CUB_300001_SM_10006detail6reduce18DeviceReduceKernelINS2_10policy_hubIfjN4cuda3std3__44plusIfEEE10Policy1000EN6thrust24THRUST_300001_SM_1000_NS6detail15normal_iteratorINSD_10device_ptrIfEEEEjS9_fNS7_10__identityEEEvT0_PT3_T1_NS0_13GridEvenShareISN_EET2_T4_E12temp_storage+32];
	add.f32 	%f337, %f335, %f336;
	ld.shared.f32 	%f338, [_ZZN3cub18CUB_300001_SM_10006detail6reduce18DeviceReduceKernelINS2_10policy_hubIfjN4cuda3std3__44plusIfEEE10Policy1000EN6thrust24THRUST_300001_SM_1000_NS6detail15normal_iteratorINSD_10device_ptrIfEEEEjS9_fNS7_10__identityEEEvT0_PT3_T1_NS0_13GridEvenShareISN_EET2_T4_E12temp_storage+36];
	add.f32 	%f339, %f337, %f338;
	ld.shared.f32 	%f340, [_ZZN3cub18CUB_300001_SM_10006detail6reduce18DeviceReduceKernelINS2_10policy_hubIfjN4cuda3std3__44plusIfEEE10Policy1000EN6thrust24THRUST_300001_SM_1000_NS6detail15normal_iteratorINSD_10device_ptrIfEEEEjS9_fNS7_10__identityEEEvT0_PT3_T1_NS0_13GridEvenShareISN_EET2_T4_E12temp_storage+40];
	add.f32 	%f341, %f339, %f340;
	ld.shared.f32 	%f342, [_ZZN3cub18CUB_300001_SM_10006detail6reduce18DeviceReduceKernelINS2_10policy_hubIfjN4cuda3std3__44plusIfEEE10Policy1000EN6thrust24THRUST_300001_SM_1000_NS6detail15normal_iteratorINSD_10device_ptrIfEEEEjS9_fNS7_10__identityEEEvT0_PT3_T1_NS0_13GridEvenShareISN_EET2_T4_E12temp_storage+44];
	add.f32 	%f343, %f341, %f342;
	ld.shared.f32 	%f344, [_ZZN3cub18CUB_300001_SM_10006detail6reduce18DeviceReduceKernelINS2_10policy_hubIfjN4cuda3std3__44plusIfEEE10Policy1000EN6thrust24THRUST_300001_SM_1000_NS6detail15normal_iteratorINSD_10device_ptrIfEEEEjS9_fNS7_10__identityEEEvT0_PT3_T1_NS0_13GridEvenShareISN_EET2_T4_E12temp_storage+48];
	add.f32 	%f345, %f343, %f344;
	ld.shared.f32 	%f346, [_ZZN3cub18CUB_300001_SM_10006detail6reduce18DeviceReduceKernelINS2_10policy_hubIfjN4cuda3std3__44plusIfEEE10Policy1000EN6thrust24THRUST_300001_SM_1000_NS6detail15normal_iteratorINSD_10device_ptrIfEEEEjS9_fNS7_10__identityEEEvT0_PT3_T1_NS0_13GridEvenShareISN_EET2_T4_E12temp_storage+52];
	add.f32 	%f347, %f345, %f346;
	ld.shared.f32 	%f348, [_ZZN3cub18CUB_300001_SM_10006detail6reduce18DeviceReduceKernelINS2_10policy_hubIfjN4cuda3std3__44plusIfEEE10Policy1000EN6thrust24THRUST_300001_SM_1000_NS6detail15normal_iteratorINSD_10device_ptrIfEEEEjS9_fNS7_10__identityEEEvT0_PT3_T1_NS0_13GridEvenShareISN_EET2_T4_E12temp_storage+56];
	add.f32 	%f349, %f347, %f348;
	ld.shared.f32 	%f350, [_ZZN3cub18CUB_300001_SM_10006detail6reduce18DeviceReduceKernelINS2_10policy_hubIfjN4cuda3std3__44plusIfEEE10Policy1000EN6thrust24THRUST_300001_SM_1000_NS6detail15normal_iteratorINSD_10device_ptrIfEEEEjS9_fNS7_10__identityEEEvT0_PT3_T1_NS0_13GridEvenShareISN_EET2_T4_E12temp_storage+60];
	add.f32 	%f351, %f349, %f350;
	ld.shared.f32 	%f352, [_ZZN3cub18CUB_300001_SM_10006detail6reduce18DeviceReduceKernelINS2_10policy_hubIfjN4cuda3std3__44plusIfEEE10Policy1000EN6thrust24THRUST_300001_SM_1000_NS6detail15normal_iteratorINSD_10device_ptrIfEEEEjS9_fNS7_10__identityEEEvT0_PT3_T1_NS0_13GridEvenShareISN_EET2_T4_E12temp_storage+64];
	add.f32 	%f353, %f351, %f352;
	ld.shared.f32 	%f354, [_ZZN3cub18CUB_300001_SM_10006detail6reduce18DeviceReduceKernelINS2_10policy_hubIfjN4cuda3std3__44plusIfEEE10Policy1000EN6thrust24THRUST_300001_SM_1000_NS6detail15normal_iteratorINSD_10device_ptrIfEEEEjS9_fNS7_10__identityEEEvT0_PT3_T1_NS0_13GridEvenShareISN_EET2_T4_E12temp_storage+68];
	add.f32 	%f355, %f353, %f354;
	ld.shared.f32 	%f356, [_ZZN3cub18CUB_300001_SM_10006detail6reduce18DeviceReduceKernelINS2_10policy_hubIfjN4cuda3std3__44plusIfEEE10Policy1000EN6thrust24THRUST_300001_SM_1000_NS6detail15normal_iteratorINSD_10device_ptrIfEEEEjS9_fNS7_10__identityEEEvT0_PT3_T1_NS0_13GridEvenShareISN_EET2_T4_E12temp_storage+72];
	add.f32 	%f357, %f355, %f356;
	ld.shared.f32 	%f358, [_ZZN3cub18CUB_300001_SM_10006detail6reduce18DeviceReduceKernelINS2_10policy_hubIfjN4cuda3std3__44plusIfEEE10Policy1000EN6thrust24THRUST_300001_SM_1000_NS6detail15normal_iteratorINSD_10device_ptrIfEEEEjS9_fNS7_10__identityEEEvT0_PT3_T1_NS0_13GridEvenShareISN_EET2_T4_E12temp_storage+76];
	add.f32 	%f379, %f357, %f358;
	bra.uni 	$L__BB8_48;
$L__BB8_22:
	// begin inline asm
	mov.u32 %r188, %laneid;
	// end inline asm
	and.b32  	%r214, %r7, 992;
	add.s32 	%r215, %r214, 32;
	setp.gt.u32 	%p34, %r215, %r6;
	not.b32 	%r216, %r214;
	add.s32 	%r217, %r6, %r216;
	selp.b32 	%r212, %r217, 31, %p34;
	mov.b32 	%r190, %f368;
	mov.b32 	%r191, 1;
	mov.b32 	%r213, -1;
	// begin inline asm
	shfl.sync.down.b32 %r189, %r190, %r191, %r212, %r213;
	// end inline asm
	setp.lt.s32 	%p35, %r188, %r212;
	mov.b32 	%f259, %r189;
	add.f32 	%f260, %f368, %f259;
	selp.f32 	%f261, %f260, %f368, %p35;
	mov.b32 	%r195, %f261;
	mov.b32 	%r196, 2;
	// begin inline asm
	shfl.sync.down.b32 %r194, %r195, %r196, %r212, %r213;
	// end inline asm
	add.s32 	%r218, %r188, 2;
	setp.gt.s32 	%p36, %r218, %r212;
	mov.b32 	%f262, %r194;
	add.f32 	%f263, %f261, %f262;
	selp.f32 	%f264, %f261, %f263, %p36;
	mov.b32 	%r200, %f264;
	mov.b32 	%r201, 4;
	// begin inline asm
	shfl.sync.down.b32 %r199, %r200, %r201, %r212, %r213;
	// end inline asm
	add.s32 	%r219, %r188, 4;
	setp.gt.s32 	%p37, %r219, %r212;
	mov.b32 	%f265, %r199;
	add.f32 	%f266, %f264, %f265;
	selp.f32 	%f267, %f264, %f266, %p37;
	mov.b32 	%r205, %f267;
	mov.b32 	%r206, 8;
	// begin inline asm
	shfl.sync.down.b32 %r204, %r205, %r206, %r212, %r213;
	// end inline asm
	add.s32 	%r220, %r188, 8;
	setp.gt.s32 	%p38, %r220, %r212;
	mov.b32 	%f268, %r204;
	add.f32 	%f269, %f267, %f268;
	selp.f32 	%f270, %f267, %f269, %p38;
	mov.b32 	%r210, %f270;
	mov.b32 	%r211, 16;
	// begin inline asm
	shfl.sync.down.b32 %r209, %r210, %r211, %r212, %r213;
	// end inline asm
	add.s32 	%r221, %r188, 16;
	setp.gt.s32 	%p39, %r221, %r212;
	mov.b32 	%f271, %r209;
	add.f32 	%f272, %f270, %f271;
	selp.f32 	%f379, %f270, %f272, %p39;
	setp.ne.s32 	%p40, %r188, 0;
	@%p40 bra 	$L__BB8_24;
	shr.u32 	%r222, %r7, 3;
	and.b32  	%r223, %r222, 124;
	mov.u32 	%r224, _ZZN3cub18CUB_300001_SM_10006detail6reduce18DeviceReduceKernelINS2_10policy_hubIfjN4cuda3std3__44plusIfEEE10Policy1000EN6thrust24THRUST_300001_SM_1000_NS6detail15normal_iteratorINSD_10device_ptrIfEEEEjS9_fNS7_10__identityEEEvT0_PT3_T1_NS0_13GridEvenShareISN_EET2_T4_E12temp_storage;
	add.s32 	%r225, %r224, %r223;
	st.shared.f32 	[%r225+16], %f379;
$L__BB8_24:
	bar.sync 	0;
	setp.ne.s32 	%p41, %r7, 0;
	@%p41 bra 	$L__BB8_48;
	setp.gt.u32 	%p42, %r6, 32;
	ld.shared.f32 	%f273, [_ZZN3cub18CUB_300001_SM_10006detail6reduce18DeviceReduceKernelINS2_10policy_hubIfjN4cuda3std3__44plusIfEEE10Policy1000EN6thrust24THRUST_300001_SM_1000_NS6detail15normal_iteratorINSD_10device_ptrIfEEEEjS9_fNS7_10__identityEEEvT0_PT3_T1_NS0_13GridEvenShareISN_EET2_T4_E12temp_storage+20];
	add.f32 	%f274, %f379, %f273;
	selp.f32 	%f275, %f274, %f379, %p42;
	setp.gt.u32 	%p43, %r6, 64;
	ld.shared.f32 	%f276, [_ZZN3cub18CUB_300001_SM_10006detail6reduce18DeviceReduceKernelINS2_10policy_hubIfjN4cuda3std3__44plusIfEEE10Policy1000EN6thrust24THRUST_300001_SM_1000_NS6detail15normal_iteratorINSD_10device_ptrIfEEEEjS9_fNS7_10__identityEEEvT0_PT3_T1_NS0_13GridEvenShareISN_EET2_T4_E12temp_storage+24];
	add.f32 	%f277, %f276, %f275;
	selp.f32 	%f278, %f277, %f275, %p43;
	setp.gt.u32 	%p44, %r6, 96;
	ld.shared.f32 	%f279, [_ZZN3cub18CUB_300001_SM_10006detail6reduce18DeviceReduceKernelINS2_10policy_hubIfjN4cuda3std3__44plusIfEEE10Policy1000EN6thrust24THRUST_300001_SM_1000_NS6detail15normal_iteratorINSD_10device_ptrIfEEEEjS9_fNS7_10__identityEEEvT0_PT3_T1_NS0_13GridEvenShareISN_EET2_T4_E12temp_storage+28];
	add.f32 	%f280, %f279, %f278;
	selp.f32 	%f281, %f280, %f278, %p44;
	setp.gt.u32 	%p45, %r6, 128;
	ld.shared.f32 	%f282, [_ZZN3cub18CUB_300001_SM_10006detail6reduce18DeviceReduceKernelINS2_10policy_hubIfjN4cuda3std3__44plusIfEEE10Policy1000EN6thrust24THRUST_300001_SM_1000_NS6detail15normal_iteratorINSD_10device_ptrIfEEEEjS9_fNS7_10__identityEEEvT0_PT3_T1_NS0_13GridEvenShareISN_EET2_T4_E12temp_storage+32];
	add.f32 	%f283, %f282, %f281;
	selp.f32 	%f284, %f283, %f281, %p45;
	setp.gt.u32 	%p46, %r6, 160;
	ld.shared.f32 	%f285, [_ZZN3cub18CUB_300001_SM_10006detail6reduce18DeviceReduceKernelINS2_10policy_hubIfjN4cuda3std3__44plusIfEEE10Policy1000EN6thrust24THRUST_300001_SM_1000_NS6detail15normal_iteratorINSD_10device_ptrIfEEEEjS9_fNS7_10__identityEEEvT0_PT3_T1_NS0_13GridEvenShareISN_EET2_T4_E12temp_storage+36];
	add.f32 	%f286, %f285, %f284;
	selp.f32 	%f287, %f286, %f284, %p46;
	setp.gt.u32 	%p47, %r6, 192;
	ld.shared.f32 	%f288, [_ZZN3cub18CUB_300001_SM_10006detail6reduce18DeviceReduceKernelINS2_10policy_hubIfjN4cuda3std3__44plusIfEEE10Policy1000EN6thrust24THRUST_300001_SM_1000_NS6detail15normal_iteratorINSD_10device_ptrIfEEEEjS9_fNS7_10__identityEEEvT0_PT3_T1_NS0_13GridEvenShareISN_EET2_T4_E12temp_storage+40];
	add.f32 	%f289, %f288, %f287;
	selp.f32 	%f290, %f289, %f287, %p47;
	setp.gt.u32 	%p48, %r6, 224;
	ld.shared.f32 	%f291, [_ZZN3cub18CUB_300001_SM_10006detail6reduce18DeviceReduceKernelINS2_10policy_hubIfjN4cuda3std3__44plusIfEEE10Policy1000EN6thrust24THRUST_300001_SM_1000_NS6detail15normal_iteratorINSD_10device_ptrIfEEEEjS9_fNS7_10__identityEEEvT0_PT3_T1_NS0_13GridEvenShareISN_EET2_T4_E12temp_storage+44];
	add.f32 	%f292, %f291, %f290;
	selp.f32 	%f293, %f292, %f290, %p48;
	setp.gt.u32 	%p49, %r6, 256;
	ld.shared.f32 	%f294, [_ZZN3cub18CUB_300001_SM_10006detail6reduce18DeviceReduceKernelINS2_10policy_hubIfjN4cuda3std3__44plusIfEEE10Policy1000EN6thrust24THRUST_300001_SM_1000_NS6detail15normal_iteratorINSD_10device_ptrIfEEEEjS9_fNS7_10__identityEEEvT0_PT3_T1_NS0_13GridEvenShareISN_EET2_T4_E12temp_storage+48];
	add.f32 	%f295, %f294, %f293;
	selp.f32 	%f296, %f295, %f293, %p49;
	setp.gt.u32 	%p50, %r6, 288;
	ld.shared.f32 	%f297, [_ZZN3cub18CUB_300001_SM_10006detail6reduce18DeviceReduceKernelINS2_10policy_hubIfjN4cuda3std3__44plusIfEEE10Policy1000EN6thrust24THRUST_300001_SM_1000_NS6detail15normal_iteratorINSD_10device_ptrIfEEEEjS9_fNS7_10__identityEEEvT0_PT3_T1_NS0_13GridEvenShareISN_EET2_T4_E12temp_storage+52];
	add.f32 	%f298, %f297, %f296;
	selp.f32 	%f299, %f298, %f296, %p50;
	setp.gt.u32 	%p51, %r6, 320;
	ld.shared.f32 	%f300, [_ZZN3cub18CUB_300001_SM_10006detail6reduce18DeviceReduceKernelINS2_10policy_hubIfjN4cuda3std3__44plusIfEEE10Policy1000EN6thrust24THRUST_300001_SM_1000_NS6detail15normal_iteratorINSD_10device_ptrIfEEEEjS9_fNS7_10__identityEEEvT0_PT3_T1_NS0_13GridEvenShareISN_EET2_T4_E12temp_storage+56];
	add.f32 	%f301, %f300, %f299;
	selp.f32 	%f302, %f301, %f299, %p51;
	setp.gt.u32 	%p52, %r6, 352;
	ld.shared.f32 	%f303, [_ZZN3cub18CUB_300001_SM_10006detail6reduce18DeviceReduceKernelINS2_10policy_hubIfjN4cuda3std3__44plusIfEEE10Policy1000EN6thrust24THRUST_300001_SM_1000_NS6detail15normal_iteratorINSD_10device_ptrIfEEEEjS9_fNS7_10__identityEEEvT0_PT3_T1_NS0_13GridEvenShareISN_EET2_T4_E12temp_storage+60];
	add.f32 	%f304, %f303, %f302;
	selp.f32 	%f305, %f304, %f302, %p52;
	setp.gt.u32 	%p53, %r6, 384;
	ld.shared.f32 	%f306, [_ZZN3cub18CUB_300001_SM_10006detail6reduce18DeviceReduceKernelINS2_10policy_hubIfjN4cuda3std3__44plusIfEEE10Policy1000EN6thrust24THRUST_300001_SM_1000_NS6detail15normal_iteratorINSD_10device_ptrIfEEEEjS9_fNS7_10__identityEEEvT0_PT3_T1_NS0_13GridEvenShareISN_EET2_T4_E12temp_storage+64];
	add.f32 	%f307, %f306, %f305;
	selp.f32 	%f308, %f307, %f305, %p53;
	setp.gt.u32 	%p54, %r6, 416;
	ld.shared.f32 	%f309, [_ZZN3cub18CUB_300001_SM_10006detail6reduce18DeviceReduceKernelINS2_10policy_hubIfjN4cuda3std3__44plusIfEEE10Policy1000EN6thrust24THRUST_300001_SM_1000_NS6detail15normal_iteratorINSD_10device_ptrIfEEEEjS9_fNS7_10__identityEEEvT0_PT3_T1_NS0_13GridEvenShareISN_EET2_T4_E12temp_storage+68];
	add.f32 	%f310, %f309, %f308;
	selp.f32 	%f311, %f310, %f308, %p54;
	setp.gt.u32 	%p55, %r6, 448;
	ld.shared.f32 	%f312, [_ZZN3cub18CUB_300001_SM_10006detail6reduce18DeviceReduceKernelINS2_10policy_hubIfjN4cuda3std3__44plusIfEEE10Policy1000EN6thrust24THRUST_300001_SM_1000_NS6detail15normal_iteratorINSD_10device_ptrIfEEEEjS9_fNS7_10__identityEEEvT0_PT3_T1_NS0_13GridEvenShareISN_EET2_T4_E12temp_storage+72];
	add.f32 	%f313, %f312, %f311;
	selp.f32 	%f314, %f313, %f311, %p55;
	setp.gt.u32 	%p56, %r6, 480;
	ld.shared.f32 	%f315, [_ZZN3cub18CUB_300001_SM_10006detail6reduce18DeviceReduceKernelINS2_10policy_hubIfjN4cuda3std3__44plusIfEEE10Policy1000EN6thrust24THRUST_300001_SM_1000_NS6detail15normal_iteratorINSD_10device_ptrIfEEEEjS9_fNS7_10__identityEEEvT0_PT3_T1_NS0_13GridEvenShareISN_EET2_T4_E12temp_storage+76];
	add.f32 	%f316, %f315, %f314;
	selp.f32 	%f379, %f316, %f314, %p56;
	bra.uni 	$L__BB8_48;
$L__BB8_26:
	mov.u32 	%r35, %tid.x;
	add.s32 	%r72, %r35, %r270;
	mul.wide.u32 	%rd4, %r72, 4;
	add.s64 	%rd5, %rd1, %rd4;
	ld.global.f32 	%f41, [%rd5];
	ld.global.f32 	%f42, [%rd5+2048];
	ld.global.f32 	%f43, [%rd5+4096];
	ld.global.f32 	%f44, [%rd5+6144];
	ld.global.f32 	%f45, [%rd5+8192];
	ld.global.f32 	%f46, [%rd5+10240];
	ld.global.f32 	%f47, [%rd5+12288];
	ld.global.f32 	%f48, [%rd5+14336];
	ld.global.f32 	%f49, [%rd5+16384];
	ld.global.f32 	%f50, [%rd5+18432];
	ld.global.f32 	%f51, [%rd5+20480];
	ld.global.f32 	%f52, [%rd5+22528];
	ld.global.f32 	%f53, [%rd5+24576];
	ld.global.f32 	%f54, [%rd5+26624];
	ld.global.f32 	%f55, [%rd5+28672];
	ld.global.f32 	%f56, [%rd5+30720];
	add.f32 	%f57, %f41, %f42;
	add.f32 	%f58, %f43, %f44;
	add.f32 	%f59, %f45, %f46;
	add.f32 	%f60, %f47, %f48;
	add.f32 	%f61, %f49, %f50;
	add.f32 	%f62, %f51, %f52;
	add.f32 	%f63, %f53, %f54;
	add.f32 	%f64, %f55, %f56;
	add.f32 	%f65, %f57, %f58;
	add.f32 	%f66, %f59, %f60;
	add.f32 	%f67, %f61, %f62;
	add.f32 	%f68, %f63, %f64;
	add.f32 	%f69, %f65, %f66;
	add.f32 	%f70, %f67, %f68;
	add.f32 	%f378, %f69, %f70;
	setp.lt.u32 	%p2, %r6, %r4;
	@%p2 bra 	$L__BB8_44;
	add.s32 	%r36, %r4, %r270;
	not.b32 	%r74, %r35;
	add.s32 	%r75, %r74, %r1;
	sub.s32 	%r76, %r75, %r4;
	sub.s32 	%r267, %r76, %r270;
	add.s32 	%r77, %r36, %r35;
	add.s32 	%r266, %r77, 4096;
	mov.b32 	%r269, 0;
	mov.u32 	%r268, %r36;
$L__BB8_28:
	add.s32 	%r270, %r270, %r4;
	add.s32 	%r79, %r1, -8192;
	setp.gt.u32 	%p3, %r270, %r79;
	@%p3 bra 	$L__BB8_30;
	add.s32 	%r80, %r35, %r270;
	mul.wide.u32 	%rd6, %r80, 4;
	add.s64 	%rd7, %rd1, %rd6;
	ld.global.f32 	%f71, [%rd7];
	ld.global.f32 	%f72, [%rd7+2048];
	ld.global.f32 	%f73, [%rd7+4096];
	ld.global.f32 	%f74, [%rd7+6144];
	ld.global.f32 	%f75, [%rd7+8192];
	ld.global.f32 	%f76, [%rd7+10240];
	ld.global.f32 	%f77, [%rd7+12288];
	ld.global.f32 	%f78, [%rd7+14336];
	ld.global.f32 	%f79, [%rd7+16384];
	ld.global.f32 	%f80, [%rd7+18432];
	ld.global.f32 	%f81, [%rd7+20480];
	ld.global.f32 	%f82, [%rd7+22528];
	ld.global.f32 	%f83, [%rd7+24576];
	ld.global.f32 	%f84, [%rd7+26624];
	ld.global.f32 	%f85, [%rd7+28672];
	ld.global.f32 	%f86, [%rd7+30720];
	add.f32 	%f87, %f378, %f71;
	add.f32 	%f88, %f72, %f73;
	add.f32 	%f89, %f74, %f75;
	add.f32 	%f90, %f76, %f77;
	add.f32 	%f91, %f78, %f79;
	add.f32 	%f92, %f80, %f81;
	add.f32 	%f93, %f82, %f83;
	add.f32 	%f94, %f84, %f85;
	add.f32 	%f95, %f87, %f88;
	add.f32 	%f96, %f89, %f90;
	add.f32 	%f97, %f91, %f92;
	add.f32 	%f98, %f93, %f94;
	add.f32 	%f99, %f95, %f96;
	add.f32 	%f100, %f97, %f98;
	add.f32 	%f101, %f99, %f100;
	add.f32 	%f378, %f101, %f86;
	sub.s32 	%r81, %r1, %r270;
	setp.lt.u32 	%p4, %r81, %r4;
	add.s32 	%r269, %r269, 1;
	add.s32 	%r268, %r268, %r4;
	sub.s32 	%r267, %r267, %r4;
	add.s32 	%r266, %r266, %r4;
	@%p4 bra 	$L__BB8_44;
	bra.uni 	$L__BB8_28;
$L__BB8_30:
	setp.le.u32 	%p5, %r1, %r270;
	sub.s32 	%r83, %r1, %r270;
	setp.ge.s32 	%p6, %r35, %r83;
	or.pred  	%p7, %p5, %p6;
	@%p7 bra 	$L__BB8_44;
	not.b32 	%r85, %r35;
	add.s32 	%r86, %r1, %r85;
	sub.s32 	%r87, %r86, %r36;
	mul.lo.s32 	%r88, %r2, %r269;
	shl.b32 	%r89, %r88, 13;
	sub.s32 	%r90, %r87, %r89;
	shr.u32 	%r91, %r90, 9;
	add.s32 	%r49, %r91, 1;
	and.b32  	%r50, %r49, 15;
	setp.lt.u32 	%p8, %r90, 7680;
	mov.u32 	%r275, %r35;
	@%p8 bra 	$L__BB8_35;
	or.b32  	%r273, %r35, 4096;
	shr.u32 	%r92, %r267, 9;
	add.s32 	%r93, %r92, 1;
	and.b32  	%r94, %r93, 16777200;
	neg.s32 	%r271, %r94;
$L__BB8_33:
	.pragma "nounroll";
	add.s32 	%r95, %r266, -4096;
	mul.wide.u32 	%rd8, %r95, 4;
	add.s64 	%rd9, %rd1, %rd8;
	ld.global.f32 	%f103, [%rd9];
	add.f32 	%f104, %f378, %f103;
	add.s32 	%r96, %r266, -3584;
	mul.wide.u32 	%rd10, %r96, 4;
	add.s64 	%rd11, %rd1, %rd10;
	ld.global.f32 	%f105, [%rd11];
	add.f32 	%f106, %f104, %f105;
	add.s32 	%r97, %r266, -3072;
	mul.wide.u32 	%rd12, %r97, 4;
	add.s64 	%rd13, %rd1, %rd12;
	ld.global.f32 	%f107, [%rd13];
	add.f32 	%f108, %f106, %f107;
	add.s32 	%r98, %r266, -2560;
	mul.wide.u32 	%rd14, %r98, 4;
	add.s64 	%rd15, %rd1, %rd14;
	ld.global.f32 	%f109, [%rd15];
	add.f32 	%f110, %f108, %f109;
	add.s32 	%r99, %r266, -2048;
	mul.wide.u32 	%rd16, %r99, 4;
	add.s64 	%rd17, %rd1, %rd16;
	ld.global.f32 	%f111, [%rd17];
	add.f32 	%f112, %f110, %f111;
	add.s32 	%r100, %r266, -1536;
	mul.wide.u32 	%rd18, %r100, 4;
	add.s64 	%rd19, %rd1, %rd18;
	ld.global.f32 	%f113, [%rd19];
	add.f32 	%f114, %f112, %f113;
	add.s32 	%r101, %r266, -1024;
	mul.wide.u32 	%rd20, %r101, 4;
	add.s64 	%rd21, %rd1, %rd20;
	ld.global.f32 	%f115, [%rd21];
	add.f32 	%f116, %f114, %f115;
	add.s32 	%r102, %r266, 3584;
	add.s32 	%r103, %r266, -512;
	mul.wide.u32 	%rd22, %r103, 4;
	add.s64 	%rd23, %rd1, %rd22;
	ld.global.f32 	%f117, [%rd23];
	add.f32 	%f118, %f116, %f117;
	mul.wide.u32 	%rd24, %r266, 4;
	add.s64 	%rd25, %rd1, %rd24;
	ld.global.f32 	%f119, [%rd25];
	add.f32 	%f120, %f118, %f119;
	add.s32 	%r104, %r266, 512;
	mul.wide.u32 	%rd26, %r104, 4;
	add.s64 	%rd27, %rd1, %rd26;
	ld.global.f32 	%f121, [%rd27];
	add.f32 	%f122, %f120, %f121;
	add.s32 	%r105, %r266, 1024;
	mul.wide.u32 	%rd28, %r105, 4;
	add.s64 	%rd29, %rd1, %rd28;
	ld.global.f32 	%f123, [%rd29];
	add.f32 	%f124, %f122, %f123;
	add.s32 	%r106, %r266, 1536;
	mul.wide.u32 	%rd30, %r106, 4;
	add.s64 	%rd31, %rd1, %rd30;
	ld.global.f32 	%f125, [%rd31];
	add.f32 	%f126, %f124, %f125;
	add.s32 	%r107, %r266, 2048;
	mul.wide.u32 	%rd32, %r107, 4;
	add.s64 	%rd33, %rd1, %rd32;
	ld.global.f32 	%f127, [%rd33];
	add.f32 	%f128, %f126, %f127;
	add.s32 	%r108, %r266, 2560;
	mul.wide.u32 	%rd34, %r108, 4;
	add.s64 	%rd35, %rd1, %rd34;
	ld.global.f32 	%f129, [%rd35];
	add.f32 	%f130, %f128, %f129;
	add.s32 	%r109, %r266, 3072;
	mul.wide.u32 	%rd36, %r109, 4;
	add.s64 	%rd37, %rd1, %rd36;
	ld.global.f32 	%f131, [%rd37];
	add.f32 	%f132, %f130, %f131;
	mul.wide.u32 	%rd38, %r102, 4;
	add.s64 	%rd39, %rd1, %rd38;
	ld.global.f32 	%f133, [%rd39];
	add.f32 	%f378, %f132, %f133;
	add.s32 	%r273, %r273, 8192;
	add.s32 	%r266, %r266, 8192;
	add.s32 	%r271, %r271, 16;
	setp.ne.s32 	%p9, %r271, 0;
	@%p9 bra 	$L__BB8_33;
	add.s32 	%r275, %r273, -4096;
$L__BB8_35:
	setp.eq.s32 	%p10, %r50, 0;
	@%p10 bra 	$L__BB8_44;
	and.b32  	%r61, %r49, 7;
	setp.lt.u32 	%p11, %r50, 8;
	@%p11 bra 	$L__BB8_38;
	add.s32 	%r110, %r275, %r270;
	mul.wide.u32 	%rd40, %r110, 4;
	add.s64 	%rd41, %rd1, %rd40;
	ld.global.f32 	%f135, [%rd41];
	add.f32 	%f136, %f378, %f135;
	add.s32 	%r111, %r110, 512;
	mul.wide.u32 	%rd42, %r111, 4;
	add.s64 	%rd43, %rd1, %rd42;
	ld.global.f32 	%f137, [%rd43];
	add.f32 	%f138, %f136, %f137;
	add.s32 	%r112, %r110, 1024;
	mul.wide.u32 	%rd44, %r112, 4;
	add.s64 	%rd45, %rd1, %rd44;
	ld.global.f32 	%f139, [%rd45];
	add.f32 	%f140, %f138, %f139;
	add.s32 	%r113, %r110, 1536;
	mul.wide.u32 	%rd46, %r113, 4;
	add.s64 	%rd47, %rd1, %rd46;
	ld.global.f32 	%f141, [%rd47];
	add.f32 	%f142, %f140, %f141;
	add.s32 	%r114, %r110, 2048;
	mul.wide.u32 	%rd48, %r114, 4;
	add.s64 	%rd49, %rd1, %rd48;
	ld.global.f32 	%f143, [%rd49];
	add.f32 	%f144, %f142, %f143;
	add.s32 	%r115, %r110, 2560;
	mul.wide.u32 	%rd50, %r115, 4;
	add.s64 	%rd51, %rd1, %rd50;
	ld.global.f32 	%f145, [%rd51];
	add.f32 	%f146, %f144, %f145;
	add.s32 	%r116, %r110, 3072;
	mul.wide.u32 	%rd52, %r116, 4;
	add.s64 	%rd53, %rd1, %rd52;
	ld.global.f32 	%f147, [%rd53];
	add.f32 	%f148, %f146, %f147;
	add.s32 	%r117, %r110, 3584;
	mul.wide.u32 	%rd54, %r117, 4;
	add.s64 	%rd55, %rd1, %rd54;
	ld.global.f32 	%f149, [%rd55];
	add.f32 	%f378, %f148, %f149;
	add.s32 	%r275, %r275, 4096;
$L__BB8_38:
	setp.eq.s32 	%p12, %r61, 0;
	@%p12 bra 	$L__BB8_44;
	setp.lt.u32 	%p13, %r61, 4;
	@%p13 bra 	$L__BB8_41;
	add.s32 	%r118, %r275, %r270;
	mul.wide.u32 	%rd56, %r118, 4;
	add.s64 	%rd57, %rd1, %rd56;
	ld.global.f32 	%f151, [%rd57];
	add.f32 	%f152, %f378, %f151;
	add.s32 	%r119, %r118, 512;
	mul.wide.u32 	%rd58, %r119, 4;
	add.s64 	%rd59, %rd1, %rd58;
	ld.global.f32 	%f153, [%rd59];
	add.f32 	%f154, %f152, %f153;
	add.s32 	%r120, %r118, 1024;
	mul.wide.u32 	%rd60, %r120, 4;
	add.s64 	%rd61, %rd1, %rd60;
	ld.global.f32 	%f155, [%rd61];
	add.f32 	%f156, %f154, %f155;
	add.s32 	%r121, %r118, 1536;
	mul.wide.u32 	%rd62, %r121, 4;
	add.s64 	%rd63, %rd1, %rd62;
	ld.global.f32 	%f157, [%rd63];
	add.f32 	%f378, %f156, %f157;
	add.s32 	%r275, %r275, 2048;
$L__BB8_41:
	and.b32  	%r122, %r49, 3;
	setp.eq.s32 	%p14, %r122, 0;
	@%p14 bra 	$L__BB8_44;
	add.s32 	%r278, %r275, %r268;
	cvt.u16.u32 	%rs1, %r267;
	shr.u16 	%rs2, %rs1, 9;
	add.s16 	%rs3, %rs2, 1;
	cvt.u32.u16 	%r123, %rs3;
	and.b32  	%r124, %r123, 3;
	neg.s32 	%r277, %r124;
$L__BB8_43:
	.pragma "nounroll";
	mul.wide.u32 	%rd64, %r278, 4;
	add.s64 	%rd65, %rd1, %rd64;
	ld.global.f32 	%f158, [%rd65];
	add.f32 	%f378, %f378, %f158;
	add.s32 	%r278, %r278, 512;
	add.s32 	%r277, %r277, 1;
	setp.ne.s32 	%p15, %r277, 0;
	@%p15 bra 	$L__BB8_43;
$L__BB8_44:
	// begin inline asm
	mov.u32 %r125, %laneid;
	// end inline asm
	mov.b32 	%r127, %f378;
	mov.b32 	%r128, 1;
	mov.b32 	%r149, 31;
	mov.b32 	%r150, -1;
	// begin inline asm
	shfl.sync.down.b32 %r126, %r127, %r128, %r149, %r150;
	// end inline asm
	setp.gt.s32 	%p16, %r125, 30;
	mov.b32 	%f159, %r126;
	add.f32 	%f160, %f378, %f159;
	selp.f32 	%f161, %f378, %f160, %p16;
	mov.b32 	%r132, %f161;
	mov.b32 	%r133, 2;
	// begin inline asm
	shfl.sync.down.b32 %r131, %r132, %r133, %r149, %r150;
	// end inline asm
	setp.gt.s32 	%p17, %r125, 29;
	mov.b32 	%f162, %r131;
	add.f32 	%f163, %f161, %f162;
	selp.f32 	%f164, %f161, %f163, %p17;
	mov.b32 	%r137, %f164;
	mov.b32 	%r138, 4;
	// begin inline asm
	shfl.sync.down.b32 %r136, %r137, %r138, %r149, %r150;
	// end inline asm
	setp.gt.s32 	%p18, %r125, 27;
	mov.b32 	%f165, %r136;
	add.f32 	%f166, %f164, %f165;
	selp.f32 	%f167, %f164, %f166, %p18;
	mov.b32 	%r142, %f167;
	mov.b32 	%r143, 8;
	// begin inline asm
	shfl.sync.down.b32 %r141, %r142, %r143, %r149, %r150;
	// end inline asm
	setp.gt.s32 	%p19, %r125, 23;
	mov.b32 	%f168, %r141;
	add.f32 	%f169, %f167, %f168;
	selp.f32 	%f170, %f167, %f169, %p19;
	mov.b32 	%r147, %f170;
	mov.b32 	%r148, 16;
	// begin inline asm
	shfl.sync.down.b32 %r146, %r147, %r148, %r149, %r150;
	// end inline asm
	setp.gt.s32 	%p20, %r125, 15;
	mov.b32 	%f171, %r146;
	add.f32 	%f37, %f170, %f171;
	selp.f32 	%f379, %f170, %f37, %p20;
	setp.ne.s32 	%p21, %r125, 0;
	@%p21 bra 	$L__BB8_46;
	shr.u32 	%r151, %r35, 3;
	and.b32  	%r152, %r151, 124;
	mov.u32 	%r153, _ZZN3cub18CUB_300001_SM_10006detail6reduce18DeviceReduceKernelINS2_10policy_hubIfjN4cuda3std3__44plusIfEEE10Policy1000EN6thrust24THRUST_300001_SM_1000_NS6detail15normal_iteratorINSD_10device_ptrIfEEEEjS9_fNS7_10__identityEEEvT0_PT3_T1_NS0_13GridEvenShareISN_EET2_T4_E12temp_storage;
	add.s32 	%r154, %r153, %r152;
	st.shared.f32 	[%r154+16], %f37;
$L__BB8_46:
	bar.sync 	0;
	setp.ne.s32 	%p22, %r35, 0;
	@%p22 bra 	$L__BB8_48;
	ld.shared.f32 	%f172, [_ZZN3cub18CUB_300001_SM_10006detail6reduce18DeviceReduceKernelINS2_10policy_hubIfjN4cuda3std3__44plusIfEEE10Policy1000EN6thrust24THRUST_300001_SM_1000_NS6detail15normal_iteratorINSD_10device_ptrIfEEEEjS9_fNS7_10__identityEEEvT0_PT3_T1_NS0_13GridEvenShareISN_EET2_T4_E12temp_storage+20];
	add.f32 	%f173, %f379, %f172;
	ld.shared.f32 	%f174, [_ZZN3cub18CUB_300001_SM_10006detail6reduce18DeviceReduceKernelINS2_10policy_hubIfjN4cuda3std3__44plusIfEEE10Policy1000EN6thrust24THRUST_300001_SM_1000_NS6detail15normal_iteratorINSD_10device_ptrIfEEEEjS9_fNS7_10__identityEEEvT0_PT3_T1_NS0_13GridEvenShareISN_EET2_T4_E12temp_storage+24];
	add.f32 	%f175, %f173, %f174;
	ld.shared.f32 	%f176, [_ZZN3cub18CUB_300001_SM_10006detail6reduce18DeviceReduceKernelINS2_10policy_hubIfjN4cuda3std3__44plusIfEEE10Policy1000EN6thrust24THRUST_300001_SM_1000_NS6detail15normal_iteratorINSD_10device_ptrIfEEEEjS9_fNS7_10__identityEEEvT0_PT3_T1_NS0_13GridEvenShareISN_EET2_T4_E12temp_storage+28];
	add.f32 	%f177, %f175, %f176;
	ld.shared.f32 	%f178, [_ZZN3cub18CUB_300001_SM_10006detail6reduce18DeviceReduceKernelINS2_10policy_hubIfjN4cuda3std3__44plusIfEEE10Policy1000EN6thrust24THRUST_300001_SM_1000_NS6detail15normal_iteratorINSD_10device_ptrIfEEEEjS9_fNS7_10__identityEEEvT0_PT3_T1_NS0_13GridEvenShareISN_EET2_T4_E12temp_storage+32];
	add.f32 	%f179, %f177, %f178;
	ld.shared.f32 	%f180, [_ZZN3cub18CUB_300001_SM_10006detail6reduce18DeviceReduceKernelINS2_10policy_hubIfjN4cuda3std3__44plusIfEEE10Policy1000EN6thrust24THRUST_300001_SM_1000_NS6detail15normal_iteratorINSD_10device_ptrIfEEEEjS9_fNS7_10__identityEEEvT0_PT3_T1_NS0_13GridEvenShareISN_EET2_T4_E12temp_storage+36];
	add.f32 	%f181, %f179, %f180;
	ld.shared.f32 	%f182, [_ZZN3cub18CUB_300001_SM_10006detail6reduce18DeviceReduceKernelINS2_10policy_hubIfjN4cuda3std3__44plusIfEEE10Policy1000EN6thrust24THRUST_300001_SM_1000_NS6detail15normal_iteratorINSD_10device_ptrIfEEEEjS9_fNS7_10__identityEEEvT0_PT3_T1_NS0_13GridEvenShareISN_EET2_T4_E12temp_storage+40];
	add.f32 	%f183, %f181, %f182;
	ld.shared.f32 	%f184, [_ZZN3cub18CUB_300001_SM_10006detail6reduce18DeviceReduceKernelINS2_10policy_hubIfjN4cuda3std3__44plusIfEEE10Policy1000EN6thrust24THRUST_300001_SM_1000_NS6detail15normal_iteratorINSD_10device_ptrIfEEEEjS9_fNS7_10__identityEEEvT0_PT3_T1_NS0_13GridEvenShareISN_EET2_T4_E12temp_storage+44];
	add.f32 	%f185, %f183, %f184;
	ld.shared.f32 	%f186, [_ZZN3cub18CUB_300001_SM_10006detail6reduce18DeviceReduceKernelINS2_10policy_hubIfjN4cuda3std3__44plusIfEEE10Policy1000EN6thrust24THRUST_300001_SM_1000_NS6detail15normal_iteratorINSD_10device_ptrIfEEEEjS9_fNS7_10__identityEEEvT0_PT3_T1_NS0_13GridEvenShareISN_EET2_T4_E12temp_storage+48];
	add.f32 	%f187, %f185, %f186;
	ld.shared.f32 	%f188, [_ZZN3cub18CUB_300001_SM_10006detail6reduce18DeviceReduceKernelINS2_10policy_hubIfjN4cuda3std3__44plusIfEEE10Policy1000EN6thrust24THRUST_300001_SM_1000_NS6detail15normal_iteratorINSD_10device_ptrIfEEEEjS9_fNS7_10__identityEEEvT0_PT3_T1_NS0_13GridEvenShareISN_EET2_T4_E12temp_storage+52];
	add.f32 	%f189, %f187, %f188;
	ld.shared.f32 	%f190, [_ZZN3cub18CUB_300001_SM_10006detail6reduce18DeviceReduceKernelINS2_10policy_hubIfjN4cuda3std3__44plusIfEEE10Policy1000EN6thrust24THRUST_300001_SM_1000_NS6detail15normal_iteratorINSD_10device_ptrIfEEEEjS9_fNS7_10__identityEEEvT0_PT3_T1_NS0_13GridEvenShareISN_EET2_T4_E12temp_storage+56];
	add.f32 	%f191, %f189, %f190;
	ld.shared.f32 	%f192, [_ZZN3cub18CUB_300001_SM_10006detail6reduce18DeviceReduceKernelINS2_10policy_hubIfjN4cuda3std3__44plusIfEEE10Policy1000EN6thrust24THRUST_300001_SM_1000_NS6detail15normal_iteratorINSD_10device_ptrIfEEEEjS9_fNS7_10__identityEEEvT0_PT3_T1_NS0_13GridEvenShareISN_EET2_T4_E12temp_storage+60];
	add.f32 	%f193, %f191, %f192;
	ld.shared.f32 	%f194, [_ZZN3cub18CUB_300001_SM_10006detail6reduce18DeviceReduceKernelINS2_10policy_hubIfjN4cuda3std3__44plusIfEEE10Policy1000EN6thrust24THRUST_300001_SM_1000_NS6detail15normal_iteratorINSD_10device_ptrIfEEEEjS9_fNS7_10__identityEEEvT0_PT3_T1_NS0_13GridEvenShareISN_EET2_T4_E12temp_storage+64];
	add.f32 	%f195, %f193, %f194;
	ld.shared.f32 	%f196, [_ZZN3cub18CUB_300001_SM_10006detail6reduce18DeviceReduceKernelINS2_10policy_hubIfjN4cuda3std3__44plusIfEEE10Policy1000EN6thrust24THRUST_300001_SM_1000_NS6detail15normal_iteratorINSD_10device_ptrIfEEEEjS9_fNS7_10__identityEEEvT0_PT3_T1_NS0_13GridEvenShareISN_EET2_T4_E12temp_storage+68];
	add.f32 	%f197, %f195, %f196;
	ld.shared.f32 	%f198, [_ZZN3cub18CUB_300001_SM_10006detail6reduce18DeviceReduceKernelINS2_10policy_hubIfjN4cuda3std3__44plusIfEEE10Policy1000EN6thrust24THRUST_300001_SM_1000_NS6detail15normal_iteratorINSD_10device_ptrIfEEEEjS9_fNS7_10__identityEEEvT0_PT3_T1_NS0_13GridEvenShareISN_EET2_T4_E12temp_storage+72];
	add.f32 	%f199, %f197, %f198;
	ld.shared.f32 	%f200, [_ZZN3cub18CUB_300001_SM_10006detail6reduce18DeviceReduceKernelINS2_10policy_hubIfjN4cuda3std3__44plusIfEEE10Policy1000EN6thrust24THRUST_300001_SM_1000_NS6detail15normal_iteratorINSD_10device_ptrIfEEEEjS9_fNS7_10__identityEEEvT0_PT3_T1_NS0_13GridEvenShareISN_EET2_T4_E12temp_storage+76];
	add.f32 	%f379, %f199, %f200;
$L__BB8_48:
	mov.u32 	%r256, %tid.x;
	setp.ne.s32 	%p64, %r256, 0;
	@%p64 bra 	$L__BB8_50;
	ld.param.u64 	%rd129, [_ZN3cub18CUB_300001_SM_10006detail6reduce18DeviceReduceKernelINS2_10policy_hubIfjN4cuda3std3__44plusIfEEE10Policy1000EN6thrust24THRUST_300001_SM_1000_NS6detail15normal_iteratorINSD_10device_ptrIfEEEEjS9_fNS7_10__identityEEEvT0_PT3_T1_NS0_13GridEvenShareISN_EET2_T4__param_1];
	cvta.to.global.u64 	%rd126, %rd129;
	mul.wide.u32 	%rd127, %r3, 4;
	add.s64 	%rd128, %rd126, %rd127;
	st.global.f32 	[%rd128], %f379;
$L__BB8_50:
	ret;

}
	// .globl	_ZN3cub18CUB_300001_SM_10006detail6reduce28DeviceReduceSingleTileKernelINS2_10policy_hubIfjN4cuda3std3__44plusIfEEE10Policy1000EPfSC_iS9_ffNS7_10__identityEEEvT0_T1_T2_T3_T4_T6_
.visible .entry _ZN3cub18CUB_300001_SM_10006detail6reduce28DeviceReduceSingleTileKernelINS2_10policy_hubIfjN4cuda3std3__44plusIfEEE10Policy1000EPfSC_iS9_ffNS7_10__identityEEEvT0_T1_T2_T3_T4_T6_(
	.param .u64 .ptr .align 1 _ZN3cub18CUB_300001_SM_10006detail6reduce28DeviceReduceSingleTileKernelINS2_10policy_hubIfjN4cuda3std3__44plusIfEEE10Policy1000EPfSC_iS9_ffNS7_10__identityEEEvT0_T1_T2_T3_T4_T6__param_0,
	.param .u64 .ptr .align 1 _ZN3cub18CUB_300001_SM_10006detail6reduce28DeviceReduceSingleTileKernelINS2_10policy_hubIfjN4cuda3std3__44plusIfEEE10Policy1000EPfSC_iS9_ffNS7_10__identityEEEvT0_T1_T2_T3_T4_T6__param_1,
	.param .u32 _ZN3cub18CUB_300001_SM_10006detail6reduce28DeviceReduceSingleTileKernelINS2_10policy_hubIfjN4cuda3std3__44plusIfEEE10Policy1000EPfSC_iS9_ffNS7_10__identityEEEvT0_T1_T2_T3_T4_T6__param_2,
	.param .align 1 .b8 _ZN3cub18CUB_300001_SM_10006detail6reduce28DeviceReduceSingleTileKernelINS2_10policy_hubIfjN4cuda3std3__44plusIfEEE10Policy1000EPfSC_iS9_ffNS7_10__identityEEEvT0_T1_T2_T3_T4_T6__param_3[1],
	.param .f32 _ZN3cub18CUB_300001_SM_10006detail6reduce28DeviceReduceSingleTileKernelINS2_10policy_hubIfjN4cuda3std3__44plusIfEEE10Policy1000EPfSC_iS9_ffNS7_10__identityEEEvT0_T1_T2_T3_T4_T6__param_4,
	.param .align 1 .b8 _ZN3cub18CUB_300001_SM_10006detail6reduce28DeviceReduceSingleTileKernelINS2_10policy_hubIfjN4cuda3std3__44plusIfEEE10Policy1000EPfSC_iS9_ffNS7_10__identityEEEvT0_T1_T2_T3_T4_T6__param_5[1]
)
.maxntid 512
.minnctapersm 1
{
	.reg .pred 	%p<113>;
	.reg .b32 	%r<407>;
	.reg .b32 	%f<531>;
	.reg .b64 	%rd<133>;
	// demoted variable
	.shared .align 4 .b8 _ZZN3cub18CUB_300001_SM_10006detail6reduce28DeviceReduceSingleTileKernelINS2_10policy_hubIfjN4cuda3std3__44plusIfEEE10Policy1000EPfSC_iS9_ffNS7_10__identityEEEvT0_T1_T2_T3_T4_T6_E12temp_storage[84];
	ld.param.u64 	%rd16, [_ZN3cub18CUB_300001_SM_10006detail6reduce28DeviceReduceSingleTileKernelINS2_10policy_hubIfjN4cuda3std3__44plusIfEEE10Policy1000EPfSC_iS9_ffNS7_10__identityEEEvT0_T1_T2_T3_T4_T6__param_0];
	ld.param.u64 	%rd17, [_ZN3cub18CUB_300001_SM_10006detail6reduce28DeviceReduceSingleTileKernelINS2_10policy_hubIfjN4cuda3std3__44plusIfEEE10Policy1000EPfSC_iS9_ffNS7_10__identityEEEvT0_T1_T2_T3_T4_T6__param_1];
	ld.param.u32 	%r67, [_ZN3cub18CUB_300001_SM_10006detail6reduce28DeviceReduceSingleTileKernelINS2_10policy_hubIfjN4cuda3std3__44plusIfEEE10Policy1000EPfSC_iS9_ffNS7_10__identityEEEvT0_T1_T2_T3_T4_T6__param_2];
	ld.param.f32 	%f58, [_ZN3cub18CUB_300001_SM_10006detail6reduce28DeviceReduceSingleTileKernelINS2_10policy_hubIfjN4cuda3std3__44plusIfEEE10Policy1000EPfSC_iS9_ffNS7_10__identityEEEvT0_T1_T2_T3_T4_T6__param_4];
	cvta.to.global.u64 	%rd1, %rd17;
	setp.ne.s32 	%p1, %r67, 0;
	@%p1 bra 	$L__BB9_3;
	mov.u32 	%r380, %tid.x;
	setp.ne.s32 	%p112, %r380, 0;
	@%p112 bra 	$L__BB9_74;
	st.global.f32 	[%rd1], %f58;
	bra.uni 	$L__BB9_74;
$L__BB9_3:
	and.b64  	%rd18, %rd16, 7;
	setp.ne.s64 	%p2, %rd18, 0;
	@%p2 bra 	$L__BB9_38;
	setp.gt.s32 	%p57, %r67, 8191;
	@%p57 bra 	$L__BB9_22;
	mov.u32 	%r1, %tid.x;
	setp.ge.s32 	%p74, %r1, %r67;
	mov.f32 	%f509, 0f00000000;
	mov.u32 	%r384, %r1;
	@%p74 bra 	$L__BB9_7;
	mul.wide.u32 	%rd121, %r1, 4;
	add.s64 	%rd120, %rd16, %rd121;
	// begin inline asm
	ld.global.nc.u32 %r300, [%rd120];
	// end inline asm
	mov.b32 	%f509, %r300;
	add.s32 	%r384, %r1, 512;
$L__BB9_7:
	setp.ge.s32 	%p75, %r384, %r67;
	@%p75 bra 	$L__BB9_13;
	not.b32 	%r301, %r384;
	add.s32 	%r4, %r67, %r301;
	and.b32  	%r302, %r4, 1536;
	setp.eq.s32 	%p76, %r302, 1536;
	@%p76 bra 	$L__BB9_11;
	mul.wide.u32 	%rd122, %r384, 4;
	add.s64 	%rd129, %rd16, %rd122;
	shr.u32 	%r303, %r4, 9;
	add.s32 	%r304, %r303, 1;
	and.b32  	%r305, %r304, 3;
	neg.s32 	%r382, %r305;
$L__BB9_10:
	.pragma "nounroll";
	// begin inline asm
	ld.global.nc.u32 %r306, [%rd129];
	// end inline asm
	mov.b32 	%f395, %r306;
	add.f32 	%f509, %f509, %f395;
	add.s32 	%r384, %r384, 512;
	add.s64 	%rd129, %rd129, 2048;
	add.s32 	%r382, %r382, 1;
	setp.ne.s32 	%p77, %r382, 0;
	@%p77 bra 	$L__BB9_10;
$L__BB9_11:
	setp.lt.u32 	%p78, %r4, 1536;
	@%p78 bra 	$L__BB9_13;
$L__BB9_12:
	mul.wide.s32 	%rd128, %r384, 4;
	add.s64 	%rd124, %rd16, %rd128;
	// begin inline asm
	ld.global.nc.u32 %r307, [%rd124];
	// end inline asm
	mov.b32 	%f396, %r307;
	add.f32 	%f397, %f509, %f396;
	add.s64 	%rd125, %rd124, 2048;
	// begin inline asm
	ld.global.nc.u32 %r308, [%rd125];
	// end inline asm
	mov.b32 	%f398, %r308;
	add.f32 	%f399, %f397, %f398;
	add.s64 	%rd126, %rd124, 4096;
	// begin inline asm
	ld.global.nc.u32 %r309, [%rd126];
	// end inline asm
	mov.b32 	%f400, %r309;
	add.f32 	%f401, %f399, %f400;
	add.s64 	%rd127, %rd124, 6144;
	// begin inline asm
	ld.global.nc.u32 %r310, [%rd127];
	// end inline asm
	mov.b32 	%f402, %r310;
	add.f32 	%f509, %f401, %f402;
	add.s32 	%r384, %r384, 2048;
	setp.lt.s32 	%p79, %r384, %r67;
	@%p79 bra 	$L__BB9_12;
$L__BB9_13:
	setp.lt.s32 	%p80, %r67, 512;
	@%p80 bra 	$L__BB9_18;
	// begin inline asm
	mov.u32 %r349, %laneid;
	// end inline asm
	mov.b32 	%r351, %f509;
	mov.b32 	%r352, 1;
	mov.b32 	%r373, 31;
	mov.b32 	%r374, -1;
	// begin inline asm
	shfl.sync.down.b32 %r350, %r351, %r352, %r373, %r374;
	// end inline asm
	setp.gt.s32 	%p104, %r349, 30;
	mov.b32 	%f461, %r350;
	add.f32 	%f462, %f509, %f461;
	selp.f32 	%f463, %f509, %f462, %p104;
	mov.b32 	%r356, %f463;
	mov.b32 	%r357, 2;
	// begin inline asm
	shfl.sync.down.b32 %r355, %r356, %r357, %r373, %r374;
	// end inline asm
	setp.gt.s32 	%p105, %r349, 29;
	mov.b32 	%f464, %r355;
	add.f32 	%f465, %f463, %f464;
	selp.f32 	%f466, %f463, %f465, %p105;
	mov.b32 	%r361, %f466;
	mov.b32 	%r362, 4;
	// begin inline asm
	shfl.sync.down.b32 %r360, %r361, %r362, %r373, %r374;
	// end inline asm
	setp.gt.s32 	%p106, %r349, 27;
	mov.b32 	%f467, %r360;
	add.f32 	%f468, %f466, %f467;
	selp.f32 	%f469, %f466, %f468, %p106;
	mov.b32 	%r366, %f469;
	mov.b32 	%r367, 8;
	// begin inline asm
	shfl.sync.down.b32 %r365, %r366, %r367, %r373, %r374;
	// end inline asm
	setp.gt.s32 	%p107, %r349, 23;
	mov.b32 	%f470, %r365;
	add.f32 	%f471, %f469, %f470;
	selp.f32 	%f472, %f469, %f471, %p107;
	mov.b32 	%r371, %f472;
	mov.b32 	%r372, 16;
	// begin inline asm
	shfl.sync.down.b32 %r370, %r371, %r372, %r373, %r374;
	// end inline asm
	setp.gt.s32 	%p108, %r349, 15;
	mov.b32 	%f473, %r370;
	add.f32 	%f10, %f472, %f473;
	selp.f32 	%f530, %f472, %f10, %p108;
	setp.ne.s32 	%p109, %r349, 0;
	@%p109 bra 	$L__BB9_16;
	shr.u32 	%r375, %r1, 3;
	and.b32  	%r376, %r375, 124;
	mov.u32 	%r377, _ZZN3cub18CUB_300001_SM_10006detail6reduce28DeviceReduceSingleTileKernelINS2_10policy_hubIfjN4cuda3std3__44plusIfEEE10Policy1000EPfSC_iS9_ffNS7_10__identityEEEvT0_T1_T2_T3_T4_T6_E12temp_storage;
	add.s32 	%r378, %r377, %r376;
	st.shared.f32 	[%r378+16], %f10;
$L__BB9_16:
	bar.sync 	0;
	setp.ne.s32 	%p110, %r1, 0;
	@%p110 bra 	$L__BB9_72;
	ld.shared.f32 	%f474, [_ZZN3cub18CUB_300001_SM_10006detail6reduce28DeviceReduceSingleTileKernelINS2_10policy_hubIfjN4cuda3std3__44plusIfEEE10Policy1000EPfSC_iS9_ffNS7_10__identityEEEvT0_T1_T2_T3_T4_T6_E12temp_storage+20];
	add.f32 	%f475, %f530, %f474;
	ld.shared.f32 	%f476, [_ZZN3cub18CUB_300001_SM_10006detail6reduce28DeviceReduceSingleTileKernelINS2_10policy_hubIfjN4cuda3std3__44plusIfEEE10Policy1000EPfSC_iS9_ffNS7_10__identityEEEvT0_T1_T2_T3_T4_T6_E12temp_storage+24];
	add.f32 	%f477, %f475, %f476;
	ld.shared.f32 	%f478, [_ZZN3cub18CUB_300001_SM_10006detail6reduce28DeviceReduceSingleTileKernelINS2_10policy_hubIfjN4cuda3std3__44plusIfEEE10Policy1000EPfSC_iS9_ffNS7_10__identityEEEvT0_T1_T2_T3_T4_T6_E12temp_storage+28];
	add.f32 	%f479, %f477, %f478;
	ld.shared.f32 	%f480, [_ZZN3cub18CUB_300001_SM_10006detail6reduce28DeviceReduceSingleTileKernelINS2_10policy_hubIfjN4cuda3std3__44plusIfEEE10Policy1000EPfSC_iS9_ffNS7_10__identityEEEvT0_T1_T2_T3_T4_T6_E12temp_storage+32];
	add.f32 	%f481, %f479, %f480;
	ld.shared.f32 	%f482, [_ZZN3cub18CUB_300001_SM_10006detail6reduce28DeviceReduceSingleTileKernelINS2_10policy_hubIfjN4cuda3std3__44plusIfEEE10Policy1000EPfSC_iS9_ffNS7_10__identityEEEvT0_T1_T2_T3_T4_T6_E12temp_storage+36];
	add.f32 	%f483, %f481, %f482;
	ld.shared.f32 	%f484, [_ZZN3cub18CUB_300001_SM_10006detail6reduce28DeviceReduceSingleTileKernelINS2_10policy_hubIfjN4cuda3std3__44plusIfEEE10Policy1000EPfSC_iS9_ffNS7_10__identityEEEvT0_T1_T2_T3_T4_T6_E12temp_storage+40];
	add.f32 	%f485, %f483, %f484;
	ld.shared.f32 	%f486, [_ZZN3cub18CUB_300001_SM_10006detail6reduce28DeviceReduceSingleTileKernelINS2_10policy_hubIfjN4cuda3std3__44plusIfEEE10Policy1000EPfSC_iS9_ffNS7_10__identityEEEvT0_T1_T2_T3_T4_T6_E12temp_storage+44];
	add.f32 	%f487, %f485, %f486;
	ld.shared.f32 	%f488, [_ZZN3cub18CUB_300001_SM_10006detail6reduce28DeviceReduceSingleTileKernelINS2_10policy_hubIfjN4cuda3std3__44plusIfEEE10Policy1000EPfSC_iS9_ffNS7_10__identityEEEvT0_T1_T2_T3_T4_T6_E12temp_storage+48];
	add.f32 	%f489, %f487, %f488;
	ld.shared.f32 	%f490, [_ZZN3cub18CUB_300001_SM_10006detail6reduce28DeviceReduceSingleTileKernelINS2_10policy_hubIfjN4cuda3std3__44plusIfEEE10Policy1000EPfSC_iS9_ffNS7_10__identityEEEvT0_T1_T2_T3_T4_T6_E12temp_storage+52];
	add.f32 	%f491, %f489, %f490;
	ld.shared.f32 	%f492, [_ZZN3cub18CUB_300001_SM_10006detail6reduce28DeviceReduceSingleTileKernelINS2_10policy_hubIfjN4cuda3std3__44plusIfEEE10Policy1000EPfSC_iS9_ffNS7_10__identityEEEvT0_T1_T2_T3_T4_T6_E12temp_storage+56];
	add.f32 	%f493, %f491, %f492;
	ld.shared.f32 	%f494, [_ZZN3cub18CUB_300001_SM_10006detail6reduce28DeviceReduceSingleTileKernelINS2_10policy_hubIfjN4cuda3std3__44plusIfEEE10Policy1000EPfSC_iS9_ffNS7_10__identityEEEvT0_T1_T2_T3_T4_T6_E12temp_storage+60];
	add.f32 	%f495, %f493, %f494;
	ld.shared.f32 	%f496, [_ZZN3cub18CUB_300001_SM_10006detail6reduce28DeviceReduceSingleTileKernelINS2_10policy_hubIfjN4cuda3std3__44plusIfEEE10Policy1000EPfSC_iS9_ffNS7_10__identityEEEvT0_T1_T2_T3_T4_T6_E12temp_storage+64];
	add.f32 	%f497, %f495, %f496;
	ld.shared.f32 	%f498, [_ZZN3cub18CUB_300001_SM_10006detail6reduce28DeviceReduceSingleTileKernelINS2_10policy_hubIfjN4cuda3std3__44plusIfEEE10Policy1000EPfSC_iS9_ffNS7_10__identityEEEvT0_T1_T2_T3_T4_T6_E12temp_storage+68];
	add.f32 	%f499, %f497, %f498;
	ld.shared.f32 	%f500, [_ZZN3cub18CUB_300001_SM_10006detail6reduce28DeviceReduceSingleTileKernelINS2_10policy_hubIfjN4cuda3std3__44plusIfEEE10Policy1000EPfSC_iS9_ffNS7_10__identityEEEvT0_T1_T2_T3_T4_T6_E12temp_storage+72];
	add.f32 	%f501, %f499, %f500;
	ld.shared.f32 	%f502, [_ZZN3cub18CUB_300001_SM_10006detail6reduce28DeviceReduceSingleTileKernelINS2_10policy_hubIfjN4cuda3std3__44plusIfEEE10Policy1000EPfSC_iS9_ffNS7_10__identityEEEvT0_T1_T2_T3_T4_T6_E12temp_storage+76];
	add.f32 	%f530, %f501, %f502;
	bra.uni 	$L__BB9_72;
$L__BB9_18:
	// begin inline asm
	mov.u32 %r311, %laneid;
	// end inline asm
	and.b32  	%r337, %r1, 992;
	add.s32 	%r338, %r337, 32;
	setp.gt.s32 	%p81, %r338, %r67;
	not.b32 	%r339, %r337;
	add.s32 	%r340, %r67, %r339;
	selp.b32 	%r335, %r340, 31, %p81;
	mov.b32 	%r313, %f509;
	mov.b32 	%r314, 1;
	mov.b32 	%r336, -1;
	// begin inline asm
	shfl.sync.down.b32 %r312, %r313, %r314, %r335, %r336;
	// end inline asm
	setp.lt.s32 	%p82, %r311, %r335;
	mov.b32 	%f403, %r312;
	add.f32 	%f404, %f509, %f403;
	selp.f32 	%f405, %f404, %f509, %p82;
	mov.b32 	%r318, %f405;
	mov.b32 	%r319, 2;
	// begin inline asm
	shfl.sync.down.b32 %r317, %r318, %r319, %r335, %r336;
	// end inline asm
	add.s32 	%r341, %r311, 2;
	setp.gt.s32 	%p83, %r341, %r335;
	mov.b32 	%f406, %r317;
	add.f32 	%f407, %f405, %f406;
	selp.f32 	%f408, %f405, %f407, %p83;
	mov.b32 	%r323, %f408;
	mov.b32 	%r324, 4;
	// begin inline asm
	shfl.sync.down.b32 %r322, %r323, %r324, %r335, %r336;
	// end inline asm
	add.s32 	%r342, %r311, 4;
	setp.gt.s32 	%p84, %r342, %r335;
	mov.b32 	%f409, %r322;
	add.f32 	%f410, %f408, %f409;
	selp.f32 	%f411, %f408, %f410, %p84;
	mov.b32 	%r328, %f411;
	mov.b32 	%r329, 8;
	// begin inline asm
	shfl.sync.down.b32 %r327, %r328, %r329, %r335, %r336;
	// end inline asm
	add.s32 	%r343, %r311, 8;
	setp.gt.s32 	%p85, %r343, %r335;
	mov.b32 	%f412, %r327;
	add.f32 	%f413, %f411, %f412;
	selp.f32 	%f414, %f411, %f413, %p85;
	mov.b32 	%r333, %f414;
	mov.b32 	%r334, 16;
	// begin inline asm
	shfl.sync.down.b32 %r332, %r333, %r334, %r335, %r336;
	// end inline asm
	add.s32 	%r344, %r311, 16;
	setp.gt.s32 	%p86, %r344, %r335;
	mov.b32 	%f415, %r332;
	add.f32 	%f416, %f414, %f415;
	selp.f32 	%f530, %f414, %f416, %p86;
	setp.ne.s32 	%p87, %r311, 0;
	@%p87 bra 	$L__BB9_20;
	shr.u32 	%r345, %r1, 3;
	and.b32  	%r346, %r345, 124;
	mov.u32 	%r347, _ZZN3cub18CUB_300001_SM_10006detail6reduce28DeviceReduceSingleTileKernelINS2_10policy_hubIfjN4cuda3std3__44plusIfEEE10Policy1000EPfSC_iS9_ffNS7_10__identityEEEvT0_T1_T2_T3_T4_T6_E12temp_storage;
	add.s32 	%r348, %r347, %r346;
	st.shared.f32 	[%r348+16], %f530;
$L__BB9_20:
	bar.sync 	0;
	setp.ne.s32 	%p88, %r1, 0;
	@%p88 bra 	$L__BB9_72;
	setp.gt.s32 	%p89, %r67, 32;
	ld.shared.f32 	%f417, [_ZZN3cub18CUB_300001_SM_10006detail6reduce28DeviceReduceSingleTileKernelINS2_10policy_hubIfjN4cuda3std3__44plusIfEEE10Policy1000EPfSC_iS9_ffNS7_10__identityEEEvT0_T1_T2_T3_T4_T6_E12temp_storage+20];
	add.f32 	%f418, %f530, %f417;
	selp.f32 	%f419, %f418, %f530, %p89;
	setp.gt.s32 	%p90, %r67, 64;
	ld.shared.f32 	%f420, [_ZZN3cub18CUB_300001_SM_10006detail6reduce28DeviceReduceSingleTileKernelINS2_10policy_hubIfjN4cuda3std3__44plusIfEEE10Policy1000EPfSC_iS9_ffNS7_10__identityEEEvT0_T1_T2_T3_T4_T6_E12temp_storage+24];
	add.f32 	%f421, %f420, %f419;
	selp.f32 	%f422, %f421, %f419, %p90;
	setp.gt.s32 	%p91, %r67, 96;
	ld.shared.f32 	%f423, [_ZZN3cub18CUB_300001_SM_10006detail6reduce28DeviceReduceSingleTileKernelINS2_10policy_hubIfjN4cuda3std3__44plusIfEEE10Policy1000EPfSC_iS9_ffNS7_10__identityEEEvT0_T1_T2_T3_T4_T6_E12temp_storage+28];
	add.f32 	%f424, %f423, %f422;
	selp.f32 	%f425, %f424, %f422, %p91;
	setp.gt.s32 	%p92, %r67, 128;
	ld.shared.f32 	%f426, [_ZZN3cub18CUB_300001_SM_10006detail6reduce28DeviceReduceSingleTileKernelINS2_10policy_hubIfjN4cuda3std3__44plusIfEEE10Policy1000EPfSC_iS9_ffNS7_10__identityEEEvT0_T1_T2_T3_T4_T6_E12temp_storage+32];
	add.f32 	%f427, %f426, %f425;
	selp.f32 	%f428, %f427, %f425, %p92;
	setp.gt.s32 	%p93, %r67, 160;
	ld.shared.f32 	%f429, [_ZZN3cub18CUB_300001_SM_10006detail6reduce28DeviceReduceSingleTileKernelINS2_10policy_hubIfjN4cuda3std3__44plusIfEEE10Policy1000EPfSC_iS9_ffNS7_10__identityEEEvT0_T1_T2_T3_T4_T6_E12temp_storage+36];
	add.f32 	%f430, %f429, %f428;
	selp.f32 	%f431, %f430, %f428, %p93;
	setp.gt.s32 	%p94, %r67, 192;
	ld.shared.f32 	%f432, [_ZZN3cub18CUB_300001_SM_10006detail6reduce28DeviceReduceSingleTileKernelINS2_10policy_hubIfjN4cuda3std3__44plusIfEEE10Policy1000EPfSC_iS9_ffNS7_10__identityEEEvT0_T1_T2_T3_T4_T6_E12temp_storage+40];
	add.f32 	%f433, %f432, %f431;
	selp.f32 	%f434, %f433, %f431, %p94;
	setp.gt.s32 	%p95, %r67, 224;
	ld.shared.f32 	%f435, [_ZZN3cub18CUB_300001_SM_10006detail6reduce28DeviceReduceSingleTileKernelINS2_10policy_hubIfjN4cuda3std3__44plusIfEEE10Policy1000EPfSC_iS9_ffNS7_10__identityEEEvT0_T1_T2_T3_T4_T6_E12temp_storage+44];
	add.f32 	%f436, %f435, %f434;
	selp.f32 	%f437, %f436, %f434, %p95;
	setp.gt.s32 	%p96, %r67, 256;
	ld.shared.f32 	%f438, [_ZZN3cub18CUB_300001_SM_10006detail6reduce28DeviceReduceSingleTileKernelINS2_10policy_hubIfjN4cuda3std3__44plusIfEEE10Policy1000EPfSC_iS9_ffNS7_10__identityEEEvT0_T1_T2_T3_T4_T6_E12temp_storage+48];
	add.f32 	%f439, %f438, %f437;
	selp.f32 	%f440, %f439, %f437, %p96;
	setp.gt.s32 	%p97, %r67, 288;
	ld.shared.f32 	%f441, [_ZZN3cub18CUB_300001_SM_10006detail6reduce28DeviceReduceSingleTileKernelINS2_10policy_hubIfjN4cuda3std3__44plusIfEEE10Policy1000EPfSC_iS9_ffNS7_10__identityEEEvT0_T1_T2_T3_T4_T6_E12temp_storage+52];
	add.f32 	%f442, %f441, %f440;
	selp.f32 	%f443, %f442, %f440, %p97;
	setp.gt.s32 	%p98, %r67, 320;
	ld.shared.f32 	%f444, [_ZZN3cub18CUB_300001_SM_10006detail6reduce28DeviceReduceSingleTileKernelINS2_10policy_hubIfjN4cuda3std3__44plusIfEEE10Policy1000EPfSC_iS9_ffNS7_10__identityEEEvT0_T1_T2_T3_T4_T6_E12temp_storage+56];
	add.f32 	%f445, %f444, %f443;
	selp.f32 	%f446, %f445, %f443, %p98;
	setp.gt.s32 	%p99, %r67, 352;
	ld.shared.f32 	%f447, [_ZZN3cub18CUB_300001_SM_10006detail6reduce28DeviceReduceSingleTileKernelINS2_10policy_hubIfjN4cuda3std3__44plusIfEEE10Policy1000EPfSC_iS9_ffNS7_10__identityEEEvT0_T1_T2_T3_T4_T6_E12temp_storage+60];
	add.f32 	%f448, %f447, %f446;
	selp.f32 	%f449, %f448, %f446, %p99;
	setp.gt.s32 	%p100, %r67, 384;
	ld.shared.f32 	%f450, [_ZZN3cub18CUB_300001_SM_10006detail6reduce28DeviceReduceSingleTileKernelINS2_10policy_hubIfjN4cuda3std3__44plusIfEEE10Policy1000EPfSC_iS9_ffNS7_10__identityEEEvT0_T1_T2_T3_T4_T6_E12temp_storage+64];
	add.f32 	%f451, %f450, %f449;
	selp.f32 	%f452, %f451, %f449, %p100;
	setp.gt.s32 	%p101, %r67, 416;
	ld.shared.f32 	%f453, [_ZZN3cub18CUB_300001_SM_10006detail6reduce28DeviceReduceSingleTileKernelINS2_10policy_hubIfjN4cuda3std3__44plusIfEEE10Policy1000EPfSC_iS9_ffNS7_10__identityEEEvT0_T1_T2_T3_T4_T6_E12temp_storage+68];
	add.f32 	%f454, %f453, %f452;
	selp.f32 	%f455, %f454, %f452, %p101;
	setp.gt.s32 	%p102, %r67, 448;
	ld.shared.f32 	%f456, [_ZZN3cub18CUB_300001_SM_10006detail6reduce28DeviceReduceSingleTileKernelINS2_10policy_hubIfjN4cuda3std3__44plusIfEEE10Policy1000EPfSC_iS9_ffNS7_10__identityEEEvT0_T1_T2_T3_T4_T6_E12temp_storage+72];
	add.f32 	%f457, %f456, %f455;
	selp.f32 	%f458, %f457, %f455, %p102;
	setp.gt.s32 	%p103, %r67, 480;
	ld.shared.f32 	%f459, [_ZZN3cub18CUB_300001_SM_10006detail6reduce28DeviceReduceSingleTileKernelINS2_10policy_hubIfjN4cuda3std3__44plusIfEEE10Policy1000EPfSC_iS9_ffNS7_10__identityEEEvT0_T1_T2_T3_T4_T6_E12temp_storage+76];
	add.f32 	%f460, %f459, %f458;
	selp.f32 	%f530, %f460, %f458, %p103;
	bra.uni 	$L__BB9_72;
$L__BB9_22:
	mov.u32 	%r13, %tid.x;
	shl.b32 	%r224, %r13, 1;
	mul.wide.u32 	%rd90, %r224, 4;
	add.s64 	%rd75, %rd16, %rd90;
	// begin inline asm
	ld.global.nc.u64 %rd74, [%rd75];
	// end inline asm
	mov.b64 	{%r225, %r226}, %rd74;
	mov.b32 	%f281, %r226;
	mov.b32 	%f282, %r225;
	add.s64 	%rd77, %rd75, 4096;
	// begin inline asm
	ld.global.nc.u64 %rd76, [%rd77];
	// end inline asm
	mov.b64 	{%r227, %r228}, %rd76;
	mov.b32 	%f283, %r228;
	mov.b32 	%f284, %r227;
	add.s64 	%rd79, %rd75, 8192;
	// begin inline asm
	ld.global.nc.u64 %rd78, [%rd79];
	// end inline asm
	mov.b64 	{%r229, %r230}, %rd78;
	mov.b32 	%f285, %r230;
	mov.b32 	%f286, %r229;
	add.s64 	%rd81, %rd75, 12288;
	// begin inline asm
	ld.global.nc.u64 %rd80, [%rd81];
	// end inline asm
	mov.b64 	{%r231, %r232}, %rd80;
	mov.b32 	%f287, %r232;
	mov.b32 	%f288, %r231;
	add.s64 	%rd83, %rd75, 16384;
	// begin inline asm
	ld.global.nc.u64 %rd82, [%rd83];
	// end inline asm
	mov.b64 	{%r233, %r234}, %rd82;
	mov.b32 	%f289, %r234;
	mov.b32 	%f290, %r233;
	add.s64 	%rd85, %rd75, 20480;
	// begin inline asm
	ld.global.nc.u64 %rd84, [%rd85];
	// end inline asm
	mov.b64 	{%r235, %r236}, %rd84;
	mov.b32 	%f291, %r236;
	mov.b32 	%f292, %r235;
	add.s64 	%rd87, %rd75, 24576;
	// begin inline asm
	ld.global.nc.u64 %rd86, [%rd87];
	// end inline asm
	mov.b64 	{%r237, %r238}, %rd86;
	mov.b32 	%f293, %r238;
	mov.b32 	%f294, %r237;
	add.s64 	%rd89, %rd75, 28672;
	// begin inline asm
	ld.global.nc.u64 %rd88, [%rd89];
	// end inline asm
	mov.b64 	{%r239, %r240}, %rd88;
	mov.b32 	%f295, %r240;
	mov.b32 	%f296, %r239;
	add.f32 	%f297, %f282, %f281;
	add.f32 	%f298, %f284, %f283;
	add.f32 	%f299, %f286, %f285;
	add.f32 	%f300, %f288, %f287;
	add.f32 	%f301, %f290, %f289;
	add.f32 	%f302, %f292, %f291;
	add.f32 	%f303, %f294, %f293;
	add.f32 	%f304, %f296, %f295;
	add.f32 	%f305, %f297, %f298;
	add.f32 	%f306, %f299, %f300;
	add.f32 	%f307, %f301, %f302;
	add.f32 	%f308, %f303, %f304;
	add.f32 	%f309, %f305, %f306;
	add.f32 	%f310, %f307, %f308;
	add.f32 	%f516, %f309, %f310;
	setp.lt.u32 	%p58, %r67, 16384;
	mov.b32 	%r387, 8192;
	@%p58 bra 	$L__BB9_26;
	add.s32 	%r14, %r67, -8192;
	mov.b32 	%r387, 8192;
$L__BB9_24:
	mul.wide.s32 	%rd107, %r387, 4;
	add.s64 	%rd92, %rd75, %rd107;
	// begin inline asm
	ld.global.nc.u64 %rd91, [%rd92];
	// end inline asm
	mov.b64 	{%r242, %r243}, %rd91;
	mov.b32 	%f311, %r243;
	mov.b32 	%f312, %r242;
	add.s64 	%rd94, %rd92, 4096;
	// begin inline asm
	ld.global.nc.u64 %rd93, [%rd94];
	// end inline asm
	mov.b64 	{%r244, %r245}, %rd93;
	mov.b32 	%f313, %r245;
	mov.b32 	%f314, %r244;
	add.s64 	%rd96, %rd92, 8192;
	// begin inline asm
	ld.global.nc.u64 %rd95, [%rd96];
	// end inline asm
	mov.b64 	{%r246, %r247}, %rd95;
	mov.b32 	%f315, %r247;
	mov.b32 	%f316, %r246;
	add.s64 	%rd98, %rd92, 12288;
	// begin inline asm
	ld.global.nc.u64 %rd97, [%rd98];
	// end inline asm
	mov.b64 	{%r248, %r249}, %rd97;
	mov.b32 	%f317, %r249;
	mov.b32 	%f318, %r248;
	add.s64 	%rd100, %rd92, 16384;
	// begin inline asm
	ld.global.nc.u64 %rd99, [%rd100];
	// end inline asm
	mov.b64 	{%r250, %r251}, %rd99;
	mov.b32 	%f319, %r251;
	mov.b32 	%f320, %r250;
	add.s64 	%rd102, %rd92, 20480;
	// begin inline asm
	ld.global.nc.u64 %rd101, [%rd102];
	// end inline asm
	mov.b64 	{%r252, %r253}, %rd101;
	mov.b32 	%f321, %r253;
	mov.b32 	%f322, %r252;
	add.s64 	%rd104, %rd92, 24576;
	// begin inline asm
	ld.global.nc.u64 %rd103, [%rd104];
	// end inline asm
	mov.b64 	{%r254, %r255}, %rd103;
	mov.b32 	%f323, %r255;
	mov.b32 	%f324, %r254;
	add.s64 	%rd106, %rd92, 28672;
	// begin inline asm
	ld.global.nc.u64 %rd105, [%rd106];
	// end inline asm
	mov.b64 	{%r256, %r257}, %rd105;
	mov.b32 	%f325, %r257;
	mov.b32 	%f326, %r256;
	add.f32 	%f327, %f516, %f312;
	add.f32 	%f328, %f311, %f314;
	add.f32 	%f329, %f313, %f316;
	add.f32 	%f330, %f315, %f318;
	add.f32 	%f331, %f317, %f320;
	add.f32 	%f332, %f319, %f322;
	add.f32 	%f333, %f321, %f324;
	add.f32 	%f334, %f323, %f326;
	add.f32 	%f335, %f327, %f328;
	add.f32 	%f336, %f329, %f330;
	add.f32 	%f337, %f331, %f332;
	add.f32 	%f338, %f333, %f334;
	add.f32 	%f339, %f335, %f336;
	add.f32 	%f340, %f337, %f338;
	add.f32 	%f341, %f339, %f340;
	add.f32 	%f516, %f341, %f325;
	sub.s32 	%r258, %r67, %r387;
	setp.lt.s32 	%p59, %r258, 8192;
	@%p59 bra 	$L__BB9_34;
	add.s32 	%r387, %r387, 8192;
	setp.le.s32 	%p60, %r387, %r14;
	@%p60 bra 	$L__BB9_24;
$L__BB9_26:
	setp.le.s32 	%p61, %r67, %r387;
	@%p61 bra 	$L__BB9_34;
	sub.s32 	%r18, %r67, %r387;
	setp.ge.s32 	%p62, %r13, %r18;
	@%p62 bra 	$L__BB9_34;
	not.b32 	%r259, %r13;
	add.s32 	%r260, %r67, %r259;
	sub.s32 	%r19, %r260, %r387;
	and.b32  	%r261, %r19, 1536;
	setp.eq.s32 	%p63, %r261, 1536;
	mov.u32 	%r391, %r13;
	@%p63 bra 	$L__BB9_31;
	add.s32 	%r389, %r13, %r387;
	shr.u32 	%r262, %r19, 9;
	add.s32 	%r263, %r262, 1;
	and.b32  	%r264, %r263, 3;
	neg.s32 	%r388, %r264;
	mov.u32 	%r391, %r13;
$L__BB9_30:
	.pragma "nounroll";
	mul.wide.u32 	%rd109, %r389, 4;
	add.s64 	%rd108, %rd16, %rd109;
	// begin inline asm
	ld.global.nc.u32 %r265, [%rd108];
	// end inline asm
	mov.b32 	%f343, %r265;
	add.f32 	%f516, %f516, %f343;
	add.s32 	%r391, %r391, 512;
	add.s32 	%r389, %r389, 512;
	add.s32 	%r388, %r388, 1;
	setp.ne.s32 	%p64, %r388, 0;
	@%p64 bra 	$L__BB9_30;
$L__BB9_31:
	setp.lt.u32 	%p65, %r19, 1536;
	@%p65 bra 	$L__BB9_34;
	cvt.u64.u32 	%rd110, %r391;
	cvt.u64.u32 	%rd111, %r387;
	add.s64 	%rd112, %rd110, %rd111;
	shl.b64 	%rd113, %rd112, 2;
	add.s64 	%rd114, %rd113, %rd16;
	add.s64 	%rd130, %rd114, 4096;
	add.s32 	%r392, %r391, %r387;
$L__BB9_33:
	mul.wide.u32 	%rd119, %r392, 4;
	add.s64 	%rd115, %rd16, %rd119;
	// begin inline asm
	ld.global.nc.u32 %r266, [%rd115];
	// end inline asm
	mov.b32 	%f344, %r266;
	add.f32 	%f345, %f516, %f344;
	add.s64 	%rd116, %rd130, -2048;
	// begin inline asm
	ld.global.nc.u32 %r267, [%rd116];
	// end inline asm
	mov.b32 	%f346, %r267;
	add.f32 	%f347, %f345, %f346;
	// begin inline asm
	ld.global.nc.u32 %r268, [%rd130];
	// end inline asm
	mov.b32 	%f348, %r268;
	add.f32 	%f349, %f347, %f348;
	add.s64 	%rd118, %rd130, 2048;
	// begin inline asm
	ld.global.nc.u32 %r269, [%rd118];
	// end inline asm
	mov.b32 	%f350, %r269;
	add.f32 	%f516, %f349, %f350;
	add.s32 	%r391, %r391, 2048;
	add.s64 	%rd130, %rd130, 8192;
	add.s32 	%r392, %r392, 2048;
	setp.lt.s32 	%p66, %r391, %r18;
	@%p66 bra 	$L__BB9_33;
$L__BB9_34:
	// begin inline asm
	mov.u32 %r270, %laneid;
	// end inline asm
	mov.b32 	%r272, %f516;
	mov.b32 	%r273, 1;
	mov.b32 	%r294, 31;
	mov.b32 	%r295, -1;
	// begin inline asm
	shfl.sync.down.b32 %r271, %r272, %r273, %r294, %r295;
	// end inline asm
	setp.gt.s32 	%p67, %r270, 30;
	mov.b32 	%f351, %r271;
	add.f32 	%f352, %f516, %f351;
	selp.f32 	%f353, %f516, %f352, %p67;
	mov.b32 	%r277, %f353;
	mov.b32 	%r278, 2;
	// begin inline asm
	shfl.sync.down.b32 %r276, %r277, %r278, %r294, %r295;
	// end inline asm
	setp.gt.s32 	%p68, %r270, 29;
	mov.b32 	%f354, %r276;
	add.f32 	%f355, %f353, %f354;
	selp.f32 	%f356, %f353, %f355, %p68;
	mov.b32 	%r282, %f356;
	mov.b32 	%r283, 4;
	// begin inline asm
	shfl.sync.down.b32 %r281, %r282, %r283, %r294, %r295;
	// end inline asm
	setp.gt.s32 	%p69, %r270, 27;
	mov.b32 	%f357, %r281;
	add.f32 	%f358, %f356, %f357;
	selp.f32 	%f359, %f356, %f358, %p69;
	mov.b32 	%r287, %f359;
	mov.b32 	%r288, 8;
	// begin inline asm
	shfl.sync.down.b32 %r286, %r287, %r288, %r294, %r295;
	// end inline asm
	setp.gt.s32 	%p70, %r270, 23;
	mov.b32 	%f360, %r286;
	add.f32 	%f361, %f359, %f360;
	selp.f32 	%f362, %f359, %f361, %p70;
	mov.b32 	%r292, %f362;
	mov.b32 	%r293, 16;
	// begin inline asm
	shfl.sync.down.b32 %r291, %r292, %r293, %r294, %r295;
	// end inline asm
	setp.gt.s32 	%p71, %r270, 15;
	mov.b32 	%f363, %r291;
	add.f32 	%f26, %f362, %f363;
	selp.f32 	%f530, %f362, %f26, %p71;
	setp.ne.s32 	%p72, %r270, 0;
	@%p72 bra 	$L__BB9_36;
	shr.u32 	%r296, %r13, 3;
	and.b32  	%r297, %r296, 124;
	mov.u32 	%r298, _ZZN3cub18CUB_300001_SM_10006detail6reduce28DeviceReduceSingleTileKernelINS2_10policy_hubIfjN4cuda3std3__44plusIfEEE10Policy1000EPfSC_iS9_ffNS7_10__identityEEEvT0_T1_T2_T3_T4_T6_E12temp_storage;
	add.s32 	%r299, %r298, %r297;
	st.shared.f32 	[%r299+16], %f26;
$L__BB9_36:
	bar.sync 	0;
	setp.ne.s32 	%p73, %r13, 0;
	@%p73 bra 	$L__BB9_72;
	ld.shared.f32 	%f364, [_ZZN3cub18CUB_300001_SM_10006detail6reduce28DeviceReduceSingleTileKernelINS2_10policy_hubIfjN4cuda3std3__44plusIfEEE10Policy1000EPfSC_iS9_ffNS7_10__identityEEEvT0_T1_T2_T3_T4_T6_E12temp_storage+20];
	add.f32 	%f365, %f530, %f364;
	ld.shared.f32 	%f366, [_ZZN3cub18CUB_300001_SM_10006detail6reduce28DeviceReduceSingleTileKernelINS2_10policy_hubIfjN4cuda3std3__44plusIfEEE10Policy1000EPfSC_iS9_ffNS7_10__identityEEEvT0_T1_T2_T3_T4_T6_E12temp_storage+24];
	add.f32 	%f367, %f365, %f366;
	ld.shared.f32 	%f368, [_ZZN3cub18CUB_300001_SM_10006detail6reduce28DeviceReduceSingleTileKernelINS2_10policy_hubIfjN4cuda3std3__44plusIfEEE10Policy1000EPfSC_iS9_ffNS7_10__identityEEEvT0_T1_T2_T3_T4_T6_E12temp_storage+28];
	add.f32 	%f369, %f367, %f368;
	ld.shared.f32 	%f370, [_ZZN3cub18CUB_300001_SM_10006detail6reduce28DeviceReduceSingleTileKernelINS2_10policy_hubIfjN4cuda3std3__44plusIfEEE10Policy1000EPfSC_iS9_ffNS7_10__identityEEEvT0_T1_T2_T3_T4_T6_E12temp_storage+32];
	add.f32 	%f371, %f369, %f370;
	ld.shared.f32 	%f372, [_ZZN3cub18CUB_300001_SM_10006detail6reduce28DeviceReduceSingleTileKernelINS2_10policy_hubIfjN4cuda3std3__44plusIfEEE10Policy1000EPfSC_iS9_ffNS7_10__identityEEEvT0_T1_T2_T3_T4_T6_E12temp_storage+36];
	add.f32 	%f373, %f371, %f372;
	ld.shared.f32 	%f374, [_ZZN3cub18CUB_300001_SM_10006detail6reduce28DeviceReduceSingleTileKernelINS2_10policy_hubIfjN4cuda3std3__44plusIfEEE10Policy1000EPfSC_iS9_ffNS7_10__identityEEEvT0_T1_T2_T3_T4_T6_E12temp_storage+40];
	add.f32 	%f375, %f373, %f374;
	ld.shared.f32 	%f376, [_ZZN3cub18CUB_300001_SM_10006detail6reduce28DeviceReduceSingleTileKernelINS2_10policy_hubIfjN4cuda3std3__44plusIfEEE10Policy1000EPfSC_iS9_ffNS7_10__identityEEEvT0_T1_T2_T3_T4_T6_E12temp_storage+44];
	add.f32 	%f377, %f375, %f376;
	ld.shared.f32 	%f378, [_ZZN3cub18CUB_300001_SM_10006detail6reduce28DeviceReduceSingleTileKernelINS2_10policy_hubIfjN4cuda3std3__44plusIfEEE10Policy1000EPfSC_iS9_ffNS7_10__identityEEEvT0_T1_T2_T3_T4_T6_E12temp_storage+48];
	add.f32 	%f379, %f377, %f378;
	ld.shared.f32 	%f380, [_ZZN3cub18CUB_300001_SM_10006detail6reduce28DeviceReduceSingleTileKernelINS2_10policy_hubIfjN4cuda3std3__44plusIfEEE10Policy1000EPfSC_iS9_ffNS7_10__identityEEEvT0_T1_T2_T3_T4_T6_E12temp_storage+52];
	add.f32 	%f381, %f379, %f380;
	ld.shared.f32 	%f382, [_ZZN3cub18CUB_300001_SM_10006detail6reduce28DeviceReduceSingleTileKernelINS2_10policy_hubIfjN4cuda3std3__44plusIfEEE10Policy1000EPfSC_iS9_ffNS7_10__identityEEEvT0_T1_T2_T3_T4_T6_E12temp_storage+56];
	add.f32 	%f383, %f381, %f382;
	ld.shared.f32 	%f384, [_ZZN3cub18CUB_300001_SM_10006detail6reduce28DeviceReduceSingleTileKernelINS2_10policy_hubIfjN4cuda3std3__44plusIfEEE10Policy1000EPfSC_iS9_ffNS7_10__identityEEEvT0_T1_T2_T3_T4_T6_E12temp_storage+60];
	add.f32 	%f385, %f383, %f384;
	ld.shared.f32 	%f386, [_ZZN3cub18CUB_300001_SM_10006detail6reduce28DeviceReduceSingleTileKernelINS2_10policy_hubIfjN4cuda3std3__44plusIfEEE10Policy1000EPfSC_iS9_ffNS7_10__identityEEEvT0_T1_T2_T3_T4_T6_E12temp_storage+64];
	add.f32 	%f387, %f385, %f386;
	ld.shared.f32 	%f388, [_ZZN3cub18CUB_300001_SM_10006detail6reduce28DeviceReduceSingleTileKernelINS2_10policy_hubIfjN4cuda3std3__44plusIfEEE10Policy1000EPfSC_iS9_ffNS7_10__identityEEEvT0_T1_T2_T3_T4_T6_E12temp_storage+68];
	add.f32 	%f389, %f387, %f388;
	ld.shared.f32 	%f390, [_ZZN3cub18CUB_300001_SM_10006detail6reduce28DeviceReduceSingleTileKernelINS2_10policy_hubIfjN4cuda3std3__44plusIfEEE10Policy1000EPfSC_iS9_ffNS7_10__identityEEEvT0_T1_T2_T3_T4_T6_E12temp_storage+72];
	add.f32 	%f391, %f389, %f390;
	ld.shared.f32 	%f392, [_ZZN3cub18CUB_300001_SM_10006detail6reduce28DeviceReduceSingleTileKernelINS2_10policy_hubIfjN4cuda3std3__44plusIfEEE10Policy1000EPfSC_iS9_ffNS7_10__identityEEEvT0_T1_T2_T3_T4_T6_E12temp_storage+76];
	add.f32 	%f530, %f391, %f392;
	bra.uni 	$L__BB9_72;
$L__BB9_38:
	setp.gt.s32 	%p3, %r67, 8191;
	@%p3 bra 	$L__BB9_56;
	mov.u32 	%r34, %tid.x;
	setp.ge.s32 	%p20, %r34, %r67;
	mov.f32 	%f522, 0f00000000;
	mov.u32 	%r397, %r34;
	@%p20 bra 	$L__BB9_41;
	mul.wide.u32 	%rd66, %r34, 4;
	add.s64 	%rd65, %rd16, %rd66;
	// begin inline asm
	ld.global.nc.u32 %r144, [%rd65];
	// end inline asm
	mov.b32 	%f522, %r144;
	add.s32 	%r397, %r34, 512;
$L__BB9_41:
	setp.ge.s32 	%p21, %r397, %r67;
	@%p21 bra 	$L__BB9_47;
	not.b32 	%r145, %r397;
	add.s32 	%r37, %r67, %r145;
	and.b32  	%r146, %r37, 1536;
	setp.eq.s32 	%p22, %r146, 1536;
	@%p22 bra 	$L__BB9_45;
	mul.wide.u32 	%rd67, %r397, 4;
	add.s64 	%rd131, %rd16, %rd67;
	shr.u32 	%r147, %r37, 9;
	add.s32 	%r148, %r147, 1;
	and.b32  	%r149, %r148, 3;
	neg.s32 	%r395, %r149;
$L__BB9_44:
	.pragma "nounroll";
	// begin inline asm
	ld.global.nc.u32 %r150, [%rd131];
	// end inline asm
	mov.b32 	%f173, %r150;
	add.f32 	%f522, %f522, %f173;
	add.s32 	%r397, %r397, 512;
	add.s64 	%rd131, %rd131, 2048;
	add.s32 	%r395, %r395, 1;
	setp.ne.s32 	%p23, %r395, 0;
	@%p23 bra 	$L__BB9_44;
$L__BB9_45:
	setp.lt.u32 	%p24, %r37, 1536;
	@%p24 bra 	$L__BB9_47;
$L__BB9_46:
	mul.wide.s32 	%rd73, %r397, 4;
	add.s64 	%rd69, %rd16, %rd73;
	// begin inline asm
	ld.global.nc.u32 %r151, [%rd69];
	// end inline asm
	mov.b32 	%f174, %r151;
	add.f32 	%f175, %f522, %f174;
	add.s64 	%rd70, %rd69, 2048;
	// begin inline asm
	ld.global.nc.u32 %r152, [%rd70];
	// end inline asm
	mov.b32 	%f176, %r152;
	add.f32 	%f177, %f175, %f176;
	add.s64 	%rd71, %rd69, 4096;
	// begin inline asm
	ld.global.nc.u32 %r153, [%rd71];
	// end inline asm
	mov.b32 	%f178, %r153;
	add.f32 	%f179, %f177, %f178;
	add.s64 	%rd72, %rd69, 6144;
	// begin inline asm
	ld.global.nc.u32 %r154, [%rd72];
	// end inline asm
	mov.b32 	%f180, %r154;
	add.f32 	%f522, %f179, %f180;
	add.s32 	%r397, %r397, 2048;
	setp.lt.s32 	%p25, %r397, %r67;
	@%p25 bra 	$L__BB9_46;
$L__BB9_47:
	setp.lt.s32 	%p26, %r67, 512;
	@%p26 bra 	$L__BB9_52;
	// begin inline asm
	mov.u32 %r193, %laneid;
	// end inline asm
	mov.b32 	%r195, %f522;
	mov.b32 	%r196, 1;
	mov.b32 	%r217, 31;
	mov.b32 	%r218, -1;
	// begin inline asm
	shfl.sync.down.b32 %r194, %r195, %r196, %r217, %r218;
	// end inline asm
	setp.gt.s32 	%p50, %r193, 30;
	mov.b32 	%f239, %r194;
	add.f32 	%f240, %f522, %f239;
	selp.f32 	%f241, %f522, %f240, %p50;
	mov.b32 	%r200, %f241;
	mov.b32 	%r201, 2;
	// begin inline asm
	shfl.sync.down.b32 %r199, %r200, %r201, %r217, %r218;
	// end inline asm
	setp.gt.s32 	%p51, %r193, 29;
	mov.b32 	%f242, %r199;
	add.f32 	%f243, %f241, %f242;
	selp.f32 	%f244, %f241, %f243, %p51;
	mov.b32 	%r205, %f244;
	mov.b32 	%r206, 4;
	// begin inline asm
	shfl.sync.down.b32 %r204, %r205, %r206, %r217, %r218;
	// end inline asm
	setp.gt.s32 	%p52, %r193, 27;
	mov.b32 	%f245, %r204;
	add.f32 	%f246, %f244, %f245;
	selp.f32 	%f247, %f244, %f246, %p52;
	mov.b32 	%r210, %f247;
	mov.b32 	%r211, 8;
	// begin inline asm
	shfl.sync.down.b32 %r209, %r210, %r211, %r217, %r218;
	// end inline asm
	setp.gt.s32 	%p53, %r193, 23;
	mov.b32 	%f248, %r209;
	add.f32 	%f249, %f247, %f248;
	selp.f32 	%f250, %f247, %f249, %p53;
	mov.b32 	%r215, %f250;
	mov.b32 	%r216, 16;
	// begin inline asm
	shfl.sync.down.b32 %r214, %r215, %r216, %r217, %r218;
	// end inline asm
	setp.gt.s32 	%p54, %r193, 15;
	mov.b32 	%f251, %r214;
	add.f32 	%f38, %f250, %f251;
	selp.f32 	%f530, %f250, %f38, %p54;
	setp.ne.s32 	%p55, %r193, 0;
	@%p55 bra 	$L__BB9_50;
	shr.u32 	%r219, %r34, 3;
	and.b32  	%r220, %r219, 124;
	mov.u32 	%r221, _ZZN3cub18CUB_300001_SM_10006detail6reduce28DeviceReduceSingleTileKernelINS2_10policy_hubIfjN4cuda3std3__44plusIfEEE10Policy1000EPfSC_iS9_ffNS7_10__identityEEEvT0_T1_T2_T3_T4_T6_E12temp_storage;
	add.s32 	%r222, %r221, %r220;
	st.shared.f32 	[%r222+16], %f38;
$L__BB9_50:
	bar.sync 	0;
	setp.ne.s32 	%p56, %r34, 0;
	@%p56 bra 	$L__BB9_72;
	ld.shared.f32 	%f252, [_ZZN3cub18CUB_300001_SM_10006detail6reduce28DeviceReduceSingleTileKernelINS2_10policy_hubIfjN4cuda3std3__44plusIfEEE10Policy1000EPfSC_iS9_ffNS7_10__identityEEEvT0_T1_T2_T3_T4_T6_E12temp_storage+20];
	add.f32 	%f253, %f530, %f252;
	ld.shared.f32 	%f254, [_ZZN3cub18CUB_300001_SM_10006detail6reduce28DeviceReduceSingleTileKernelINS2_10policy_hubIfjN4cuda3std3__44plusIfEEE10Policy1000EPfSC_iS9_ffNS7_10__identityEEEvT0_T1_T2_T3_T4_T6_E12temp_storage+24];
	add.f32 	%f255, %f253, %f254;
	ld.shared.f32 	%f256, [_ZZN3cub18CUB_300001_SM_10006detail6reduce28DeviceReduceSingleTileKernelINS2_10policy_hubIfjN4cuda3std3__44plusIfEEE10Policy1000EPfSC_iS9_ffNS7_10__identityEEEvT0_T1_T2_T3_T4_T6_E12temp_storage+28];
	add.f32 	%f257, %f255, %f256;
	ld.shared.f32 	%f258, [_ZZN3cub18CUB_300001_SM_10006detail6reduce28DeviceReduceSingleTileKernelINS2_10policy_hubIfjN4cuda3std3__44plusIfEEE10Policy1000EPfSC_iS9_ffNS7_10__identityEEEvT0_T1_T2_T3_T4_T6_E12temp_storage+32];
	add.f32 	%f259, %f257, %f258;
	ld.shared.f32 	%f260, [_ZZN3cub18CUB_300001_SM_10006detail6reduce28DeviceReduceSingleTileKernelINS2_10policy_hubIfjN4cuda3std3__44plusIfEEE10Policy1000EPfSC_iS9_ffNS7_10__identityEEEvT0_T1_T2_T3_T4_T6_E12temp_storage+36];
	add.f32 	%f261, %f259, %f260;
	ld.shared.f32 	%f262, [_ZZN3cub18CUB_300001_SM_10006detail6reduce28DeviceReduceSingleTileKernelINS2_10policy_hubIfjN4cuda3std3__44plusIfEEE10Policy1000EPfSC_iS9_ffNS7_10__identityEEEvT0_T1_T2_T3_T4_T6_E12temp_storage+40];
	add.f32 	%f263, %f261, %f262;
	ld.shared.f32 	%f264, [_ZZN3cub18CUB_300001_SM_10006detail6reduce28DeviceReduceSingleTileKernelINS2_10policy_hubIfjN4cuda3std3__44plusIfEEE10Policy1000EPfSC_iS9_ffNS7_10__identityEEEvT0_T1_T2_T3_T4_T6_E12temp_storage+44];
	add.f32 	%f265, %f263, %f264;
	ld.shared.f32 	%f266, [_ZZN3cub18CUB_300001_SM_10006detail6reduce28DeviceReduceSingleTileKernelINS2_10policy_hubIfjN4cuda3std3__44plusIfEEE10Policy1000EPfSC_iS9_ffNS7_10__identityEEEvT0_T1_T2_T3_T4_T6_E12temp_storage+48];
	add.f32 	%f267, %f265, %f266;
	ld.shared.f32 	%f268, [_ZZN3cub18CUB_300001_SM_10006detail6reduce28DeviceReduceSingleTileKernelINS2_10policy_hubIfjN4cuda3std3__44plusIfEEE10Policy1000EPfSC_iS9_ffNS7_10__identityEEEvT0_T1_T2_T3_T4_T6_E12temp_storage+52];
	add.f32 	%f269, %f267, %f268;
	ld.shared.f32 	%f270, [_ZZN3cub18CUB_300001_SM_10006detail6reduce28DeviceReduceSingleTileKernelINS2_10policy_hubIfjN4cuda3std3__44plusIfEEE10Policy1000EPfSC_iS9_ffNS7_10__identityEEEvT0_T1_T2_T3_T4_T6_E12temp_storage+56];
	add.f32 	%f271, %f269, %f270;
	ld.shared.f32 	%f272, [_ZZN3cub18CUB_300001_SM_10006detail6reduce28DeviceReduceSingleTileKernelINS2_10policy_hubIfjN4cuda3std3__44plusIfEEE10Policy1000EPfSC_iS9_ffNS7_10__identityEEEvT0_T1_T2_T3_T4_T6_E12temp_storage+60];
	add.f32 	%f273, %f271, %f272;
	ld.shared.f32 	%f274, [_ZZN3cub18CUB_300001_SM_10006detail6reduce28DeviceReduceSingleTileKernelINS2_10policy_hubIfjN4cuda3std3__44plusIfEEE10Policy1000EPfSC_iS9_ffNS7_10__identityEEEvT0_T1_T2_T3_T4_T6_E12temp_storage+64];
	add.f32 	%f275, %f273, %f274;
	ld.shared.f32 	%f276, [_ZZN3cub18CUB_300001_SM_10006detail6reduce28DeviceReduceSingleTileKernelINS2_10policy_hubIfjN4cuda3std3__44plusIfEEE10Policy1000EPfSC_iS9_ffNS7_10__identityEEEvT0_T1_T2_T3_T4_T6_E12temp_storage+68];
	add.f32 	%f277, %f275, %f276;
	ld.shared.f32 	%f278, [_ZZN3cub18CUB_300001_SM_10006detail6reduce28DeviceReduceSingleTileKernelINS2_10policy_hubIfjN4cuda3std3__44plusIfEEE10Policy1000EPfSC_iS9_ffNS7_10__identityEEEvT0_T1_T2_T3_T4_T6_E12temp_storage+72];
	add.f32 	%f279, %f277, %f278;
	ld.shared.f32 	%f280, [_ZZN3cub18CUB_300001_SM_10006detail6reduce28DeviceReduceSingleTileKernelINS2_10policy_hubIfjN4cuda3std3__44plusIfEEE10Policy1000EPfSC_iS9_ffNS7_10__identityEEEvT0_T1_T2_T3_T4_T6_E12temp_storage+76];
	add.f32 	%f530, %f279, %f280;
	bra.uni 	$L__BB9_72;
$L__BB9_52:
	// begin inline asm
	mov.u32 %r155, %laneid;
	// end inline asm
	and.b32  	%r181, %r34, 992;
	add.s32 	%r182, %r181, 32;
	setp.gt.s32 	%p27, %r182, %r67;
	not.b32 	%r183, %r181;
	add.s32 	%r184, %r67, %r183;
	selp.b32 	%r179, %r184, 31, %p27;
	mov.b32 	%r157, %f522;
	mov.b32 	%r158, 1;
	mov.b32 	%r180, -1;
	// begin inline asm
	shfl.sync.down.b32 %r156, %r157, %r158, %r179, %r180;
	// end inline asm
	setp.lt.s32 	%p28, %r155, %r179;
	mov.b32 	%f181, %r156;
	add.f32 	%f182, %f522, %f181;
	selp.f32 	%f183, %f182, %f522, %p28;
	mov.b32 	%r162, %f183;
	mov.b32 	%r163, 2;
	// begin inline asm
	shfl.sync.down.b32 %r161, %r162, %r163, %r179, %r180;
	// end inline asm
	add.s32 	%r185, %r155, 2;
	setp.gt.s32 	%p29, %r185, %r179;
	mov.b32 	%f184, %r161;
	add.f32 	%f185, %f183, %f184;
	selp.f32 	%f186, %f183, %f185, %p29;
	mov.b32 	%r167, %f186;
	mov.b32 	%r168, 4;
	// begin inline asm
	shfl.sync.down.b32 %r166, %r167, %r168, %r179, %r180;
	// end inline asm
	add.s32 	%r186, %r155, 4;
	setp.gt.s32 	%p30, %r186, %r179;
	mov.b32 	%f187, %r166;
	add.f32 	%f188, %f186, %f187;
	selp.f32 	%f189, %f186, %f188, %p30;
	mov.b32 	%r172, %f189;
	mov.b32 	%r173, 8;
	// begin inline asm
	shfl.sync.down.b32 %r171, %r172, %r173, %r179, %r180;
	// end inline asm
	add.s32 	%r187, %r155, 8;
	setp.gt.s32 	%p31, %r187, %r179;
	mov.b32 	%f190, %r171;
	add.f32 	%f191, %f189, %f190;
	selp.f32 	%f192, %f189, %f191, %p31;
	mov.b32 	%r177, %f192;
	mov.b32 	%r178, 16;
	// begin inline asm
	shfl.sync.down.b32 %r176, %r177, %r178, %r179, %r180;
	// end inline asm
	add.s32 	%r188, %r155, 16;
	setp.gt.s32 	%p32, %r188, %r179;
	mov.b32 	%f193, %r176;
	add.f32 	%f194, %f192, %f193;
	selp.f32 	%f530, %f192, %f194, %p32;
	setp.ne.s32 	%p33, %r155, 0;
	@%p33 bra 	$L__BB9_54;
	shr.u32 	%r189, %r34, 3;
	and.b32  	%r190, %r189, 124;
	mov.u32 	%r191, _ZZN3cub18CUB_300001_SM_10006detail6reduce28DeviceReduceSingleTileKernelINS2_10policy_hubIfjN4cuda3std3__44plusIfEEE10Policy1000EPfSC_iS9_ffNS7_10__identityEEEvT0_T1_T2_T3_T4_T6_E12temp_storage;
	add.s32 	%r192, %r191, %r190;
	st.shared.f32 	[%r192+16], %f530;
$L__BB9_54:
	bar.sync 	0;
	setp.ne.s32 	%p34, %r34, 0;
	@%p34 bra 	$L__BB9_72;
	setp.gt.s32 	%p35, %r67, 32;
	ld.shared.f32 	%f195, [_ZZN3cub18CUB_300001_SM_10006detail6reduce28DeviceReduceSingleTileKernelINS2_10policy_hubIfjN4cuda3std3__44plusIfEEE10Policy1000EPfSC_iS9_ffNS7_10__identityEEEvT0_T1_T2_T3_T4_T6_E12temp_storage+20];
	add.f32 	%f196, %f530, %f195;
	selp.f32 	%f197, %f196, %f530, %p35;
	setp.gt.s32 	%p36, %r67, 64;
	ld.shared.f32 	%f198, [_ZZN3cub18CUB_300001_SM_10006detail6reduce28DeviceReduceSingleTileKernelINS2_10policy_hubIfjN4cuda3std3__44plusIfEEE10Policy1000EPfSC_iS9_ffNS7_10__identityEEEvT0_T1_T2_T3_T4_T6_E12temp_storage+24];
	add.f32 	%f199, %f198, %f197;
	selp.f32 	%f200, %f199, %f197, %p36;
	setp.gt.s32 	%p37, %r67, 96;
	ld.shared.f32 	%f201, [_ZZN3cub18CUB_300001_SM_10006detail6reduce28DeviceReduceSingleTileKernelINS2_10policy_hubIfjN4cuda3std3__44plusIfEEE10Policy1000EPfSC_iS9_ffNS7_10__identityEEEvT0_T1_T2_T3_T4_T6_E12temp_storage+28];
	add.f32 	%f202, %f201, %f200;
	selp.f32 	%f203, %f202, %f200, %p37;
	setp.gt.s32 	%p38, %r67, 128;
	ld.shared.f32 	%f204, [_ZZN3cub18CUB_300001_SM_10006detail6reduce28DeviceReduceSingleTileKernelINS2_10policy_hubIfjN4cuda3std3__44plusIfEEE10Policy1000EPfSC_iS9_ffNS7_10__identityEEEvT0_T1_T2_T3_T4_T6_E12temp_storage+32];
	add.f32 	%f205, %f204, %f203;
	selp.f32 	%f206, %f205, %f203, %p38;
	setp.gt.s32 	%p39, %r67, 160;
	ld.shared.f32 	%f207, [_ZZN3cub18CUB_300001_SM_10006detail6reduce28DeviceReduceSingleTileKernelINS2_10policy_hubIfjN4cuda3std3__44plusIfEEE10Policy1000EPfSC_iS9_ffNS7_10__identityEEEvT0_T1_T2_T3_T4_T6_E12temp_storage+36];
	add.f32 	%f208, %f207, %f206;
	selp.f32 	%f209, %f208, %f206, %p39;
	setp.gt.s32 	%p40, %r67, 192;
	ld.shared.f32 	%f210, [_ZZN3cub18CUB_300001_SM_10006detail6reduce28DeviceReduceSingleTileKernelINS2_10policy_hubIfjN4cuda3std3__44plusIfEEE10Policy1000EPfSC_iS9_ffNS7_10__identityEEEvT0_T1_T2_T3_T4_T6_E12temp_storage+40];
	add.f32 	%f211, %f210, %f209;
	selp.f32 	%f212, %f211, %f209, %p40;
	setp.gt.s32 	%p41, %r67, 224;
	ld.shared.f32 	%f213, [_ZZN3cub18CUB_300001_SM_10006detail6reduce28DeviceReduceSingleTileKernelINS2_10policy_hubIfjN4cuda3std3__44plusIfEEE10Policy1000EPfSC_iS9_ffNS7_10__identityEEEvT0_T1_T2_T3_T4_T6_E12temp_storage+44];
	add.f32 	%f214, %f213, %f212;
	selp.f32 	%f215, %f214, %f212, %p41;
	setp.gt.s32 	%p42, %r67, 256;
	ld.shared.f32 	%f216, [_ZZN3cub18CUB_300001_SM_10006detail6reduce28DeviceReduceSingleTileKernelINS2_10policy_hubIfjN4cuda3std3__44plusIfEEE10Policy1000EPfSC_iS9_ffNS7_10__identityEEEvT0_T1_T2_T3_T4_T6_E12temp_storage+48];
	add.f32 	%f217, %f216, %f215;
	selp.f32 	%f218, %f217, %f215, %p42;
	setp.gt.s32 	%p43, %r67, 288;
	ld.shared.f32 	%f219, [_ZZN3cub18CUB_300001_SM_10006detail6reduce28DeviceReduceSingleTileKernelINS2_10policy_hubIfjN4cuda3std3__44plusIfEEE10Policy1000EPfSC_iS9_ffNS7_10__identityEEEvT0_T1_T2_T3_T4_T6_E12temp_storage+52];
	add.f32 	%f220, %f219, %f218;
	selp.f32 	%f221, %f220, %f218, %p43;
	setp.gt.s32 	%p44, %r67, 320;
	ld.shared.f32 	%f222, [_ZZN3cub18CUB_300001_SM_10006detail6reduce28DeviceReduceSingleTileKernelINS2_10policy_hubIfjN4cuda3std3__44plusIfEEE10Policy1000EPfSC_iS9_ffNS7_10__identityEEEvT0_T1_T2_T3_T4_T6_E12temp_storage+56];
	add.f32 	%f223, %f222, %f221;
	selp.f32 	%f224, %f223, %f221, %p44;
	setp.gt.s32 	%p45, %r67, 352;
	ld.shared.f32 	%f225, [_ZZN3cub18CUB_300001_SM_10006detail6reduce28DeviceReduceSingleTileKernelINS2_10policy_hubIfjN4cuda3std3__44plusIfEEE10Policy1000EPfSC_iS9_ffNS7_10__identityEEEvT0_T1_T2_T3_T4_T6_E12temp_storage+60];
	add.f32 	%f226, %f225, %f224;
	selp.f32 	%f227, %f226, %f224, %p45;
	setp.gt.s32 	%p46, %r67, 384;
	ld.shared.f32 	%f228, [_ZZN3cub18CUB_300001_SM_10006detail6reduce28DeviceReduceSingleTileKernelINS2_10policy_hubIfjN4cuda3std3__44plusIfEEE10Policy1000EPfSC_iS9_ffNS7_10__identityEEEvT0_T1_T2_T3_T4_T6_E12temp_storage+64];
	add.f32 	%f229, %f228, %f227;
	selp.f32 	%f230, %f229, %f227, %p46;
	setp.gt.s32 	%p47, %r67, 416;
	ld.shared.f32 	%f231, [_ZZN3cub18CUB_300001_SM_10006detail6reduce28DeviceReduceSingleTileKernelINS2_10policy_hubIfjN4cuda3std3__44plusIfEEE10Policy1000EPfSC_iS9_ffNS7_10__identityEEEvT0_T1_T2_T3_T4_T6_E12temp_storage+68];
	add.f32 	%f232, %f231, %f230;
	selp.f32 	%f233, %f232, %f230, %p47;
	setp.gt.s32 	%p48, %r67, 448;
	ld.shared.f32 	%f234, [_ZZN3cub18CUB_300001_SM_10006detail6reduce28DeviceReduceSingleTileKernelINS2_10policy_hubIfjN4cuda3std3__44plusIfEEE10Policy1000EPfSC_iS9_ffNS7_10__identityEEEvT0_T1_T2_T3_T4_T6_E12temp_storage+72];
	add.f32 	%f235, %f234, %f233;
	selp.f32 	%f236, %f235, %f233, %p48;
	setp.gt.s32 	%p49, %r67, 480;
	ld.shared.f32 	%f237, [_ZZN3cub18CUB_300001_SM_10006detail6reduce28DeviceReduceSingleTileKernelINS2_10policy_hubIfjN4cuda3std3__44plusIfEEE10Policy1000EPfSC_iS9_ffNS7_10__identityEEEvT0_T1_T2_T3_T4_T6_E12temp_storage+76];
	add.f32 	%f238, %f237, %f236;
	selp.f32 	%f530, %f238, %f236, %p49;
	bra.uni 	$L__BB9_72;
$L__BB9_56:
	mov.u32 	%r46, %tid.x;
	mul.wide.u32 	%rd35, %r46, 4;
	add.s64 	%rd19, %rd16, %rd35;
	// begin inline asm
	ld.global.nc.u32 %r68, [%rd19];
	// end inline asm
	mov.b32 	%f59, %r68;
	add.s64 	%rd20, %rd19, 2048;
	// begin inline asm
	ld.global.nc.u32 %r69, [%rd20];
	// end inline asm
	mov.b32 	%f60, %r69;
	add.s64 	%rd21, %rd19, 4096;
	// begin inline asm
	ld.global.nc.u32 %r70, [%rd21];
	// end inline asm
	mov.b32 	%f61, %r70;
	add.s64 	%rd22, %rd19, 6144;
	// begin inline asm
	ld.global.nc.u32 %r71, [%rd22];
	// end inline asm
	mov.b32 	%f62, %r71;
	add.s64 	%rd23, %rd19, 8192;
	// begin inline asm
	ld.global.nc.u32 %r72, [%rd23];
	// end inline asm
	mov.b32 	%f63, %r72;
	add.s64 	%rd24, %rd19, 10240;
	// begin inline asm
	ld.global.nc.u32 %r73, [%rd24];
	// end inline asm
	mov.b32 	%f64, %r73;
	add.s64 	%rd25, %rd19, 12288;
	// begin inline asm
	ld.global.nc.u32 %r74, [%rd25];
	// end inline asm
	mov.b32 	%f65, %r74;
	add.s64 	%rd26, %rd19, 14336;
	// begin inline asm
	ld.global.nc.u32 %r75, [%rd26];
	// end inline asm
	mov.b32 	%f66, %r75;
	add.s64 	%rd27, %rd19, 16384;
	// begin inline asm
	ld.global.nc.u32 %r76, [%rd27];
	// end inline asm
	mov.b32 	%f67, %r76;
	add.s64 	%rd28, %rd19, 18432;
	// begin inline asm
	ld.global.nc.u32 %r77, [%rd28];
	// end inline asm
	mov.b32 	%f68, %r77;
	add.s64 	%rd29, %rd19, 20480;
	// begin inline asm
	ld.global.nc.u32 %r78, [%rd29];
	// end inline asm
	mov.b32 	%f69, %r78;
	add.s64 	%rd30, %rd19, 22528;
	// begin inline asm
	ld.global.nc.u32 %r79, [%rd30];
	// end inline asm
	mov.b32 	%f70, %r79;
	add.s64 	%rd31, %rd19, 24576;
	// begin inline asm
	ld.global.nc.u32 %r80, [%rd31];
	// end inline asm
	mov.b32 	%f71, %r80;
	add.s64 	%rd32, %rd19, 26624;
	// begin inline asm
	ld.global.nc.u32 %r81, [%rd32];
	// end inline asm
	mov.b32 	%f72, %r81;
	add.s64 	%rd33, %rd19, 28672;
	// begin inline asm
	ld.global.nc.u32 %r82, [%rd33];
	// end inline asm
	mov.b32 	%f73, %r82;
	add.s64 	%rd34, %rd19, 30720;
	// begin inline asm
	ld.global.nc.u32 %r83, [%rd34];
	// end inline asm
	mov.b32 	%f74, %r83;
	add.f32 	%f75, %f59, %f60;
	add.f32 	%f76, %f61, %f62;
	add.f32 	%f77, %f63, %f64;
	add.f32 	%f78, %f65, %f66;
	add.f32 	%f79, %f67, %f68;
	add.f32 	%f80, %f69, %f70;
	add.f32 	%f81, %f71, %f72;
	add.f32 	%f82, %f73, %f74;
	add.f32 	%f83, %f75, %f76;
	add.f32 	%f84, %f77, %f78;
	add.f32 	%f85, %f79, %f80;
	add.f32 	%f86, %f81, %f82;
	add.f32 	%f87, %f83, %f84;
	add.f32 	%f88, %f85, %f86;
	add.f32 	%f529, %f87, %f88;
	setp.lt.u32 	%p4, %r67, 16384;
	mov.b32 	%r400, 8192;
	@%p4 bra 	$L__BB9_60;
	add.s32 	%r47, %r67, -8192;
	mov.b32 	%r400, 8192;
$L__BB9_58:
	mul.wide.s32 	%rd52, %r400, 4;
	add.s64 	%rd36, %rd19, %rd52;
	// begin inline asm
	ld.global.nc.u32 %r86, [%rd36];
	// end inline asm
	mov.b32 	%f89, %r86;
	add.s64 	%rd37, %rd36, 2048;
	// begin inline asm
	ld.global.nc.u32 %r87, [%rd37];
	// end inline asm
	mov.b32 	%f90, %r87;
	add.s64 	%rd38, %rd36, 4096;
	// begin inline asm
	ld.global.nc.u32 %r88, [%rd38];
	// end inline asm
	mov.b32 	%f91, %r88;
	add.s64 	%rd39, %rd36, 6144;
	// begin inline asm
	ld.global.nc.u32 %r89, [%rd39];
	// end inline asm
	mov.b32 	%f92, %r89;
	add.s64 	%rd40, %rd36, 8192;
	// begin inline asm
	ld.global.nc.u32 %r90, [%rd40];
	// end inline asm
	mov.b32 	%f93, %r90;
	add.s64 	%rd41, %rd36, 10240;
	// begin inline asm
	ld.global.nc.u32 %r91, [%rd41];
	// end inline asm
	mov.b32 	%f94, %r91;
	add.s64 	%rd42, %rd36, 12288;
	// begin inline asm
	ld.global.nc.u32 %r92, [%rd42];
	// end inline asm
	mov.b32 	%f95, %r92;
	add.s64 	%rd43, %rd36, 14336;
	// begin inline asm
	ld.global.nc.u32 %r93, [%rd43];
	// end inline asm
	mov.b32 	%f96, %r93;
	add.s64 	%rd44, %rd36, 16384;
	// begin inline asm
	ld.global.nc.u32 %r94, [%rd44];
	// end inline asm
	mov.b32 	%f97, %r94;
	add.s64 	%rd45, %rd36, 18432;
	// begin inline asm
	ld.global.nc.u32 %r95, [%rd45];
	// end inline asm
	mov.b32 	%f98, %r95;
	add.s64 	%rd46, %rd36, 20480;
	// begin inline asm
	ld.global.nc.u32 %r96, [%rd46];
	// end inline asm
	mov.b32 	%f99, %r96;
	add.s64 	%rd47, %rd36, 22528;
	// begin inline asm
	ld.global.nc.u32 %r97, [%rd47];
	// end inline asm
	mov.b32 	%f100, %r97;
	add.s64 	%rd48, %rd36, 24576;
	// begin inline asm
	ld.global.nc.u32 %r98, [%rd48];
	// end inline asm
	mov.b32 	%f101, %r98;
	add.s64 	%rd49, %rd36, 26624;
	// begin inline asm
	ld.global.nc.u32 %r99, [%rd49];
	// end inline asm
	mov.b32 	%f102, %r99;
	add.s64 	%rd50, %rd36, 28672;
	// begin inline asm
	ld.global.nc.u32 %r100, [%rd50];
	// end inline asm
	mov.b32 	%f103, %r100;
	add.s64 	%rd51, %rd36, 30720;
	// begin inline asm
	ld.global.nc.u32 %r101, [%rd51];
	// end inline asm
	mov.b32 	%f104, %r101;
	add.f32 	%f105, %f529, %f89;
	add.f32 	%f106, %f90, %f91;
	add.f32 	%f107, %f92, %f93;
	add.f32 	%f108, %f94, %f95;
	add.f32 	%f109, %f96, %f97;
	add.f32 	%f110, %f98, %f99;
	add.f32 	%f111, %f100, %f101;
	add.f32 	%f112, %f102, %f103;
	add.f32 	%f113, %f105, %f106;
	add.f32 	%f114, %f107, %f108;
	add.f32 	%f115, %f109, %f110;
	add.f32 	%f116, %f111, %f112;
	add.f32 	%f117, %f113, %f114;
	add.f32 	%f118, %f115, %f116;
	add.f32 	%f119, %f117, %f118;
	add.f32 	%f529, %f119, %f104;
	sub.s32 	%r102, %r67, %r400;
	setp.lt.s32 	%p5, %r102, 8192;
	@%p5 bra 	$L__BB9_68;
	add.s32 	%r400, %r400, 8192;
	setp.le.s32 	%p6, %r400, %r47;
	@%p6 bra 	$L__BB9_58;
$L__BB9_60:
	setp.le.s32 	%p7, %r67, %r400;
	@%p7 bra 	$L__BB9_68;
	sub.s32 	%r51, %r67, %r400;
	setp.ge.s32 	%p8, %r46, %r51;
	@%p8 bra 	$L__BB9_68;
	not.b32 	%r103, %r46;
	add.s32 	%r104, %r67, %r103;
	sub.s32 	%r52, %r104, %r400;
	and.b32  	%r105, %r52, 1536;
	setp.eq.s32 	%p9, %r105, 1536;
	mov.u32 	%r404, %r46;
	@%p9 bra 	$L__BB9_65;
	add.s32 	%r402, %r46, %r400;
	shr.u32 	%r106, %r52, 9;
	add.s32 	%r107, %r106, 1;
	and.b32  	%r108, %r107, 3;
	neg.s32 	%r401, %r108;
	mov.u32 	%r404, %r46;
$L__BB9_64:
	.pragma "nounroll";
	mul.wide.u32 	%rd54, %r402, 4;
	add.s64 	%rd53, %rd16, %rd54;
	// begin inline asm
	ld.global.nc.u32 %r109, [%rd53];
	// end inline asm
	mov.b32 	%f121, %r109;
	add.f32 	%f529, %f529, %f121;
	add.s32 	%r404, %r404, 512;
	add.s32 	%r402, %r402, 512;
	add.s32 	%r401, %r401, 1;
	setp.ne.s32 	%p10, %r401, 0;
	@%p10 bra 	$L__BB9_64;
$L__BB9_65:
	setp.lt.u32 	%p11, %r52, 1536;
	@%p11 bra 	$L__BB9_68;
	cvt.u64.u32 	%rd55, %r404;
	cvt.u64.u32 	%rd56, %r400;
	add.s64 	%rd57, %rd55, %rd56;
	shl.b64 	%rd58, %rd57, 2;
	add.s64 	%rd59, %rd58, %rd16;
	add.s64 	%rd132, %rd59, 4096;
	add.s32 	%r405, %r404, %r400;
$L__BB9_67:
	mul.wide.u32 	%rd64, %r405, 4;
	add.s64 	%rd60, %rd16, %rd64;
	// begin inline asm
	ld.global.nc.u32 %r110, [%rd60];
	// end inline asm
	mov.b32 	%f122, %r110;
	add.f32 	%f123, %f529, %f122;
	add.s64 	%rd61, %rd132, -2048;
	// begin inline asm
	ld.global.nc.u32 %r111, [%rd61];
	// end inline asm
	mov.b32 	%f124, %r111;
	add.f32 	%f125, %f123, %f124;
	// begin inline asm
	ld.global.nc.u32 %r112, [%rd132];
	// end inline asm
	mov.b32 	%f126, %r112;
	add.f32 	%f127, %f125, %f126;
	add.s64 	%rd63, %rd132, 2048;
	// begin inline asm
	ld.global.nc.u32 %r113, [%rd63];
	// end inline asm
	mov.b32 	%f128, %r113;
	add.f32 	%f529, %f127, %f128;
	add.s32 	%r404, %r404, 2048;
	add.s64 	%rd132, %rd132, 8192;
	add.s32 	%r405, %r405, 2048;
	setp.lt.s32 	%p12, %r404, %r51;
	@%p12 bra 	$L__BB9_67;
$L__BB9_68:
	// begin inline asm
	mov.u32 %r114, %laneid;
	// end inline asm
	mov.b32 	%r116, %f529;
	mov.b32 	%r117, 1;
	mov.b32 	%r138, 31;
	mov.b32 	%r139, -1;
	// begin inline asm
	shfl.sync.down.b32 %r115, %r116, %r117, %r138, %r139;
	// end inline asm
	setp.gt.s32 	%p13, %r114, 30;
	mov.b32 	%f129, %r115;
	add.f32 	%f130, %f529, %f129;
	selp.f32 	%f131, %f529, %f130, %p13;
	mov.b32 	%r121, %f131;
	mov.b32 	%r122, 2;
	// begin inline asm
	shfl.sync.down.b32 %r120, %r121, %r122, %r138, %r139;
	// end inline asm
	setp.gt.s32 	%p14, %r114, 29;
	mov.b32 	%f132, %r120;
	add.f32 	%f133, %f131, %f132;
	selp.f32 	%f134, %f131, %f133, %p14;
	mov.b32 	%r126, %f134;
	mov.b32 	%r127, 4;
	// begin inline asm
	shfl.sync.down.b32 %r125, %r126, %r127, %r138, %r139;
	// end inline asm
	setp.gt.s32 	%p15, %r114, 27;
	mov.b32 	%f135, %r125;
	add.f32 	%f136, %f134, %f135;
	selp.f32 	%f137, %f134, %f136, %p15;
	mov.b32 	%r131, %f137;
	mov.b32 	%r132, 8;
	// begin inline asm
	shfl.sync.down.b32 %r130, %r131, %r132, %r138, %r139;
	// end inline asm
	setp.gt.s32 	%p16, %r114, 23;
	mov.b32 	%f138, %r130;
	add.f32 	%f139, %f137, %f138;
	selp.f32 	%f140, %f137, %f139, %p16;
	mov.b32 	%r136, %f140;
	mov.b32 	%r137, 16;
	// begin inline asm
	shfl.sync.down.b32 %r135, %r136, %r137, %r138, %r139;
	// end inline asm
	setp.gt.s32 	%p17, %r114, 15;
	mov.b32 	%f141, %r135;
	add.f32 	%f54, %f140, %f141;
	selp.f32 	%f530, %f140, %f54, %p17;
	setp.ne.s32 	%p18, %r114, 0;
	@%p18 bra 	$L__BB9_70;
	shr.u32 	%r140, %r46, 3;
	and.b32  	%r141, %r140, 124;
	mov.u32 	%r142, _ZZN3cub18CUB_300001_SM_10006detail6reduce28DeviceReduceSingleTileKernelINS2_10policy_hubIfjN4cuda3std3__44plusIfEEE10Policy1000EPfSC_iS9_ffNS7_10__identityEEEvT0_T1_T2_T3_T4_T6_E12temp_storage;
	add.s32 	%r143, %r142, %r141;
	st.shared.f32 	[%r143+16], %f54;
$L__BB9_70:
	bar.sync 	0;
	setp.ne.s32 	%p19, %r46, 0;
	@%p19 bra 	$L__BB9_72;
	ld.shared.f32 	%f142, [_ZZN3cub18CUB_300001_SM_10006detail6reduce28DeviceReduceSingleTileKernelINS2_10policy_hubIfjN4cuda3std3__44plusIfEEE10Policy1000EPfSC_iS9_ffNS7_10__identityEEEvT0_T1_T2_T3_T4_T6_E12temp_storage+20];
	add.f32 	%f143, %f530, %f142;
	ld.shared.f32 	%f144, [_ZZN3cub18CUB_300001_SM_10006detail6reduce28DeviceReduceSingleTileKernelINS2_10policy_hubIfjN4cuda3std3__44plusIfEEE10Policy1000EPfSC_iS9_ffNS7_10__identityEEEvT0_T1_T2_T3_T4_T6_E12temp_storage+24];
	add.f32 	%f145, %f143, %f144;
	ld.shared.f32 	%f146, [_ZZN3cub18CUB_300001_SM_10006detail6reduce28DeviceReduceSingleTileKernelINS2_10policy_hubIfjN4cuda3std3__44plusIfEEE10Policy1000EPfSC_iS9_ffNS7_10__identityEEEvT0_T1_T2_T3_T4_T6_E12temp_storage+28];
	add.f32 	%f147, %f145, %f146;
	ld.shared.f32 	%f148, [_ZZN3cub18CUB_300001_SM_10006detail6reduce28DeviceReduceSingleTileKernelINS2_10policy_hubIfjN4cuda3std3__44plusIfEEE10Policy1000EPfSC_iS9_ffNS7_10__identityEEEvT0_T1_T2_T3_T4_T6_E12temp_storage+32];
	add.f32 	%f149, %f147, %f148;
	ld.shared.f32 	%f150, [_ZZN3cub18CUB_300001_SM_10006detail6reduce28DeviceReduceSingleTileKernelINS2_10policy_hubIfjN4cuda3std3__44plusIfEEE10Policy1000EPfSC_iS9_ffNS7_10__identityEEEvT0_T1_T2_T3_T4_T6_E12temp_storage+36];
	add.f32 	%f151, %f149, %f150;
	ld.shared.f32 	%f152, [_ZZN3cub18CUB_300001_SM_10006detail6reduce28DeviceReduceSingleTileKernelINS2_10policy_hubIfjN4cuda3std3__44plusIfEEE10Policy1000EPfSC_iS9_ffNS7_10__identityEEEvT0_T1_T2_T3_T4_T6_E12temp_storage+40];
	add.f32 	%f153, %f151, %f152;
	ld.shared.f32 	%f154, [_ZZN3cub18CUB_300001_SM_10006detail6reduce28DeviceReduceSingleTileKernelINS2_10policy_hubIfjN4cuda3std3__44plusIfEEE10Policy1000EPfSC_iS9_ffNS7_10__identityEEEvT0_T1_T2_T3_T4_T6_E12temp_storage+44];
	add.f32 	%f155, %f153, %f154;
	ld.shared.f32 	%f156, [_ZZN3cub18CUB_300001_SM_10006detail6reduce28DeviceReduceSingleTileKernelINS2_10policy_hubIfjN4cuda3std3__44plusIfEEE10Policy1000EPfSC_iS9_ffNS7_10__identityEEEvT0_T1_T2_T3_T4_T6_E12temp_storage+48];
	add.f32 	%f157, %f155, %f156;
	ld.shared.f32 	%f158, [_ZZN3cub18CUB_300001_SM_10006detail6reduce28DeviceReduceSingleTileKernelINS2_10policy_hubIfjN4cuda3std3__44plusIfEEE10Policy1000EPfSC_iS9_ffNS7_10__identityEEEvT0_T1_T2_T3_T4_T6_E12temp_storage+52];
	add.f32 	%f159, %f157, %f158;
	ld.shared.f32 	%f160, [_ZZN3cub18CUB_300001_SM_10006detail6reduce28DeviceReduceSingleTileKernelINS2_10policy_hubIfjN4cuda3std3__44plusIfEEE10Policy1000EPfSC_iS9_ffNS7_10__identityEEEvT0_T1_T2_T3_T4_T6_E12temp_storage+56];
	add.f32 	%f161, %f159, %f160;
	ld.shared.f32 	%f162, [_ZZN3cub18CUB_300001_SM_10006detail6reduce28DeviceReduceSingleTileKernelINS2_10policy_hubIfjN4cuda3std3__44plusIfEEE10Policy1000EPfSC_iS9_ffNS7_10__identityEEEvT0_T1_T2_T3_T4_T6_E12temp_storage+60];
	add.f32 	%f163, %f161, %f162;
	ld.shared.f32 	%f164, [_ZZN3cub18CUB_300001_SM_10006detail6reduce28DeviceReduceSingleTileKernelINS2_10policy_hubIfjN4cuda3std3__44plusIfEEE10Policy1000EPfSC_iS9_ffNS7_10__identityEEEvT0_T1_T2_T3_T4_T6_E12temp_storage+64];
	add.f32 	%f165, %f163, %f164;
	ld.shared.f32 	%f166, [_ZZN3cub18CUB_300001_SM_10006detail6reduce28DeviceReduceSingleTileKernelINS2_10policy_hubIfjN4cuda3std3__44plusIfEEE10Policy1000EPfSC_iS9_ffNS7_10__identityEEEvT0_T1_T2_T3_T4_T6_E12temp_storage+68];
	add.f32 	%f167, %f165, %f166;
	ld.shared.f32 	%f168, [_ZZN3cub18CUB_300001_SM_10006detail6reduce28DeviceReduceSingleTileKernelINS2_10policy_hubIfjN4cuda3std3__44plusIfEEE10Policy1000EPfSC_iS9_ffNS7_10__identityEEEvT0_T1_T2_T3_T4_T6_E12temp_storage+72];
	add.f32 	%f169, %f167, %f168;
	ld.shared.f32 	%f170, [_ZZN3cub18CUB_300001_SM_10006detail6reduce28DeviceReduceSingleTileKernelINS2_10policy_hubIfjN4cuda3std3__44plusIfEEE10Policy1000EPfSC_iS9_ffNS7_10__identityEEEvT0_T1_T2_T3_T4_T6_E12temp_storage+76];
	add.f32 	%f530, %f169, %f170;
$L__BB9_72:
	mov.u32 	%r379, %tid.x;
	setp.ne.s32 	%p111, %r379, 0;
	@%p111 bra 	$L__BB9_74;
	add.f32 	%f503, %f58, %f530;
	st.global.f32 	[%rd1], %f503;
$L__BB9_74:
	ret;

}
	// .globl	_ZN3cub18CUB_300001_SM_10006detail6reduce28DeviceReduceSingleTileKernelINS2_10policy_hubIfyN4cuda3std3__44plusIfEEE10Policy1000EN6thrust24THRUST_300001_SM_1000_NS6detail15normal_iteratorINSD_10device_ptrIfEEEEPfyS9_ffNS7_10__identityEEEvT0_T1_T2_T3_T4_T6_
.visible .entry _ZN3cub18CUB_300001_SM_10006detail6reduce28DeviceReduceSingleTileKernelINS2_10policy_hubIfyN4cuda3std3__44plusIfEEE10Policy1000EN6thrust24THRUST_300001_SM_1000_NS6detail15normal_iteratorINSD_10device_ptrIfEEEEPfyS9_ffNS7_10__identityEEEvT0_T1_T2_T3_T4_T6_(
	.param .align 8 .b8 _ZN3cub18CUB_300001_SM_10006detail6reduce28DeviceReduceSingleTileKernelINS2_10policy_hubIfyN4cuda3std3__44plusIfEEE10Policy1000EN6thrust24THRUST_300001_SM_1000_NS6detail15normal_iteratorINSD_10device_ptrIfEEEEPfyS9_ffNS7_10__identityEEEvT0_T1_T2_T3_T4_T6__param_0[8],
	.param .u64 .ptr .align 1 _ZN3cub18CUB_300001_SM_10006detail6reduce28DeviceReduceSingleTileKernelINS2_10policy_hubIfyN4cuda3std3__44plusIfEEE10Policy1000EN6thrust24THRUST_300001_SM_1000_NS6detail15normal_iteratorINSD_10device_ptrIfEEEEPfyS9_ffNS7_10__identityEEEvT0_T1_T2_T3_T4_T6__param_1,
	.param .u64 _ZN3cub18CUB_300001_SM_10006detail6reduce28DeviceReduceSingleTileKernelINS2_10policy_hubIfyN4cuda3std3__44plusIfEEE10Policy1000EN6thrust24THRUST_300001_SM_1000_NS6detail15normal_iteratorINSD_10device_ptrIfEEEEPfyS9_ffNS7_10__identityEEEvT0_T1_T2_T3_T4_T6__param_2,
	.param .align 1 .b8 _ZN3cub18CUB_300001_SM_10006detail6reduce28DeviceReduceSingleTileKernelINS2_10policy_hubIfyN4cuda3std3__44plusIfEEE10Policy1000EN6thrust24THRUST_300001_SM_1000_NS6detail15normal_iteratorINSD_10device_ptrIfEEEEPfyS9_ffNS7_10__identityEEEvT0_T1_T2_T3_T4_T6__param_3[1],
	.param .f32 _ZN3cub18CUB_300001_SM_10006detail6reduce28DeviceReduceSingleTileKernelINS2_10policy_hubIfyN4cuda3std3__44plusIfEEE10Policy1000EN6thrust24THRUST_300001_SM_1000_NS6detail15normal_iteratorINSD_10device_ptrIfEEEEPfyS9_ffNS7_10__identityEEEvT0_T1_T2_T3_T4_T6__param_4,
	.param .align 1 .b8 _ZN3cub18CUB_300001_SM_10006detail6reduce28DeviceReduceSingleTileKernelINS2_10policy_hubIfyN4cuda3std3__44plusIfEEE10Policy1000EN6thrust24THRUST_300001_SM_1000_NS6detail15normal_iteratorINSD_10device_ptrIfEEEEPfyS9_ffNS7_10__identityEEEvT0_T1_T2_T3_T4_T6__param_5[1]
)
.maxntid 256
.minnctapersm 1
{
	.reg .pred 	%p<59>;
	.reg .b32 	%r<171>;
	.reg .b32 	%f<328>;
	.reg .b64 	%rd<56>;
	// demoted variable
	.shared .align 4 .b8 _ZZN3cub18CUB_300001_SM_10006detail6reduce28DeviceReduceSingleTileKernelINS2_10policy_hubIfyN4cuda3std3__44plusIfEEE10Policy1000EN6thrust24THRUST_300001_SM_1000_NS6detail15normal_iteratorINSD_10device_ptrIfEEEEPfyS9_ffNS7_10__identityEEEvT0_T1_T2_T3_T4_T6_E12temp_storage[44];
	ld.param.u64 	%rd18, [_ZN3cub18CUB_300001_SM_10006detail6reduce28DeviceReduceSingleTileKernelINS2_10policy_hubIfyN4cuda3std3__44plusIfEEE10Policy1000EN6thrust24THRUST_300001_SM_1000_NS6detail15normal_iteratorINSD_10device_ptrIfEEEEPfyS9_ffNS7_10__identityEEEvT0_T1_T2_T3_T4_T6__param_0];
	ld.param.u64 	%rd20, [_ZN3cub18CUB_300001_SM_10006detail6reduce28DeviceReduceSingleTileKernelINS2_10policy_hubIfyN4cuda3std3__44plusIfEEE10Policy1000EN6thrust24THRUST_300001_SM_1000_NS6detail15normal_iteratorINSD_10device_ptrIfEEEEPfyS9_ffNS7_10__identityEEEvT0_T1_T2_T3_T4_T6__param_1];
	ld.param.u64 	%rd19, [_ZN3cub18CUB_300001_SM_10006detail6reduce28DeviceReduceSingleTileKernelINS2_10policy_hubIfyN4cuda3std3__44plusIfEEE10Policy1000EN6thrust24THRUST_300001_SM_1000_NS6detail15normal_iteratorINSD_10device_ptrIfEEEEPfyS9_ffNS7_10__identityEEEvT0_T1_T2_T3_T4_T6__param_2];
	ld.param.f32 	%f42, [_ZN3cub18CUB_300001_SM_10006detail6reduce28DeviceReduceSingleTileKernelINS2_10policy_hubIfyN4cuda3std3__44plusIfEEE10Policy1000EN6thrust24THRUST_300001_SM_1000_NS6detail15normal_iteratorINSD_10device_ptrIfEEEEPfyS9_ffNS7_10__identityEEEvT0_T1_T2_T3_T4_T6__param_4];
	cvta.to.global.u64 	%rd1, %rd20;
	setp.ne.s64 	%p1, %rd19, 0;
	@%p1 bra 	$L__BB10_3;
	mov.u32 	%r156, %tid.x;
	setp.ne.s32 	%p58, %r156, 0;
	@%p58 bra 	$L__BB10_51;
	st.global.f32 	[%rd1], %f42;
	bra.uni 	$L__BB10_51;
$L__BB10_3:
	cvta.to.global.u64 	%rd2, %rd18;
	setp.gt.u64 	%p2, %rd19, 4095;
	@%p2 bra 	$L__BB10_28;
	cvt.u32.u64 	%r1, %rd19;
	mov.u32 	%r2, %tid.x;
	setp.ge.u32 	%p24, %r2, %r1;
	mov.f32 	%f315, 0f00000000;
	mov.u32 	%r160, %r2;
	@%p24 bra 	$L__BB10_6;
	mul.wide.u32 	%rd41, %r2, 4;
	add.s64 	%rd42, %rd2, %rd41;
	ld.global.f32 	%f315, [%rd42];
	add.s32 	%r160, %r2, 256;
$L__BB10_6:
	setp.ge.u32 	%p25, %r160, %r1;
	@%p25 bra 	$L__BB10_19;
	not.b32 	%r83, %r160;
	add.s32 	%r84, %r83, %r1;
	shr.u32 	%r85, %r84, 8;
	add.s32 	%r5, %r85, 1;
	and.b32  	%r6, %r5, 15;
	setp.lt.u32 	%p26, %r84, 3840;
	@%p26 bra 	$L__BB10_10;
	and.b32  	%r86, %r5, 33554416;
	neg.s32 	%r158, %r86;
	mul.wide.u32 	%rd43, %r160, 4;
	add.s64 	%rd44, %rd43, %rd2;
	add.s64 	%rd51, %rd44, 8192;
$L__BB10_9:
	.pragma "nounroll";
	ld.global.f32 	%f189, [%rd51+-8192];
	add.f32 	%f190, %f315, %f189;
	ld.global.f32 	%f191, [%rd51+-7168];
	add.f32 	%f192, %f190, %f191;
	ld.global.f32 	%f193, [%rd51+-6144];
	add.f32 	%f194, %f192, %f193;
	ld.global.f32 	%f195, [%rd51+-5120];
	add.f32 	%f196, %f194, %f195;
	ld.global.f32 	%f197, [%rd51+-4096];
	add.f32 	%f198, %f196, %f197;
	ld.global.f32 	%f199, [%rd51+-3072];
	add.f32 	%f200, %f198, %f199;
	ld.global.f32 	%f201, [%rd51+-2048];
	add.f32 	%f202, %f200, %f201;
	ld.global.f32 	%f203, [%rd51+-1024];
	add.f32 	%f204, %f202, %f203;
	ld.global.f32 	%f205, [%rd51];
	add.f32 	%f206, %f204, %f205;
	ld.global.f32 	%f207, [%rd51+1024];
	add.f32 	%f208, %f206, %f207;
	ld.global.f32 	%f209, [%rd51+2048];
	add.f32 	%f210, %f208, %f209;
	ld.global.f32 	%f211, [%rd51+3072];
	add.f32 	%f212, %f210, %f211;
	ld.global.f32 	%f213, [%rd51+4096];
	add.f32 	%f214, %f212, %f213;
	ld.global.f32 	%f215, [%rd51+5120];
	add.f32 	%f216, %f214, %f215;
	ld.global.f32 	%f217, [%rd51+6144];
	add.f32 	%f218, %f216, %f217;
	ld.global.f32 	%f219, [%rd51+7168];
	add.f32 	%f315, %f218, %f219;
	add.s32 	%r160, %r160, 4096;
	add.s32 	%r158, %r158, 16;
	add.s64 	%rd51, %rd51, 16384;
	setp.ne.s32 	%p27, %r158, 0;
	@%p27 bra 	$L__BB10_9;
$L__BB10_10:
	setp.eq.s32 	%p28, %r6, 0;
	@%p28 bra 	$L__BB10_19;
	and.b32  	%r13, %r5, 7;
	setp.lt.u32 	%p29, %r6, 8;
	@%p29 bra 	$L__BB10_13;
	mul.wide.s32 	%rd45, %r160, 4;
	add.s64 	%rd46, %rd2, %rd45;
	ld.global.f32 	%f221, [%rd46];
	add.f32 	%f222, %f315, %f221;
	ld.global.f32 	%f223, [%rd46+1024];
	add.f32 	%f224, %f222, %f223;
	ld.global.f32 	%f225, [%rd46+2048];
	add.f32 	%f226, %f224, %f225;
	ld.global.f32 	%f227, [%rd46+3072];
	add.f32 	%f228, %f226, %f227;
	ld.global.f32 	%f229, [%rd46+4096];
	add.f32 	%f230, %f228, %f229;
	ld.global.f32 	%f231, [%rd46+5120];
	add.f32 	%f232, %f230, %f231;
	ld.global.f32 	%f233, [%rd46+6144];
	add.f32 	%f234, %f232, %f233;
	ld.global.f32 	%f235, [%rd46+7168];
	add.f32 	%f315, %f234, %f235;
	add.s32 	%r160, %r160, 2048;
$L__BB10_13:
	setp.eq.s32 	%p30, %r13, 0;
	@%p30 bra 	$L__BB10_19;
	and.b32  	%r16, %r5, 3;
	setp.lt.u32 	%p31, %r13, 4;
	@%p31 bra 	$L__BB10_16;
	mul.wide.s32 	%rd47, %r160, 4;
	add.s64 	%rd48, %rd2, %rd47;
	ld.global.f32 	%f237, [%rd48];
	add.f32 	%f238, %f315, %f237;
	ld.global.f32 	%f239, [%rd48+1024];
	add.f32 	%f240, %f238, %f239;
	ld.global.f32 	%f241, [%rd48+2048];
	add.f32 	%f242, %f240, %f241;
	ld.global.f32 	%f243, [%rd48+3072];
	add.f32 	%f315, %f242, %f243;
	add.s32 	%r160, %r160, 1024;
$L__BB10_16:
	setp.eq.s32 	%p32, %r16, 0;
	@%p32 bra 	$L__BB10_19;
	neg.s32 	%r163, %r16;
$L__BB10_18:
	.pragma "nounroll";
	mul.wide.s32 	%rd49, %r160, 4;
	add.s64 	%rd50, %rd2, %rd49;
	ld.global.f32 	%f244, [%rd50];
	add.f32 	%f315, %f315, %f244;
	add.s32 	%r160, %r160, 256;
	add.s32 	%r163, %r163, 1;
	setp.ne.s32 	%p33, %r163, 0;
	@%p33 bra 	$L__BB10_18;
$L__BB10_19:
	setp.lt.u64 	%p34, %rd19, 256;
	@%p34 bra 	$L__BB10_24;
	// begin inline asm
	mov.u32 %r125, %laneid;
	// end inline asm
	mov.b32 	%r127, %f315;
	mov.b32 	%r128, 1;
	mov.b32 	%r149, 31;
	mov.b32 	%r150, -1;
	// begin inline asm
	shfl.sync.down.b32 %r126, %r127, %r128, %r149, %r150;
	// end inline asm
	setp.gt.s32 	%p50, %r125, 30;
	mov.b32 	%f279, %r126;
	add.f32 	%f280, %f315, %f279;
	selp.f32 	%f281, %f315, %f280, %p50;
	mov.b32 	%r132, %f281;
	mov.b32 	%r133, 2;
	// begin inline asm
	shfl.sync.down.b32 %r131, %r132, %r133, %r149, %r150;
	// end inline asm
	setp.gt.s32 	%p51, %r125, 29;
	mov.b32 	%f282, %r131;
	add.f32 	%f283, %f281, %f282;
	selp.f32 	%f284, %f281, %f283, %p51;
	mov.b32 	%r137, %f284;
	mov.b32 	%r138, 4;
	// begin inline asm
	shfl.sync.down.b32 %r136, %r137, %r138, %r149, %r150;
	// end inline asm
	setp.gt.s32 	%p52, %r125, 27;
	mov.b32 	%f285, %r136;
	add.f32 	%f286, %f284, %f285;
	selp.f32 	%f287, %f284, %f286, %p52;
	mov.b32 	%r142, %f287;
	mov.b32 	%r143, 8;
	// begin inline asm
	shfl.sync.down.b32 %r141, %r142, %r143, %r149, %r150;
	// end inline asm
	setp.gt.s32 	%p53, %r125, 23;
	mov.b32 	%f288, %r141;
	add.f32 	%f289, %f287, %f288;
	selp.f32 	%f290, %f287, %f289, %p53;
	mov.b32 	%r147, %f290;
	mov.b32 	%r148, 16;
	// begin inline asm
	shfl.sync.down.b32 %r146, %r147, %r148, %r149, %r150;
	// end inline asm
	setp.gt.s32 	%p54, %r125, 15;
	mov.b32 	%f291, %r146;
	add.f32 	%f16, %f290, %f291;
	selp.f32 	%f327, %f290, %f16, %p54;
	setp.ne.s32 	%p55, %r125, 0;
	@%p55 bra 	$L__BB10_22;
	shr.u32 	%r151, %r2, 3;
	and.b32  	%r152, %r151, 124;
	mov.u32 	%r153, _ZZN3cub18CUB_300001_SM_10006detail6reduce28DeviceReduceSingleTileKernelINS2_10policy_hubIfyN4cuda3std3__44plusIfEEE10Policy1000EN6thrust24THRUST_300001_SM_1000_NS6detail15normal_iteratorINSD_10device_ptrIfEEEEPfyS9_ffNS7_10__identityEEEvT0_T1_T2_T3_T4_T6_E12temp_storage;
	add.s32 	%r154, %r153, %r152;
	st.shared.f32 	[%r154+8], %f16;
$L__BB10_22:
	bar.sync 	0;
	setp.ne.s32 	%p56, %r2, 0;
	@%p56 bra 	$L__BB10_49;
	ld.shared.f32 	%f292, [_ZZN3cub18CUB_300001_SM_10006detail6reduce28DeviceReduceSingleTileKernelINS2_10policy_hubIfyN4cuda3std3__44plusIfEEE10Policy1000EN6thrust24THRUST_300001_SM_1000_NS6detail15normal_iteratorINSD_10device_ptrIfEEEEPfyS9_ffNS7_10__identityEEEvT0_T1_T2_T3_T4_T6_E12temp_storage+12];
	add.f32 	%f293, %f327, %f292;
	ld.shared.f32 	%f294, [_ZZN3cub18CUB_300001_SM_10006detail6reduce28DeviceReduceSingleTileKernelINS2_10policy_hubIfyN4cuda3std3__44plusIfEEE10Policy1000EN6thrust24THRUST_300001_SM_1000_NS6detail15normal_iteratorINSD_10device_ptrIfEEEEPfyS9_ffNS7_10__identityEEEvT0_T1_T2_T3_T4_T6_E12temp_storage+16];
	add.f32 	%f295, %f293, %f294;
	ld.shared.f32 	%f296, [_ZZN3cub18CUB_300001_SM_10006detail6reduce28DeviceReduceSingleTileKernelINS2_10policy_hubIfyN4cuda3std3__44plusIfEEE10Policy1000EN6thrust24THRUST_300001_SM_1000_NS6detail15normal_iteratorINSD_10device_ptrIfEEEEPfyS9_ffNS7_10__identityEEEvT0_T1_T2_T3_T4_T6_E12temp_storage+20];
	add.f32 	%f297, %f295, %f296;
	ld.shared.f32 	%f298, [_ZZN3cub18CUB_300001_SM_10006detail6reduce28DeviceReduceSingleTileKernelINS2_10policy_hubIfyN4cuda3std3__44plusIfEEE10Policy1000EN6thrust24THRUST_300001_SM_1000_NS6detail15normal_iteratorINSD_10device_ptrIfEEEEPfyS9_ffNS7_10__identityEEEvT0_T1_T2_T3_T4_T6_E12temp_storage+24];
	add.f32 	%f299, %f297, %f298;
	ld.shared.f32 	%f300, [_ZZN3cub18CUB_300001_SM_10006detail6reduce28DeviceReduceSingleTileKernelINS2_10policy_hubIfyN4cuda3std3__44plusIfEEE10Policy1000EN6thrust24THRUST_300001_SM_1000_NS6detail15normal_iteratorINSD_10device_ptrIfEEEEPfyS9_ffNS7_10__identityEEEvT0_T1_T2_T3_T4_T6_E12temp_storage+28];
	add.f32 	%f301, %f299, %f300;
	ld.shared.f32 	%f302, [_ZZN3cub18CUB_300001_SM_10006detail6reduce28DeviceReduceSingleTileKernelINS2_10policy_hubIfyN4cuda3std3__44plusIfEEE10Policy1000EN6thrust24THRUST_300001_SM_1000_NS6detail15normal_iteratorINSD_10device_ptrIfEEEEPfyS9_ffNS7_10__identityEEEvT0_T1_T2_T3_T4_T6_E12temp_storage+32];
	add.f32 	%f303, %f301, %f302;
	ld.shared.f32 	%f304, [_ZZN3cub18CUB_300001_SM_10006detail6reduce28DeviceReduceSingleTileKernelINS2_10policy_hubIfyN4cuda3std3__44plusIfEEE10Policy1000EN6thrust24THRUST_300001_SM_1000_NS6detail15normal_iteratorINSD_10device_ptrIfEEEEPfyS9_ffNS7_10__identityEEEvT0_T1_T2_T3_T4_T6_E12temp_storage+36];
	add.f32 	%f327, %f303, %f304;
	bra.uni 	$L__BB10_49;
$L__BB10_24:
	// begin inline asm
	mov.u32 %r87, %laneid;
	// end inline asm
	and.b32  	%r113, %r2, 992;
	add.s32 	%r114, %r113, 32;
	setp.gt.u32 	%p35, %r114, %r1;
	not.b32 	%r115, %r113;
	add.s32 	%r116, %r1, %r115;
	selp.b32 	%r111, %r116, 31, %p35;
	mov.b32 	%r89, %f315;
	mov.b32 	%r90, 1;
	mov.b32 	%r112, -1;
	// begin inline asm
	shfl.sync.down.b32 %r88, %r89, %r90, %r111, %r112;
	// end inline asm
	setp.lt.s32 	%p36, %r87, %r111;
	mov.b32 	%f245, %r88;
	add.f32 	%f246, %f315, %f245;
	selp.f32 	%f247, %f246, %f315, %p36;
	mov.b32 	%r94, %f247;
	mov.b32 	%r95, 2;
	// begin inline asm
	shfl.sync.down.b32 %r93, %r94, %r95, %r111, %r112;
	// end inline asm
	add.s32 	%r117, %r87, 2;
	setp.gt.s32 	%p37, %r117, %r111;
	mov.b32 	%f248, %r93;
	add.f32 	%f249, %f247, %f248;
	selp.f32 	%f250, %f247, %f249, %p37;
	mov.b32 	%r99, %f250;
	mov.b32 	%r100, 4;
	// begin inline asm
	shfl.sync.down.b32 %r98, %r99, %r100, %r111, %r112;
	// end inline asm
	add.s32 	%r118, %r87, 4;
	setp.gt.s32 	%p38, %r118, %r111;
	mov.b32 	%f251, %r98;
	add.f32 	%f252, %f250, %f251;
	selp.f32 	%f253, %f250, %f252, %p38;
	mov.b32 	%r104, %f253;
	mov.b32 	%r105, 8;
	// begin inline asm
	shfl.sync.down.b32 %r103, %r104, %r105, %r111, %r112;
	// end inline asm
	add.s32 	%r119, %r87, 8;
	setp.gt.s32 	%p39, %r119, %r111;
	mov.b32 	%f254, %r103;
	add.f32 	%f255, %f253, %f254;
	selp.f32 	%f256, %f253, %f255, %p39;
	mov.b32 	%r109, %f256;
	mov.b32 	%r110, 16;
	// begin inline asm
	shfl.sync.down.b32 %r108, %r109, %r110, %r111, %r112;
	// end inline asm
	add.s32 	%r120, %r87, 16;
	setp.gt.s32 	%p40, %r120, %r111;
	mov.b32 	%f257, %r108;
	add.f32 	%f258, %f256, %f257;
	selp.f32 	%f327, %f256, %f258, %p40;
	setp.ne.s32 	%p41, %r87, 0;
	@%p41 bra 	$L__BB10_26;
	shr.u32 	%r121, %r2, 3;
	and.b32  	%r122, %r121, 124;
	mov.u32 	%r123, _ZZN3cub18CUB_300001_SM_10006detail6reduce28DeviceReduceSingleTileKernelINS2_10policy_hubIfyN4cuda3std3__44plusIfEEE10Policy1000EN6thrust24THRUST_300001_SM_1000_NS6detail15normal_iteratorINSD_10device_ptrIfEEEEPfyS9_ffNS7_10__identityEEEvT0_T1_T2_T3_T4_T6_E12temp_storage;
	add.s32 	%r124, %r123, %r122;
	st.shared.f32 	[%r124+8], %f327;
$L__BB10_26:
	bar.sync 	0;
	setp.ne.s32 	%p42, %r2, 0;
	@%p42 bra 	$L__BB10_49;
	setp.gt.u64 	%p43, %rd19, 32;
	ld.shared.f32 	%f259, [_ZZN3cub18CUB_300001_SM_10006detail6reduce28DeviceReduceSingleTileKernelINS2_10policy_hubIfyN4cuda3std3__44plusIfEEE10Policy1000EN6thrust24THRUST_300001_SM_1000_NS6detail15normal_iteratorINSD_10device_ptrIfEEEEPfyS9_ffNS7_10__identityEEEvT0_T1_T2_T3_T4_T6_E12temp_storage+12];
	add.f32 	%f260, %f327, %f259;
	selp.f32 	%f261, %f260, %f327, %p43;
	setp.gt.u64 	%p44, %rd19, 64;
	ld.shared.f32 	%f262, [_ZZN3cub18CUB_300001_SM_10006detail6reduce28DeviceReduceSingleTileKernelINS2_10policy_hubIfyN4cuda3std3__44plusIfEEE10Policy1000EN6thrust24THRUST_300001_SM_1000_NS6detail15normal_iteratorINSD_10device_ptrIfEEEEPfyS9_ffNS7_10__identityEEEvT0_T1_T2_T3_T4_T6_E12temp_storage+16];
	add.f32 	%f263, %f262, %f261;
	selp.f32 	%f264, %f263, %f261, %p44;
	setp.gt.u64 	%p45, %rd19, 96;
	ld.shared.f32 	%f265, [_ZZN3cub18CUB_300001_SM_10006detail6reduce28DeviceReduceSingleTileKernelINS2_10policy_hubIfyN4cuda3std3__44plusIfEEE10Policy1000EN6thrust24THRUST_300001_SM_1000_NS6detail15normal_iteratorINSD_10device_ptrIfEEEEPfyS9_ffNS7_10__identityEEEvT0_T1_T2_T3_T4_T6_E12temp_storage+20];
	add.f32 	%f266, %f265, %f264;
	selp.f32 	%f267, %f266, %f264, %p45;
	setp.gt.u64 	%p46, %rd19, 128;
	ld.shared.f32 	%f268, [_ZZN3cub18CUB_300001_SM_10006detail6reduce28DeviceReduceSingleTileKernelINS2_10policy_hubIfyN4cuda3std3__44plusIfEEE10Policy1000EN6thrust24THRUST_300001_SM_1000_NS6detail15normal_iteratorINSD_10device_ptrIfEEEEPfyS9_ffNS7_10__identityEEEvT0_T1_T2_T3_T4_T6_E12temp_storage+24];
	add.f32 	%f269, %f268, %f267;
	selp.f32 	%f270, %f269, %f267, %p46;
	setp.gt.u64 	%p47, %rd19, 160;
	ld.shared.f32 	%f271, [_ZZN3cub18CUB_300001_SM_10006detail6reduce28DeviceReduceSingleTileKernelINS2_10policy_hubIfyN4cuda3std3__44plusIfEEE10Policy1000EN6thrust24THRUST_300001_SM_1000_NS6detail15normal_iteratorINSD_10device_ptrIfEEEEPfyS9_ffNS7_10__identityEEEvT0_T1_T2_T3_T4_T6_E12temp_storage+28];
	add.f32 	%f272, %f271, %f270;
	selp.f32 	%f273, %f272, %f270, %p47;
	setp.gt.u64 	%p48, %rd19, 192;
	ld.shared.f32 	%f274, [_ZZN3cub18CUB_300001_SM_10006detail6reduce28DeviceReduceSingleTileKernelINS2_10policy_hubIfyN4cuda3std3__44plusIfEEE10Policy1000EN6thrust24THRUST_300001_SM_1000_NS6detail15normal_iteratorINSD_10device_ptrIfEEEEPfyS9_ffNS7_10__identityEEEvT0_T1_T2_T3_T4_T6_E12temp_storage+32];
	add.f32 	%f275, %f274, %f273;
	selp.f32 	%f276, %f275, %f273, %p48;
	setp.gt.u64 	%p49, %rd19, 224;
	ld.shared.f32 	%f277, [_ZZN3cub18CUB_300001_SM_10006detail6reduce28DeviceReduceSingleTileKernelINS2_10policy_hubIfyN4cuda3std3__44plusIfEEE10Policy1000EN6thrust24THRUST_300001_SM_1000_NS6detail15normal_iteratorINSD_10device_ptrIfEEEEPfyS9_ffNS7_10__identityEEEvT0_T1_T2_T3_T4_T6_E12temp_storage+36];
	add.f32 	%f278, %f277, %f276;
	selp.f32 	%f327, %f278, %f276, %p49;
	bra.uni 	$L__BB10_49;
$L__BB10_28:
	mov.u32 	%r24, %tid.x;
	cvt.u64.u32 	%rd6, %r24;
	mul.wide.u32 	%rd22, %r24, 4;
	add.s64 	%rd7, %rd2, %rd22;
	ld.global.f32 	%f43, [%rd7];
	ld.global.f32 	%f44, [%rd7+1024];
	ld.global.f32 	%f45, [%rd7+2048];
	ld.global.f32 	%f46, [%rd7+3072];
	ld.global.f32 	%f47, [%rd7+4096];
	ld.global.f32 	%f48, [%rd7+5120];
	ld.global.f32 	%f49, [%rd7+6144];
	ld.global.f32 	%f50, [%rd7+7168];
	ld.global.f32 	%f51, [%rd7+8192];
	ld.global.f32 	%f52, [%rd7+9216];
	ld.global.f32 	%f53, [%rd7+10240];
	ld.global.f32 	%f54, [%rd7+11264];
	ld.global.f32 	%f55, [%rd7+12288];
	ld.global.f32 	%f56, [%rd7+13312];
	ld.global.f32 	%f57, [%rd7+14336];
	ld.global.f32 	%f58, [%rd7+15360];
	add.f32 	%f59, %f43, %f44;
	add.f32 	%f60, %f45, %f46;
	add.f32 	%f61, %f47, %f48;
	add.f32 	%f62, %f49, %f50;
	add.f32 	%f63, %f51, %f52;
	add.f32 	%f64, %f53, %f54;
	add.f32 	%f65, %f55, %f56;
	add.f32 	%f66, %f57, %f58;
	add.f32 	%f67, %f59, %f60;
	add.f32 	%f68, %f61, %f62;
	add.f32 	%f69, %f63, %f64;
	add.f32 	%f70, %f65, %f66;
	add.f32 	%f71, %f67, %f68;
	add.f32 	%f72, %f69, %f70;
	add.f32 	%f326, %f71, %f72;
	add.s64 	%rd8, %rd19, -4096;
	setp.lt.u64 	%p3, %rd8, 4096;
	mov.b64 	%rd53, 4096;
	@%p3 bra 	$L__BB10_32;
	mov.b64 	%rd53, 4096;
$L__BB10_30:
	shl.b64 	%rd24, %rd53, 2;
	add.s64 	%rd25, %rd7, %rd24;
	ld.global.f32 	%f73, [%rd25];
	ld.global.f32 	%f74, [%rd25+1024];
	ld.global.f32 	%f75, [%rd25+2048];
	ld.global.f32 	%f76, [%rd25+3072];
	ld.global.f32 	%f77, [%rd25+4096];
	ld.global.f32 	%f78, [%rd25+5120];
	ld.global.f32 	%f79, [%rd25+6144];
	ld.global.f32 	%f80, [%rd25+7168];
	ld.global.f32 	%f81, [%rd25+8192];
	ld.global.f32 	%f82, [%rd25+9216];
	ld.global.f32 	%f83, [%rd25+10240];
	ld.global.f32 	%f84, [%rd25+11264];
	ld.global.f32 	%f85, [%rd25+12288];
	ld.global.f32 	%f86, [%rd25+13312];
	ld.global.f32 	%f87, [%rd25+14336];
	ld.global.f32 	%f88, [%rd25+15360];
	add.f32 	%f89, %f326, %f73;
	add.f32 	%f90, %f74, %f75;
	add.f32 	%f91, %f76, %f77;
	add.f32 	%f92, %f78, %f79;
	add.f32 	%f93, %f80, %f81;
	add.f32 	%f94, %f82, %f83;
	add.f32 	%f95, %f84, %f85;
	add.f32 	%f96, %f86, %f87;
	add.f32 	%f97, %f89, %f90;
	add.f32 	%f98, %f91, %f92;
	add.f32 	%f99, %f93, %f94;
	add.f32 	%f100, %f95, %f96;
	add.f32 	%f101, %f97, %f98;
	add.f32 	%f102, %f99, %f100;
	add.f32 	%f103, %f101, %f102;
	add.f32 	%f326, %f103, %f88;
	sub.s64 	%rd26, %rd19, %rd53;
	setp.lt.u64 	%p4, %rd26, 4096;
	@%p4 bra 	$L__BB10_45;
	add.s64 	%rd53, %rd53, 4096;
	setp.le.u64 	%p5, %rd53, %rd8;
	@%p5 bra 	$L__BB10_30;
$L__BB10_32:
	setp.le.u64 	%p6, %rd19, %rd53;
	cvt.u32.u64 	%r42, %rd53;
	cvt.u32.u64 	%r43, %rd19;
	sub.s32 	%r44, %r43, %r42;
	setp.ge.s32 	%p7, %r24, %r44;
	or.pred  	%p8, %p6, %p7;
	@%p8 bra 	$L__BB10_45;
	not.b32 	%r47, %r24;
	add.s32 	%r48, %r47, %r43;
	sub.s32 	%r50, %r48, %r42;
	shr.u32 	%r51, %r50, 8;
	add.s32 	%r25, %r51, 1;
	and.b32  	%r26, %r25, 15;
	setp.lt.u32 	%p9, %r50, 3840;
	mov.u32 	%r167, %r24;
	@%p9 bra 	$L__BB10_36;
	and.b32  	%r52, %r25, 33554416;
	neg.s32 	%r165, %r52;
	add.s64 	%rd27, %rd53, %rd6;
	shl.b64 	%rd28, %rd27, 2;
	add.s64 	%rd29, %rd28, %rd2;
	add.s64 	%rd54, %rd29, 8192;
	mov.u32 	%r167, %r24;
$L__BB10_35:
	.pragma "nounroll";
	ld.global.f32 	%f105, [%rd54+-8192];
	add.f32 	%f106, %f326, %f105;
	ld.global.f32 	%f107, [%rd54+-7168];
	add.f32 	%f108, %f106, %f107;
	ld.global.f32 	%f109, [%rd54+-6144];
	add.f32 	%f110, %f108, %f109;
	ld.global.f32 	%f111, [%rd54+-5120];
	add.f32 	%f112, %f110, %f111;
	ld.global.f32 	%f113, [%rd54+-4096];
	add.f32 	%f114, %f112, %f113;
	ld.global.f32 	%f115, [%rd54+-3072];
	add.f32 	%f116, %f114, %f115;
	ld.global.f32 	%f117, [%rd54+-2048];
	add.f32 	%f118, %f116, %f117;
	ld.global.f32 	%f119, [%rd54+-1024];
	add.f32 	%f120, %f118, %f119;
	ld.global.f32 	%f121, [%rd54];
	add.f32 	%f122, %f120, %f121;
	ld.global.f32 	%f123, [%rd54+1024];
	add.f32 	%f124, %f122, %f123;
	ld.global.f32 	%f125, [%rd54+2048];
	add.f32 	%f126, %f124, %f125;
	ld.global.f32 	%f127, [%rd54+3072];
	add.f32 	%f128, %f126, %f127;
	ld.global.f32 	%f129, [%rd54+4096];
	add.f32 	%f130, %f128, %f129;
	ld.global.f32 	%f131, [%rd54+5120];
	add.f32 	%f132, %f130, %f131;
	ld.global.f32 	%f133, [%rd54+6144];
	add.f32 	%f134, %f132, %f133;
	ld.global.f32 	%f135, [%rd54+7168];
	add.f32 	%f326, %f134, %f135;
	add.s32 	%r167, %r167, 4096;
	add.s32 	%r165, %r165, 16;
	add.s64 	%rd54, %rd54, 16384;
	setp.ne.s32 	%p10, %r165, 0;
	@%p10 bra 	$L__BB10_35;
$L__BB10_36:
	setp.eq.s32 	%p11, %r26, 0;
	@%p11 bra 	$L__BB10_45;
	and.b32  	%r33, %r25, 7;
	setp.lt.u32 	%p12, %r26, 8;
	@%p12 bra 	$L__BB10_39;
	cvt.u64.u32 	%rd30, %r167;
	add.s64 	%rd31, %rd53, %rd30;
	shl.b64 	%rd32, %rd31, 2;
	add.s64 	%rd33, %rd2, %rd32;
	ld.global.f32 	%f137, [%rd33];
	add.f32 	%f138, %f326, %f137;
	ld.global.f32 	%f139, [%rd33+1024];
	add.f32 	%f140, %f138, %f139;
	ld.global.f32 	%f141, [%rd33+2048];
	add.f32 	%f142, %f140, %f141;
	ld.global.f32 	%f143, [%rd33+3072];
	add.f32 	%f144, %f142, %f143;
	ld.global.f32 	%f145, [%rd33+4096];
	add.f32 	%f146, %f144, %f145;
	ld.global.f32 	%f147, [%rd33+5120];
	add.f32 	%f148, %f146, %f147;
	ld.global.f32 	%f149, [%rd33+6144];
	add.f32 	%f150, %f148, %f149;
	ld.global.f32 	%f151, [%rd33+7168];
	add.f32 	%f326, %f150, %f151;
	add.s32 	%r167, %r167, 2048;
$L__BB10_39:
	setp.eq.s32 	%p13, %r33, 0;
	@%p13 bra 	$L__BB10_45;
	and.b32  	%r36, %r25, 3;
	setp.lt.u32 	%p14, %r33, 4;
	@%p14 bra 	$L__BB10_42;
	cvt.u64.u32 	%rd34, %r167;
	add.s64 	%rd35, %rd53, %rd34;
	shl.b64 	%rd36, %rd35, 2;
	add.s64 	%rd37, %rd2, %rd36;
	ld.global.f32 	%f153, [%rd37];
	add.f32 	%f154, %f326, %f153;
	ld.global.f32 	%f155, [%rd37+1024];
	add.f32 	%f156, %f154, %f155;
	ld.global.f32 	%f157, [%rd37+2048];
	add.f32 	%f158, %f156, %f157;
	ld.global.f32 	%f159, [%rd37+3072];
	add.f32 	%f326, %f158, %f159;
	add.s32 	%r167, %r167, 1024;
$L__BB10_42:
	setp.eq.s32 	%p15, %r36, 0;
	@%p15 bra 	$L__BB10_45;
	cvt.u64.u32 	%rd38, %r167;
	add.s64 	%rd39, %rd53, %rd38;
	shl.b64 	%rd40, %rd39, 2;
	add.s64 	%rd55, %rd2, %rd40;
	neg.s32 	%r170, %r36;
$L__BB10_44:
	.pragma "nounroll";
	ld.global.f32 	%f160, [%rd55];
	add.f32 	%f326, %f326, %f160;
	add.s64 	%rd55, %rd55, 1024;
	add.s32 	%r170, %r170, 1;
	setp.ne.s32 	%p16, %r170, 0;
	@%p16 bra 	$L__BB10_44;
$L__BB10_45:
	// begin inline asm
	mov.u32 %r53, %laneid;
	// end inline asm
	mov.b32 	%r55, %f326;
	mov.b32 	%r56, 1;
	mov.b32 	%r77, 31;
	mov.b32 	%r78, -1;
	// begin inline asm
	shfl.sync.down.b32 %r54, %r55, %r56, %r77, %r78;
	// end inline asm
	setp.gt.s32 	%p17, %r53, 30;
	mov.b32 	%f161, %r54;
	add.f32 	%f162, %f326, %f161;
	selp.f32 	%f163, %f326, %f162, %p17;
	mov.b32 	%r60, %f163;
	mov.b32 	%r61, 2;
	// begin inline asm
	shfl.sync.down.b32 %r59, %r60, %r61, %r77, %r78;
	// end inline asm
	setp.gt.s32 	%p18, %r53, 29;
	mov.b32 	%f164, %r59;
	add.f32 	%f165, %f163, %f164;
	selp.f32 	%f166, %f163, %f165, %p18;
	mov.b32 	%r65, %f166;
	mov.b32 	%r66, 4;
	// begin inline asm
	shfl.sync.down.b32 %r64, %r65, %r66, %r77, %r78;
	// end inline asm
	setp.gt.s32 	%p19, %r53, 27;
	mov.b32 	%f167, %r64;
	add.f32 	%f168, %f166, %f167;
	selp.f32 	%f169, %f166, %f168, %p19;
	mov.b32 	%r70, %f169;
	mov.b32 	%r71, 8;
	// begin inline asm
	shfl.sync.down.b32 %r69, %r70, %r71, %r77, %r78;
	// end inline asm
	setp.gt.s32 	%p20, %r53, 23;
	mov.b32 	%f170, %r69;
	add.f32 	%f171, %f169, %f170;
	selp.f32 	%f172, %f169, %f171, %p20;
	mov.b32 	%r75, %f172;
	mov.b32 	%r76, 16;
	// begin inline asm
	shfl.sync.down.b32 %r74, %r75, %r76, %r77, %r78;
	// end inline asm
	setp.gt.s32 	%p21, %r53, 15;
	mov.b32 	%f173, %r74;
	add.f32 	%f38, %f172, %f173;
	selp.f32 	%f327, %f172, %f38, %p21;
	setp.ne.s32 	%p22, %r53, 0;
	@%p22 bra 	$L__BB10_47;
	shr.u32 	%r79, %r24, 3;
	and.b32  	%r80, %r79, 124;
	mov.u32 	%r81, _ZZN3cub18CUB_300001_SM_10006detail6reduce28DeviceReduceSingleTileKernelINS2_10policy_hubIfyN4cuda3std3__44plusIfEEE10Policy1000EN6thrust24THRUST_300001_SM_1000_NS6detail15normal_iteratorINSD_10device_ptrIfEEEEPfyS9_ffNS7_10__identityEEEvT0_T1_T2_T3_T4_T6_E12temp_storage;
	add.s32 	%r82, %r81, %r80;
	st.shared.f32 	[%r82+8], %f38;
$L__BB10_47:
	bar.sync 	0;
	setp.ne.s32 	%p23, %r24, 0;
	@%p23 bra 	$L__BB10_49;
	ld.shared.f32 	%f174, [_ZZN3cub18CUB_300001_SM_10006detail6reduce28DeviceReduceSingleTileKernelINS2_10policy_hubIfyN4cuda3std3__44plusIfEEE10Policy1000EN6thrust24THRUST_300001_SM_1000_NS6detail15normal_iteratorINSD_10device_ptrIfEEEEPfyS9_ffNS7_10__identityEEEvT0_T1_T2_T3_T4_T6_E12temp_storage+12];
	add.f32 	%f175, %f327, %f174;
	ld.shared.f32 	%f176, [_ZZN3cub18CUB_300001_SM_10006detail6reduce28DeviceReduceSingleTileKernelINS2_10policy_hubIfyN4cuda3std3__44plusIfEEE10Policy1000EN6thrust24THRUST_300001_SM_1000_NS6detail15normal_iteratorINSD_10device_ptrIfEEEEPfyS9_ffNS7_10__identityEEEvT0_T1_T2_T3_T4_T6_E12temp_storage+16];
	add.f32 	%f177, %f175, %f176;
	ld.shared.f32 	%f178, [_ZZN3cub18CUB_300001_SM_10006detail6reduce28DeviceReduceSingleTileKernelINS2_10policy_hubIfyN4cuda3std3__44plusIfEEE10Policy1000EN6thrust24THRUST_300001_SM_1000_NS6detail15normal_iteratorINSD_10device_ptrIfEEEEPfyS9_ffNS7_10__identityEEEvT0_T1_T2_T3_T4_T6_E12temp_storage+20];
	add.f32 	%f179, %f177, %f178;
	ld.shared.f32 	%f180, [_ZZN3cub18CUB_300001_SM_10006detail6reduce28DeviceReduceSingleTileKernelINS2_10policy_hubIfyN4cuda3std3__44plusIfEEE10Policy1000EN6thrust24THRUST_300001_SM_1000_NS6detail15normal_iteratorINSD_10device_ptrIfEEEEPfyS9_ffNS7_10__identityEEEvT0_T1_T2_T3_T4_T6_E12temp_storage+24];
	add.f32 	%f181, %f179, %f180;
	ld.shared.f32 	%f182, [_ZZN3cub18CUB_300001_SM_10006detail6reduce28DeviceReduceSingleTileKernelINS2_10policy_hubIfyN4cuda3std3__44plusIfEEE10Policy1000EN6thrust24THRUST_300001_SM_1000_NS6detail15normal_iteratorINSD_10device_ptrIfEEEEPfyS9_ffNS7_10__identityEEEvT0_T1_T2_T3_T4_T6_E12temp_storage+28];
	add.f32 	%f183, %f181, %f182;
	ld.shared.f32 	%f184, [_ZZN3cub18CUB_300001_SM_10006detail6reduce28DeviceReduceSingleTileKernelINS2_10policy_hubIfyN4cuda3std3__44plusIfEEE10Policy1000EN6thrust24THRUST_300001_SM_1000_NS6detail15normal_iteratorINSD_10device_ptrIfEEEEPfyS9_ffNS7_10__identityEEEvT0_T1_T2_T3_T4_T6_E12temp_storage+32];
	add.f32 	%f185, %f183, %f184;
	ld.shared.f32 	%f186, [_ZZN3cub18CUB_300001_SM_10006detail6reduce28DeviceReduceSingleTileKernelINS2_10policy_hubIfyN4cuda3std3__44plusIfEEE10Policy1000EN6thrust24THRUST_300001_SM_1000_NS6detail15normal_iteratorINSD_10device_ptrIfEEEEPfyS9_ffNS7_10__identityEEEvT0_T1_T2_T3_T4_T6_E12temp_storage+36];
	add.f32 	%f327, %f185, %f186;
$L__BB10_49:
	mov.u32 	%r155, %tid.x;
	setp.ne.s32 	%p57, %r155, 0;
	@%p57 bra 	$L__BB10_51;
	add.f32 	%f305, %f42, %f327;
	st.global.f32 	[%rd1], %f305;
$L__BB10_51:
	ret;

}
	// .globl	_ZN3cub18CUB_300001_SM_10006detail6reduce18DeviceReduceKernelINS2_10policy_hubIfyN4cuda3std3__44plusIfEEE10Policy1000EN6thrust24THRUST_300001_SM_1000_NS6detail15normal_iteratorINSD_10device_ptrIfEEEEyS9_fNS7_10__identityEEEvT0_PT3_T1_NS0_13GridEvenShareISN_EET2_T4_
.visible .entry _ZN3cub18CUB_300001_SM_10006detail6reduce18DeviceReduceKernelINS2_10policy_hubIfyN4cuda3std3__44plusIfEEE10Policy1000EN6thrust24THRUST_300001_SM_1000_NS6detail15normal_iteratorINSD_10device_ptrIfEEEEyS9_fNS7_10__identityEEEvT0_PT3_T1_NS0_13GridEvenShareISN_EET2_T4_(
	.param .align 8 .b8 _ZN3cub18CUB_300001_SM_10006detail6reduce18DeviceReduceKernelINS2_10policy_hubIfyN4cuda3std3__44plusIfEEE10Policy1000EN6thrust24THRUST_300001_SM_1000_NS6detail15normal_iteratorINSD_10device_ptrIfEEEEyS9_fNS7_10__identityEEEvT0_PT3_T1_NS0_13GridEvenShareISN_EET2_T4__param_0[8],
	.param .u64 .ptr .align 1 _ZN3cub18CUB_300001_SM_10006detail6reduce18DeviceReduceKernelINS2_10policy_hubIfyN4cuda3std3__44plusIfEEE10Policy1000EN6thrust24THRUST_300001_SM_1000_NS6detail15normal_iteratorINSD_10device_ptrIfEEEEyS9_fNS7_10__identityEEEvT0_PT3_T1_NS0_13GridEvenShareISN_EET2_T4__param_1,
	.param .u64 _ZN3cub18CUB_300001_SM_10006detail6reduce18DeviceReduceKernelINS2_10policy_hubIfyN4cuda3std3__44plusIfEEE10Policy1000EN6thrust24THRUST_300001_SM_1000_NS6detail15normal_iteratorINSD_10device_ptrIfEEEEyS9_fNS7_10__identityEEEvT0_PT3_T1_NS0_13GridEvenShareISN_EET2_T4__param_2,
	.param .align 8 .b8 _ZN3cub18CUB_300001_SM_10006detail6reduce18DeviceReduceKernelINS2_10policy_hubIfyN4cuda3std3__44plusIfEEE10Policy1000EN6thrust24THRUST_300001_SM_1000_NS6detail15normal_iteratorINSD_10device_ptrIfEEEEyS9_fNS7_10__identityEEEvT0_PT3_T1_NS0_13GridEvenShareISN_EET2_T4__param_3[72],
	.param .align 1 .b8 _ZN3cub18CUB_300001_SM_10006detail6reduce18DeviceReduceKernelINS2_10policy_hubIfyN4cuda3std3__44plusIfEEE10Policy1000EN6thrust24THRUST_300001_SM_1000_NS6detail15normal_iteratorINSD_10device_ptrIfEEEEyS9_fNS7_10__identityEEEvT0_PT3_T1_NS0_13GridEvenShareISN_EET2_T4__param_4[1],
	.param .align 1 .b8 _ZN3cub18CUB_300001_SM_10006detail6reduce18DeviceReduceKernelINS2_10policy_hubIfyN4cuda3std3__44plusIfEEE10Policy1000EN6thrust24THRUST_300001_SM_1000_NS6detail15normal_iteratorINSD_10device_ptrIfEEEEyS9_fNS7_10__identityEEEvT0_PT3_T1_NS0_13GridEvenShareISN_EET2_T4__param_5[1]
)
.maxntid 256
{
	.reg .pred 	%p<57>;
	.reg .b16 	%rs<4>;
	.reg .b32 	%r<206>;
	.reg .b32 	%f<324>;
	.reg .b64 	%rd<78>;
	// demoted variable
	.shared .align 4 .b8 _ZZN3cub18CUB_300001_SM_10006detail6reduce18DeviceReduceKernelINS2_10policy_hubIfyN4cuda3std3__44plusIfEEE10Policy1000EN6thrust24THRUST_300001_SM_1000_NS6detail15normal_iteratorINSD_10device_ptrIfEEEEyS9_fNS7_10__identityEEEvT0_PT3_T1_NS0_13GridEvenShareISN_EET2_T4_E12temp_storage[44];
	ld.param.u64 	%rd1, [_ZN3cub18CUB_300001_SM_10006detail6reduce18DeviceReduceKernelINS2_10policy_hubIfyN4cuda3std3__44plusIfEEE10Policy1000EN6thrust24THRUST_300001_SM_1000_NS6detail15normal_iteratorINSD_10device_ptrIfEEEEyS9_fNS7_10__identityEEEvT0_PT3_T1_NS0_13GridEvenShareISN_EET2_T4__param_3+32];
	ld.param.u32 	%r1, [_ZN3cub18CUB_300001_SM_10006detail6reduce18DeviceReduceKernelINS2_10policy_hubIfyN4cuda3std3__44plusIfEEE10Policy1000EN6thrust24THRUST_300001_SM_1000_NS6detail15normal_iteratorINSD_10device_ptrIfEEEEyS9_fNS7_10__identityEEEvT0_PT3_T1_NS0_13GridEvenShareISN_EET2_T4__param_3+40];
	ld.param.u64 	%rd25, [_ZN3cub18CUB_300001_SM_10006detail6reduce18DeviceReduceKernelINS2_10policy_hubIfyN4cuda3std3__44plusIfEEE10Policy1000EN6thrust24THRUST_300001_SM_1000_NS6detail15normal_iteratorINSD_10device_ptrIfEEEEyS9_fNS7_10__identityEEEvT0_PT3_T1_NS0_13GridEvenShareISN_EET2_T4__param_0];
	cvta.to.global.u64 	%rd2, %rd25;
	mov.u32 	%r2, %ctaid.x;
	shl.b32 	%r50, %r1, 12;
	cvt.s64.s32 	%rd3, %r50;
	shl.b32 	%r51, %r2, 12;
	cvt.u64.u32 	%rd4, %r51;
	sub.s64 	%rd5, %rd1, %rd4;
	setp.gt.u64 	%p1, %rd5, 4095;
	@%p1 bra 	$L__BB11_25;
	cvt.u32.u64 	%r112, %rd4;
	cvt.u32.u64 	%r3, %rd1;
	sub.s32 	%r4, %r3, %r112;
	mov.u32 	%r5, %tid.x;
	setp.ge.s32 	%p23, %r5, %r4;
	mov.f32 	%f312, 0f00000000;
	mov.u32 	%r193, %r5;
	@%p23 bra 	$L__BB11_3;
	add.s32 	%r114, %r112, %r5;
	mul.wide.u32 	%rd51, %r114, 4;
	add.s64 	%rd52, %rd2, %rd51;
	ld.global.f32 	%f312, [%rd52];
	add.s32 	%r193, %r5, 256;
$L__BB11_3:
	setp.ge.s32 	%p24, %r193, %r4;
	@%p24 bra 	$L__BB11_16;
	not.b32 	%r116, %r193;
	add.s32 	%r117, %r116, %r3;
	sub.s32 	%r118, %r117, %r112;
	shr.u32 	%r119, %r118, 8;
	add.s32 	%r8, %r119, 1;
	and.b32  	%r9, %r8, 15;
	setp.lt.u32 	%p25, %r118, 3840;
	@%p25 bra 	$L__BB11_7;
	and.b32  	%r120, %r8, 33554416;
	neg.s32 	%r191, %r120;
	mul.wide.u32 	%rd53, %r2, 16384;
	mul.wide.u32 	%rd54, %r193, 4;
	or.b64  	%rd55, %rd53, %rd54;
	add.s64 	%rd56, %rd55, %rd2;
	add.s64 	%rd72, %rd56, 8192;
$L__BB11_6:
	.pragma "nounroll";
	ld.global.f32 	%f187, [%rd72+-8192];
	add.f32 	%f188, %f312, %f187;
	ld.global.f32 	%f189, [%rd72+-7168];
	add.f32 	%f190, %f188, %f189;
	ld.global.f32 	%f191, [%rd72+-6144];
	add.f32 	%f192, %f190, %f191;
	ld.global.f32 	%f193, [%rd72+-5120];
	add.f32 	%f194, %f192, %f193;
	ld.global.f32 	%f195, [%rd72+-4096];
	add.f32 	%f196, %f194, %f195;
	ld.global.f32 	%f197, [%rd72+-3072];
	add.f32 	%f198, %f196, %f197;
	ld.global.f32 	%f199, [%rd72+-2048];
	add.f32 	%f200, %f198, %f199;
	ld.global.f32 	%f201, [%rd72+-1024];
	add.f32 	%f202, %f200, %f201;
	ld.global.f32 	%f203, [%rd72];
	add.f32 	%f204, %f202, %f203;
	ld.global.f32 	%f205, [%rd72+1024];
	add.f32 	%f206, %f204, %f205;
	ld.global.f32 	%f207, [%rd72+2048];
	add.f32 	%f208, %f206, %f207;
	ld.global.f32 	%f209, [%rd72+3072];
	add.f32 	%f210, %f208, %f209;
	ld.global.f32 	%f211, [%rd72+4096];
	add.f32 	%f212, %f210, %f211;
	ld.global.f32 	%f213, [%rd72+5120];
	add.f32 	%f214, %f212, %f213;
	ld.global.f32 	%f215, [%rd72+6144];
	add.f32 	%f216, %f214, %f215;
	ld.global.f32 	%f217, [%rd72+7168];
	add.f32 	%f312, %f216, %f217;
	add.s32 	%r193, %r193, 4096;
	add.s32 	%r191, %r191, 16;
	add.s64 	%rd72, %rd72, 16384;
	setp.ne.s32 	%p26, %r191, 0;
	@%p26 bra 	$L__BB11_6;
$L__BB11_7:
	setp.eq.s32 	%p27, %r9, 0;
	@%p27 bra 	$L__BB11_16;
	and.b32  	%r16, %r8, 7;
	setp.lt.u32 	%p28, %r9, 8;
	@%p28 bra 	$L__BB11_10;
	cvt.s64.s32 	%rd57, %r193;
	add.s64 	%rd58, %rd57, %rd4;
	shl.b64 	%rd59, %rd58, 2;
	add.s64 	%rd60, %rd2, %rd59;
	ld.global.f32 	%f219, [%rd60];
	add.f32 	%f220, %f312, %f219;
	ld.global.f32 	%f221, [%rd60+1024];
	add.f32 	%f222, %f220, %f221;
	ld.global.f32 	%f223, [%rd60+2048];
	add.f32 	%f224, %f222, %f223;
	ld.global.f32 	%f225, [%rd60+3072];
	add.f32 	%f226, %f224, %f225;
	ld.global.f32 	%f227, [%rd60+4096];
	add.f32 	%f228, %f226, %f227;
	ld.global.f32 	%f229, [%rd60+5120];
	add.f32 	%f230, %f228, %f229;
	ld.global.f32 	%f231, [%rd60+6144];
	add.f32 	%f232, %f230, %f231;
	ld.global.f32 	%f233, [%rd60+7168];
	add.f32 	%f312, %f232, %f233;
	add.s32 	%r193, %r193, 2048;
$L__BB11_10:
	setp.eq.s32 	%p29, %r16, 0;
	@%p29 bra 	$L__BB11_16;
	and.b32  	%r19, %r8, 3;
	setp.lt.u32 	%p30, %r16, 4;
	@%p30 bra 	$L__BB11_13;
	cvt.s64.s32 	%rd61, %r193;
	add.s64 	%rd62, %rd61, %rd4;
	shl.b64 	%rd63, %rd62, 2;
	add.s64 	%rd64, %rd2, %rd63;
	ld.global.f32 	%f235, [%rd64];
	add.f32 	%f236, %f312, %f235;
	ld.global.f32 	%f237, [%rd64+1024];
	add.f32 	%f238, %f236, %f237;
	ld.global.f32 	%f239, [%rd64+2048];
	add.f32 	%f240, %f238, %f239;
	ld.global.f32 	%f241, [%rd64+3072];
	add.f32 	%f312, %f240, %f241;
	add.s32 	%r193, %r193, 1024;
$L__BB11_13:
	setp.eq.s32 	%p31, %r19, 0;
	@%p31 bra 	$L__BB11_16;
	mul.wide.u32 	%rd65, %r2, 16384;
	add.s64 	%rd9, %rd2, %rd65;
	neg.s32 	%r196, %r19;
$L__BB11_15:
	.pragma "nounroll";
	mul.wide.s32 	%rd66, %r193, 4;
	add.s64 	%rd67, %rd9, %rd66;
	ld.global.f32 	%f242, [%rd67];
	add.f32 	%f312, %f312, %f242;
	add.s32 	%r193, %r193, 256;
	add.s32 	%r196, %r196, 1;
	setp.ne.s32 	%p32, %r196, 0;
	@%p32 bra 	$L__BB11_15;
$L__BB11_16:
	setp.lt.s32 	%p33, %r4, 256;
	@%p33 bra 	$L__BB11_21;
	// begin inline asm
	mov.u32 %r159, %laneid;
	// end inline asm
	mov.b32 	%r161, %f312;
	mov.b32 	%r162, 1;
	mov.b32 	%r183, 31;
	mov.b32 	%r184, -1;
	// begin inline asm
	shfl.sync.down.b32 %r160, %r161, %r162, %r183, %r184;
	// end inline asm
	setp.gt.s32 	%p49, %r159, 30;
	mov.b32 	%f277, %r160;
	add.f32 	%f278, %f312, %f277;
	selp.f32 	%f279, %f312, %f278, %p49;
	mov.b32 	%r166, %f279;
	mov.b32 	%r167, 2;
	// begin inline asm
	shfl.sync.down.b32 %r165, %r166, %r167, %r183, %r184;
	// end inline asm
	setp.gt.s32 	%p50, %r159, 29;
	mov.b32 	%f280, %r165;
	add.f32 	%f281, %f279, %f280;
	selp.f32 	%f282, %f279, %f281, %p50;
	mov.b32 	%r171, %f282;
	mov.b32 	%r172, 4;
	// begin inline asm
	shfl.sync.down.b32 %r170, %r171, %r172, %r183, %r184;
	// end inline asm
	setp.gt.s32 	%p51, %r159, 27;
	mov.b32 	%f283, %r170;
	add.f32 	%f284, %f282, %f283;
	selp.f32 	%f285, %f282, %f284, %p51;
	mov.b32 	%r176, %f285;
	mov.b32 	%r177, 8;
	// begin inline asm
	shfl.sync.down.b32 %r175, %r176, %r177, %r183, %r184;
	// end inline asm
	setp.gt.s32 	%p52, %r159, 23;
	mov.b32 	%f286, %r175;
	add.f32 	%f287, %f285, %f286;
	selp.f32 	%f288, %f285, %f287, %p52;
	mov.b32 	%r181, %f288;
	mov.b32 	%r182, 16;
	// begin inline asm
	shfl.sync.down.b32 %r180, %r181, %r182, %r183, %r184;
	// end inline asm
	setp.gt.s32 	%p53, %r159, 15;
	mov.b32 	%f289, %r180;
	add.f32 	%f16, %f288, %f289;
	selp.f32 	%f323, %f288, %f16, %p53;
	setp.ne.s32 	%p54, %r159, 0;
	@%p54 bra 	$L__BB11_19;
	shr.u32 	%r185, %r5, 3;
	and.b32  	%r186, %r185, 124;
	mov.u32 	%r187, _ZZN3cub18CUB_300001_SM_10006detail6reduce18DeviceReduceKernelINS2_10policy_hubIfyN4cuda3std3__44plusIfEEE10Policy1000EN6thrust24THRUST_300001_SM_1000_NS6detail15normal_iteratorINSD_10device_ptrIfEEEEyS9_fNS7_10__identityEEEvT0_PT3_T1_NS0_13GridEvenShareISN_EET2_T4_E12temp_storage;
	add.s32 	%r188, %r187, %r186;
	st.shared.f32 	[%r188+8], %f16;
$L__BB11_19:
	bar.sync 	0;
	setp.ne.s32 	%p55, %r5, 0;
	@%p55 bra 	$L__BB11_46;
	ld.shared.f32 	%f290, [_ZZN3cub18CUB_300001_SM_10006detail6reduce18DeviceReduceKernelINS2_10policy_hubIfyN4cuda3std3__44plusIfEEE10Policy1000EN6thrust24THRUST_300001_SM_1000_NS6detail15normal_iteratorINSD_10device_ptrIfEEEEyS9_fNS7_10__identityEEEvT0_PT3_T1_NS0_13GridEvenShareISN_EET2_T4_E12temp_storage+12];
	add.f32 	%f291, %f323, %f290;
	ld.shared.f32 	%f292, [_ZZN3cub18CUB_300001_SM_10006detail6reduce18DeviceReduceKernelINS2_10policy_hubIfyN4cuda3std3__44plusIfEEE10Policy1000EN6thrust24THRUST_300001_SM_1000_NS6detail15normal_iteratorINSD_10device_ptrIfEEEEyS9_fNS7_10__identityEEEvT0_PT3_T1_NS0_13GridEvenShareISN_EET2_T4_E12temp_storage+16];
	add.f32 	%f293, %f291, %f292;
	ld.shared.f32 	%f294, [_ZZN3cub18CUB_300001_SM_10006detail6reduce18DeviceReduceKernelINS2_10policy_hubIfyN4cuda3std3__44plusIfEEE10Policy1000EN6thrust24THRUST_300001_SM_1000_NS6detail15normal_iteratorINSD_10device_ptrIfEEEEyS9_fNS7_10__identityEEEvT0_PT3_T1_NS0_13GridEvenShareISN_EET2_T4_E12temp_storage+20];
	add.f32 	%f295, %f293, %f294;
	ld.shared.f32 	%f296, [_ZZN3cub18CUB_300001_SM_10006detail6reduce18DeviceReduceKernelINS2_10policy_hubIfyN4cuda3std3__44plusIfEEE10Policy1000EN6thrust24THRUST_300001_SM_1000_NS6detail15normal_iteratorINSD_10device_ptrIfEEEEyS9_fNS7_10__identityEEEvT0_PT3_T1_NS0_13GridEvenShareISN_EET2_T4_E12temp_storage+24];
	add.f32 	%f297, %f295, %f296;
	ld.shared.f32 	%f298, [_ZZN3cub18CUB_300001_SM_10006detail6reduce18DeviceReduceKernelINS2_10policy_hubIfyN4cuda3std3__44plusIfEEE10Policy1000EN6thrust24THRUST_300001_SM_1000_NS6detail15normal_iteratorINSD_10device_ptrIfEEEEyS9_fNS7_10__identityEEEvT0_PT3_T1_NS0_13GridEvenShareISN_EET2_T4_E12temp_storage+28];
	add.f32 	%f299, %f297, %f298;
	ld.shared.f32 	%f300, [_ZZN3cub18CUB_300001_SM_10006detail6reduce18DeviceReduceKernelINS2_10policy_hubIfyN4cuda3std3__44plusIfEEE10Policy1000EN6thrust24THRUST_300001_SM_1000_NS6detail15normal_iteratorINSD_10device_ptrIfEEEEyS9_fNS7_10__identityEEEvT0_PT3_T1_NS0_13GridEvenShareISN_EET2_T4_E12temp_storage+32];
	add.f32 	%f301, %f299, %f300;
	ld.shared.f32 	%f302, [_ZZN3cub18CUB_300001_SM_10006detail6reduce18DeviceReduceKernelINS2_10policy_hubIfyN4cuda3std3__44plusIfEEE10Policy1000EN6thrust24THRUST_300001_SM_1000_NS6detail15normal_iteratorINSD_10device_ptrIfEEEEyS9_fNS7_10__identityEEEvT0_PT3_T1_NS0_13GridEvenShareISN_EET2_T4_E12temp_storage+36];
	add.f32 	%f323, %f301, %f302;
	bra.uni 	$L__BB11_46;
$L__BB11_21:
	// begin inline asm
	mov.u32 %r121, %laneid;
	// end inline asm
	and.b32  	%r147, %r5, 992;
	add.s32 	%r148, %r147, 32;
	setp.gt.s32 	%p34, %r148, %r4;
	not.b32 	%r149, %r147;
	add.s32 	%r150, %r4, %r149;
	selp.b32 	%r145, %r150, 31, %p34;
	mov.b32 	%r123, %f312;
	mov.b32 	%r124, 1;
	mov.b32 	%r146, -1;
	// begin inline asm
	shfl.sync.down.b32 %r122, %r123, %r124, %r145, %r146;
	// end inline asm
	setp.lt.s32 	%p35, %r121, %r145;
	mov.b32 	%f243, %r122;
	add.f32 	%f244, %f312, %f243;
	selp.f32 	%f245, %f244, %f312, %p35;
	mov.b32 	%r128, %f245;
	mov.b32 	%r129, 2;
	// begin inline asm
	shfl.sync.down.b32 %r127, %r128, %r129, %r145, %r146;
	// end inline asm
	add.s32 	%r151, %r121, 2;
	setp.gt.s32 	%p36, %r151, %r145;
	mov.b32 	%f246, %r127;
	add.f32 	%f247, %f245, %f246;
	selp.f32 	%f248, %f245, %f247, %p36;
	mov.b32 	%r133, %f248;
	mov.b32 	%r134, 4;
	// begin inline asm
	shfl.sync.down.b32 %r132, %r133, %r134, %r145, %r146;
	// end inline asm
	add.s32 	%r152, %r121, 4;
	setp.gt.s32 	%p37, %r152, %r145;
	mov.b32 	%f249, %r132;
	add.f32 	%f250, %f248, %f249;
	selp.f32 	%f251, %f248, %f250, %p37;
	mov.b32 	%r138, %f251;
	mov.b32 	%r139, 8;
	// begin inline asm
	shfl.sync.down.b32 %r137, %r138, %r139, %r145, %r146;
	// end inline asm
	add.s32 	%r153, %r121, 8;
	setp.gt.s32 	%p38, %r153, %r145;
	mov.b32 	%f252, %r137;
	add.f32 	%f253, %f251, %f252;
	selp.f32 	%f254, %f251, %f253, %p38;
	mov.b32 	%r143, %f254;
	mov.b32 	%r144, 16;
	// begin inline asm
	shfl.sync.down.b32 %r142, %r143, %r144, %r145, %r146;
	// end inline asm
	add.s32 	%r154, %r121, 16;
	setp.gt.s32 	%p39, %r154, %r145;
	mov.b32 	%f255, %r142;
	add.f32 	%f256, %f254, %f255;
	selp.f32 	%f323, %f254, %f256, %p39;
	setp.ne.s32 	%p40, %r121, 0;
	@%p40 bra 	$L__BB11_23;
	shr.u32 	%r155, %r5, 3;
	and.b32  	%r156, %r155, 124;
	mov.u32 	%r157, _ZZN3cub18CUB_300001_SM_10006detail6reduce18DeviceReduceKernelINS2_10policy_hubIfyN4cuda3std3__44plusIfEEE10Policy1000EN6thrust24THRUST_300001_SM_1000_NS6detail15normal_iteratorINSD_10device_ptrIfEEEEyS9_fNS7_10__identityEEEvT0_PT3_T1_NS0_13GridEvenShareISN_EET2_T4_E12temp_storage;
	add.s32 	%r158, %r157, %r156;
	st.shared.f32 	[%r158+8], %f323;
$L__BB11_23:
	bar.sync 	0;
	setp.ne.s32 	%p41, %r5, 0;
	@%p41 bra 	$L__BB11_46;
	setp.gt.s32 	%p42, %r4, 32;
	ld.shared.f32 	%f257, [_ZZN3cub18CUB_300001_SM_10006detail6reduce18DeviceReduceKernelINS2_10policy_hubIfyN4cuda3std3__44plusIfEEE10Policy1000EN6thrust24THRUST_300001_SM_1000_NS6detail15normal_iteratorINSD_10device_ptrIfEEEEyS9_fNS7_10__identityEEEvT0_PT3_T1_NS0_13GridEvenShareISN_EET2_T4_E12temp_storage+12];
	add.f32 	%f258, %f323, %f257;
	selp.f32 	%f259, %f258, %f323, %p42;
	setp.gt.s32 	%p43, %r4, 64;
	ld.shared.f32 	%f260, [_ZZN3cub18CUB_300001_SM_10006detail6reduce18DeviceReduceKernelINS2_10policy_hubIfyN4cuda3std3__44plusIfEEE10Policy1000EN6thrust24THRUST_300001_SM_1000_NS6detail15normal_iteratorINSD_10device_ptrIfEEEEyS9_fNS7_10__identityEEEvT0_PT3_T1_NS0_13GridEvenShareISN_EET2_T4_E12temp_storage+16];
	add.f32 	%f261, %f260, %f259;
	selp.f32 	%f262, %f261, %f259, %p43;
	setp.gt.s32 	%p44, %r4, 96;
	ld.shared.f32 	%f263, [_ZZN3cub18CUB_300001_SM_10006detail6reduce18DeviceReduceKernelINS2_10policy_hubIfyN4cuda3std3__44plusIfEEE10Policy1000EN6thrust24THRUST_300001_SM_1000_NS6detail15normal_iteratorINSD_10device_ptrIfEEEEyS9_fNS7_10__identityEEEvT0_PT3_T1_NS0_13GridEvenShareISN_EET2_T4_E12temp_storage+20];
	add.f32 	%f264, %f263, %f262;
	selp.f32 	%f265, %f264, %f262, %p44;
	setp.gt.s32 	%p45, %r4, 128;
	ld.shared.f32 	%f266, [_ZZN3cub18CUB_300001_SM_10006detail6reduce18DeviceReduceKernelINS2_10policy_hubIfyN4cuda3std3__44plusIfEEE10Policy1000EN6thrust24THRUST_300001_SM_1000_NS6detail15normal_iteratorINSD_10device_ptrIfEEEEyS9_fNS7_10__identityEEEvT0_PT3_T1_NS0_13GridEvenShareISN_EET2_T4_E12temp_storage+24];
	add.f32 	%f267, %f266, %f265;
	selp.f32 	%f268, %f267, %f265, %p45;
	setp.gt.s32 	%p46, %r4, 160;
	ld.shared.f32 	%f269, [_ZZN3cub18CUB_300001_SM_10006detail6reduce18DeviceReduceKernelINS2_10policy_hubIfyN4cuda3std3__44plusIfEEE10Policy1000EN6thrust24THRUST_300001_SM_1000_NS6detail15normal_iteratorINSD_10device_ptrIfEEEEyS9_fNS7_10__identityEEEvT0_PT3_T1_NS0_13GridEvenShareISN_EET2_T4_E12temp_storage+28];
	add.f32 	%f270, %f269, %f268;
	selp.f32 	%f271, %f270, %f268, %p46;
	setp.gt.s32 	%p47, %r4, 192;
	ld.shared.f32 	%f272, [_ZZN3cub18CUB_300001_SM_10006detail6reduce18DeviceReduceKernelINS2_10policy_hubIfyN4cuda3std3__44plusIfEEE10Policy1000EN6thrust24THRUST_300001_SM_1000_NS6detail15normal_iteratorINSD_10device_ptrIfEEEEyS9_fNS7_10__identityEEEvT0_PT3_T1_NS0_13GridEvenShareISN_EET2_T4_E12temp_storage+32];
	add.f32 	%f273, %f272, %f271;
	selp.f32 	%f274, %f273, %f271, %p47;
	setp.gt.s32 	%p48, %r4, 224;
	ld.shared.f32 	%f275, [_ZZN3cub18CUB_300001_SM_10006detail6reduce18DeviceReduceKernelINS2_10policy_hubIfyN4cuda3std3__44plusIfEEE10Policy1000EN6thrust24THRUST_300001_SM_1000_NS6detail15normal_iteratorINSD_10device_ptrIfEEEEyS9_fNS7_10__identityEEEvT0_PT3_T1_NS0_13GridEvenShareISN_EET2_T4_E12temp_storage+36];
	add.f32 	%f276, %f275, %f274;
	selp.f32 	%f323, %f276, %f274, %p48;
	bra.uni 	$L__BB11_46;
$L__BB11_25:
	cvt.u32.u64 	%r52, %rd4;
	mov.u32 	%r27, %tid.x;
	add.s32 	%r53, %r27, %r52;
	mul.wide.u32 	%rd26, %r53, 4;
	add.s64 	%rd27, %rd2, %rd26;
	ld.global.f32 	%f41, [%rd27];
	ld.global.f32 	%f42, [%rd27+1024];
	ld.global.f32 	%f43, [%rd27+2048];
	ld.global.f32 	%f44, [%rd27+3072];
	ld.global.f32 	%f45, [%rd27+4096];
	ld.global.f32 	%f46, [%rd27+5120];
	ld.global.f32 	%f47, [%rd27+6144];
	ld.global.f32 	%f48, [%rd27+7168];
	ld.global.f32 	%f49, [%rd27+8192];
	ld.global.f32 	%f50, [%rd27+9216];
	ld.global.f32 	%f51, [%rd27+10240];
	ld.global.f32 	%f52, [%rd27+11264];
	ld.global.f32 	%f53, [%rd27+12288];
	ld.global.f32 	%f54, [%rd27+13312];
	ld.global.f32 	%f55, [%rd27+14336];
	ld.global.f32 	%f56, [%rd27+15360];
	add.f32 	%f57, %f41, %f42;
	add.f32 	%f58, %f43, %f44;
	add.f32 	%f59, %f45, %f46;
	add.f32 	%f60, %f47, %f48;
	add.f32 	%f61, %f49, %f50;
	add.f32 	%f62, %f51, %f52;
	add.f32 	%f63, %f53, %f54;
	add.f32 	%f64, %f55, %f56;
	add.f32 	%f65, %f57, %f58;
	add.f32 	%f66, %f59, %f60;
	add.f32 	%f67, %f61, %f62;
	add.f32 	%f68, %f63, %f64;
	add.f32 	%f69, %f65, %f66;
	add.f32 	%f70, %f67, %f68;
	add.f32 	%f322, %f69, %f70;
	setp.lt.u64 	%p2, %rd5, %rd3;
	@%p2 bra 	$L__BB11_42;
	cvt.u32.u64 	%r55, %rd3;
	cvt.u64.u32 	%rd28, %r27;
	add.s64 	%rd74, %rd4, %rd3;
	cvt.u32.u64 	%r28, %rd1;
	not.b32 	%r57, %r27;
	add.s32 	%r58, %r57, %r28;
	sub.s32 	%r59, %r58, %r55;
	sub.s32 	%r198, %r59, %r52;
	add.s64 	%rd29, %rd74, %rd28;
	shl.b64 	%rd30, %rd29, 2;
	add.s64 	%rd31, %rd30, %rd2;
	add.s64 	%rd73, %rd31, 8192;
	mov.b32 	%r199, 0;
	shl.b32 	%r60, %r1, 12;
	mov.u64 	%rd75, %rd4;
$L__BB11_27:
	cvt.s64.s32 	%rd15, %r60;
	add.s64 	%rd75, %rd75, %rd15;
	add.s64 	%rd32, %rd1, -4096;
	setp.gt.u64 	%p3, %rd75, %rd32;
	@%p3 bra 	$L__BB11_29;
	shl.b32 	%r61, %r1, 12;
	cvt.s64.s32 	%rd33, %r61;
	cvt.u64.u32 	%rd34, %r27;
	add.s64 	%rd35, %rd75, %rd34;
	shl.b64 	%rd36, %rd35, 2;
	add.s64 	%rd37, %rd2, %rd36;
	ld.global.f32 	%f71, [%rd37];
	ld.global.f32 	%f72, [%rd37+1024];
	ld.global.f32 	%f73, [%rd37+2048];
	ld.global.f32 	%f74, [%rd37+3072];
	ld.global.f32 	%f75, [%rd37+4096];
	ld.global.f32 	%f76, [%rd37+5120];
	ld.global.f32 	%f77, [%rd37+6144];
	ld.global.f32 	%f78, [%rd37+7168];
	ld.global.f32 	%f79, [%rd37+8192];
	ld.global.f32 	%f80, [%rd37+9216];
	ld.global.f32 	%f81, [%rd37+10240];
	ld.global.f32 	%f82, [%rd37+11264];
	ld.global.f32 	%f83, [%rd37+12288];
	ld.global.f32 	%f84, [%rd37+13312];
	ld.global.f32 	%f85, [%rd37+14336];
	ld.global.f32 	%f86, [%rd37+15360];
	add.f32 	%f87, %f322, %f71;
	add.f32 	%f88, %f72, %f73;
	add.f32 	%f89, %f74, %f75;
	add.f32 	%f90, %f76, %f77;
	add.f32 	%f91, %f78, %f79;
	add.f32 	%f92, %f80, %f81;
	add.f32 	%f93, %f82, %f83;
	add.f32 	%f94, %f84, %f85;
	add.f32 	%f95, %f87, %f88;
	add.f32 	%f96, %f89, %f90;
	add.f32 	%f97, %f91, %f92;
	add.f32 	%f98, %f93, %f94;
	add.f32 	%f99, %f95, %f96;
	add.f32 	%f100, %f97, %f98;
	add.f32 	%f101, %f99, %f100;
	add.f32 	%f322, %f101, %f86;
	sub.s64 	%rd38, %rd1, %rd75;
	setp.lt.u64 	%p4, %rd38, %rd33;
	add.s32 	%r199, %r199, 1;
	add.s64 	%rd74, %rd74, %rd33;
	sub.s32 	%r198, %r198, %r61;
	mul.wide.s32 	%rd39, %r61, 4;
	add.s64 	%rd73, %rd73, %rd39;
	@%p4 bra 	$L__BB11_42;
	bra.uni 	$L__BB11_27;
$L__BB11_29:
	setp.le.u64 	%p5, %rd1, %rd75;
	cvt.u32.u64 	%r62, %rd75;
	cvt.u32.u64 	%r63, %rd1;
	sub.s32 	%r64, %r63, %r62;
	setp.ge.s32 	%p6, %r27, %r64;
	or.pred  	%p7, %p5, %p6;
	@%p7 bra 	$L__BB11_42;
	cvt.u32.u64 	%r66, %rd15;
	cvt.u32.u64 	%r67, %rd4;
	not.b32 	%r68, %r27;
	add.s32 	%r69, %r68, %r28;
	add.s32 	%r70, %r66, %r67;
	sub.s32 	%r71, %r69, %r70;
	mul.lo.s32 	%r72, %r1, %r199;
	shl.b32 	%r73, %r72, 12;
	sub.s32 	%r74, %r71, %r73;
	shr.u32 	%r75, %r74, 8;
	add.s32 	%r34, %r75, 1;
	and.b32  	%r35, %r34, 15;
	setp.lt.u32 	%p8, %r74, 3840;
	mov.u32 	%r202, %r27;
	@%p8 bra 	$L__BB11_33;
	shr.u32 	%r76, %r198, 8;
	add.s32 	%r77, %r76, 1;
	and.b32  	%r78, %r77, 33554416;
	neg.s32 	%r200, %r78;
	mov.u32 	%r202, %r27;
$L__BB11_32:
	.pragma "nounroll";
	ld.global.f32 	%f103, [%rd73+-8192];
	add.f32 	%f104, %f322, %f103;
	ld.global.f32 	%f105, [%rd73+-7168];
	add.f32 	%f106, %f104, %f105;
	ld.global.f32 	%f107, [%rd73+-6144];
	add.f32 	%f108, %f106, %f107;
	ld.global.f32 	%f109, [%rd73+-5120];
	add.f32 	%f110, %f108, %f109;
	ld.global.f32 	%f111, [%rd73+-4096];
	add.f32 	%f112, %f110, %f111;
	ld.global.f32 	%f113, [%rd73+-3072];
	add.f32 	%f114, %f112, %f113;
	ld.global.f32 	%f115, [%rd73+-2048];
	add.f32 	%f116, %f114, %f115;
	ld.global.f32 	%f117, [%rd73+-1024];
	add.f32 	%f118, %f116, %f117;
	ld.global.f32 	%f119, [%rd73];
	add.f32 	%f120, %f118, %f119;
	ld.global.f32 	%f121, [%rd73+1024];
	add.f32 	%f122, %f120, %f121;
	ld.global.f32 	%f123, [%rd73+2048];
	add.f32 	%f124, %f122, %f123;
	ld.global.f32 	%f125, [%rd73+3072];
	add.f32 	%f126, %f124, %f125;
	ld.global.f32 	%f127, [%rd73+4096];
	add.f32 	%f128, %f126, %f127;
	ld.global.f32 	%f129, [%rd73+5120];
	add.f32 	%f130, %f128, %f129;
	ld.global.f32 	%f131, [%rd73+6144];
	add.f32 	%f132, %f130, %f131;
	ld.global.f32 	%f133, [%rd73+7168];
	add.f32 	%f322, %f132, %f133;
	add.s32 	%r202, %r202, 4096;
	add.s32 	%r200, %r200, 16;
	add.s64 	%rd73, %rd73, 16384;
	setp.ne.s32 	%p9, %r200, 0;
	@%p9 bra 	$L__BB11_32;
$L__BB11_33:
	setp.eq.s32 	%p10, %r35, 0;
	@%p10 bra 	$L__BB11_42;
	and.b32  	%r42, %r34, 7;
	setp.lt.u32 	%p11, %r35, 8;
	@%p11 bra 	$L__BB11_36;
	cvt.u64.u32 	%rd40, %r202;
	add.s64 	%rd41, %rd75, %rd40;
	shl.b64 	%rd42, %rd41, 2;
	add.s64 	%rd43, %rd2, %rd42;
	ld.global.f32 	%f135, [%rd43];
	add.f32 	%f136, %f322, %f135;
	ld.global.f32 	%f137, [%rd43+1024];
	add.f32 	%f138, %f136, %f137;
	ld.global.f32 	%f139, [%rd43+2048];
	add.f32 	%f140, %f138, %f139;
	ld.global.f32 	%f141, [%rd43+3072];
	add.f32 	%f142, %f140, %f141;
	ld.global.f32 	%f143, [%rd43+4096];
	add.f32 	%f144, %f142, %f143;
	ld.global.f32 	%f145, [%rd43+5120];
	add.f32 	%f146, %f144, %f145;
	ld.global.f32 	%f147, [%rd43+6144];
	add.f32 	%f148, %f146, %f147;
	ld.global.f32 	%f149, [%rd43+7168];
	add.f32 	%f322, %f148, %f149;
	add.s32 	%r202, %r202, 2048;
$L__BB11_36:
	setp.eq.s32 	%p12, %r42, 0;
	@%p12 bra 	$L__BB11_42;
	setp.lt.u32 	%p13, %r42, 4;
	@%p13 bra 	$L__BB11_39;
	cvt.u64.u32 	%rd44, %r202;
	add.s64 	%rd45, %rd75, %rd44;
	shl.b64 	%rd46, %rd45, 2;
	add.s64 	%rd47, %rd2, %rd46;
	ld.global.f32 	%f151, [%rd47];
	add.f32 	%f152, %f322, %f151;
	ld.global.f32 	%f153, [%rd47+1024];
	add.f32 	%f154, %f152, %f153;
	ld.global.f32 	%f155, [%rd47+2048];
	add.f32 	%f156, %f154, %f155;
	ld.global.f32 	%f157, [%rd47+3072];
	add.f32 	%f322, %f156, %f157;
	add.s32 	%r202, %r202, 1024;
$L__BB11_39:
	and.b32  	%r79, %r34, 3;
	setp.eq.s32 	%p14, %r79, 0;
	@%p14 bra 	$L__BB11_42;
	cvt.u64.u32 	%rd48, %r202;
	add.s64 	%rd49, %rd48, %rd74;
	shl.b64 	%rd50, %rd49, 2;
	add.s64 	%rd77, %rd2, %rd50;
	cvt.u16.u32 	%rs1, %r198;
	shr.u16 	%rs2, %rs1, 8;
	add.s16 	%rs3, %rs2, 1;
	cvt.u32.u16 	%r80, %rs3;
	and.b32  	%r81, %r80, 3;
	neg.s32 	%r205, %r81;
$L__BB11_41:
	.pragma "nounroll";
	ld.global.f32 	%f158, [%rd77];
	add.f32 	%f322, %f322, %f158;
	add.s64 	%rd77, %rd77, 1024;
	add.s32 	%r205, %r205, 1;
	setp.ne.s32 	%p15, %r205, 0;
	@%p15 bra 	$L__BB11_41;
$L__BB11_42:
	// begin inline asm
	mov.u32 %r82, %laneid;
	// end inline asm
	mov.b32 	%r84, %f322;
	mov.b32 	%r85, 1;
	mov.b32 	%r106, 31;
	mov.b32 	%r107, -1;
	// begin inline asm
	shfl.sync.down.b32 %r83, %r84, %r85, %r106, %r107;
	// end inline asm
	setp.gt.s32 	%p16, %r82, 30;
	mov.b32 	%f159, %r83;
	add.f32 	%f160, %f322, %f159;
	selp.f32 	%f161, %f322, %f160, %p16;
	mov.b32 	%r89, %f161;
	mov.b32 	%r90, 2;
	// begin inline asm
	shfl.sync.down.b32 %r88, %r89, %r90, %r106, %r107;
	// end inline asm
	setp.gt.s32 	%p17, %r82, 29;
	mov.b32 	%f162, %r88;
	add.f32 	%f163, %f161, %f162;
	selp.f32 	%f164, %f161, %f163, %p17;
	mov.b32 	%r94, %f164;
	mov.b32 	%r95, 4;
	// begin inline asm
	shfl.sync.down.b32 %r93, %r94, %r95, %r106, %r107;
	// end inline asm
	setp.gt.s32 	%p18, %r82, 27;
	mov.b32 	%f165, %r93;
	add.f32 	%f166, %f164, %f165;
	selp.f32 	%f167, %f164, %f166, %p18;
	mov.b32 	%r99, %f167;
	mov.b32 	%r100, 8;
	// begin inline asm
	shfl.sync.down.b32 %r98, %r99, %r100, %r106, %r107;
	// end inline asm
	setp.gt.s32 	%p19, %r82, 23;
	mov.b32 	%f168, %r98;
	add.f32 	%f169, %f167, %f168;
	selp.f32 	%f170, %f167, %f169, %p19;
	mov.b32 	%r104, %f170;
	mov.b32 	%r105, 16;
	// begin inline asm
	shfl.sync.down.b32 %r103, %r104, %r105, %r106, %r107;
	// end inline asm
	setp.gt.s32 	%p20, %r82, 15;
	mov.b32 	%f171, %r103;
	add.f32 	%f37, %f170, %f171;
	selp.f32 	%f323, %f170, %f37, %p20;
	setp.ne.s32 	%p21, %r82, 0;
	@%p21 bra 	$L__BB11_44;
	shr.u32 	%r108, %r27, 3;
	and.b32  	%r109, %r108, 124;
	mov.u32 	%r110, _ZZN3cub18CUB_300001_SM_10006detail6reduce18DeviceReduceKernelINS2_10policy_hubIfyN4cuda3std3__44plusIfEEE10Policy1000EN6thrust24THRUST_300001_SM_1000_NS6detail15normal_iteratorINSD_10device_ptrIfEEEEyS9_fNS7_10__identityEEEvT0_PT3_T1_NS0_13GridEvenShareISN_EET2_T4_E12temp_storage;
	add.s32 	%r111, %r110, %r109;
	st.shared.f32 	[%r111+8], %f37;
$L__BB11_44:
	bar.sync 	0;
	setp.ne.s32 	%p22, %r27, 0;
	@%p22 bra 	$L__BB11_46;
	ld.shared.f32 	%f172, [_ZZN3cub18CUB_300001_SM_10006detail6reduce18DeviceReduceKernelINS2_10policy_hubIfyN4cuda3std3__44plusIfEEE10Policy1000EN6thrust24THRUST_300001_SM_1000_NS6detail15normal_iteratorINSD_10device_ptrIfEEEEyS9_fNS7_10__identityEEEvT0_PT3_T1_NS0_13GridEvenShareISN_EET2_T4_E12temp_storage+12];
	add.f32 	%f173, %f323, %f172;
	ld.shared.f32 	%f174, [_ZZN3cub18CUB_300001_SM_10006detail6reduce18DeviceReduceKernelINS2_10policy_hubIfyN4cuda3std3__44plusIfEEE10Policy1000EN6thrust24THRUST_300001_SM_1000_NS6detail15normal_iteratorINSD_10device_ptrIfEEEEyS9_fNS7_10__identityEEEvT0_PT3_T1_NS0_13GridEvenShareISN_EET2_T4_E12temp_storage+16];
	add.f32 	%f175, %f173, %f174;
	ld.shared.f32 	%f176, [_ZZN3cub18CUB_300001_SM_10006detail6reduce18DeviceReduceKernelINS2_10policy_hubIfyN4cuda3std3__44plusIfEEE10Policy1000EN6thrust24THRUST_300001_SM_1000_NS6detail15normal_iteratorINSD_10device_ptrIfEEEEyS9_fNS7_10__identityEEEvT0_PT3_T1_NS0_13GridEvenShareISN_EET2_T4_E12temp_storage+20];
	add.f32 	%f177, %f175, %f176;
	ld.shared.f32 	%f178, [_ZZN3cub18CUB_300001_SM_10006detail6reduce18DeviceReduceKernelINS2_10policy_hubIfyN4cuda3std3__44plusIfEEE10Policy1000EN6thrust24THRUST_300001_SM_1000_NS6detail15normal_iteratorINSD_10device_ptrIfEEEEyS9_fNS7_10__identityEEEvT0_PT3_T1_NS0_13GridEvenShareISN_EET2_T4_E12temp_storage+24];
	add.f32 	%f179, %f177, %f178;
	ld.shared.f32 	%f180, [_ZZN3cub18CUB_300001_SM_10006detail6reduce18DeviceReduceKernelINS2_10policy_hubIfyN4cuda3std3__44plusIfEEE10Policy1000EN6thrust24THRUST_300001_SM_1000_NS6detail15normal_iteratorINSD_10device_ptrIfEEEEyS9_fNS7_10__identityEEEvT0_PT3_T1_NS0_13GridEvenShareISN_EET2_T4_E12temp_storage+28];
	add.f32 	%f181, %f179, %f180;
	ld.shared.f32 	%f182, [_ZZN3cub18CUB_300001_SM_10006detail6reduce18DeviceReduceKernelINS2_10policy_hubIfyN4cuda3std3__44plusIfEEE10Policy1000EN6thrust24THRUST_300001_SM_1000_NS6detail15normal_iteratorINSD_10device_ptrIfEEEEyS9_fNS7_10__identityEEEvT0_PT3_T1_NS0_13GridEvenShareISN_EET2_T4_E12temp_storage+32];
	add.f32 	%f183, %f181, %f182;
	ld.shared.f32 	%f184, [_ZZN3cub18CUB_300001_SM_10006detail6reduce18DeviceReduceKernelINS2_10policy_hubIfyN4cuda3std3__44plusIfEEE10Policy1000EN6thrust24THRUST_300001_SM_1000_NS6detail15normal_iteratorINSD_10device_ptrIfEEEEyS9_fNS7_10__identityEEEvT0_PT3_T1_NS0_13GridEvenShareISN_EET2_T4_E12temp_storage+36];
	add.f32 	%f323, %f183, %f184;
$L__BB11_46:
	mov.u32 	%r189, %tid.x;
	setp.ne.s32 	%p56, %r189, 0;
	@%p56 bra 	$L__BB11_48;
	ld.param.u64 	%rd71, [_ZN3cub18CUB_300001_SM_10006detail6reduce18DeviceReduceKernelINS2_10policy_hubIfyN4cuda3std3__44plusIfEEE10Policy1000EN6thrust24THRUST_300001_SM_1000_NS6detail15normal_iteratorINSD_10device_ptrIfEEEEyS9_fNS7_10__identityEEEvT0_PT3_T1_NS0_13GridEvenShareISN_EET2_T4__param_1];
	cvta.to.global.u64 	%rd68, %rd71;
	mul.wide.u32 	%rd69, %r2, 4;
	add.s64 	%rd70, %rd68, %rd69;
	st.global.f32 	[%rd70], %f323;
$L__BB11_48:
	ret;

}
	// .globl	_ZN3cub18CUB_300001_SM_10006detail6reduce28DeviceReduceSingleTileKernelINS2_10policy_hubIfyN4cuda3std3__44plusIfEEE10Policy1000EPfSC_iS9_ffNS7_10__identityEEEvT0_T1_T2_T3_T4_T6_
.visible .entry _ZN3cub18CUB_300001_SM_10006detail6reduce28DeviceReduceSingleTileKernelINS2_10policy_hubIfyN4cuda3std3__44plusIfEEE10Policy1000EPfSC_iS9_ffNS7_10__identityEEEvT0_T1_T2_T3_T4_T6_(
	.param .u64 .ptr .align 1 _ZN3cub18CUB_300001_SM_10006detail6reduce28DeviceReduceSingleTileKernelINS2_10policy_hubIfyN4cuda3std3__44plusIfEEE10Policy1000EPfSC_iS9_ffNS7_10__identityEEEvT0_T1_T2_T3_T4_T6__param_0,
	.param .u64 .ptr .align 1 _ZN3cub18CUB_300001_SM_10006detail6reduce28DeviceReduceSingleTileKernelINS2_10policy_hubIfyN4cuda3std3__44plusIfEEE10Policy1000EPfSC_iS9_ffNS7_10__identityEEEvT0_T1_T2_T3_T4_T6__param_1,
	.param .u32 _ZN3cub18CUB_300001_SM_10006detail6reduce28DeviceReduceSingleTileKernelINS2_10policy_hubIfyN4cuda3std3__44plusIfEEE10Policy1000EPfSC_iS9_ffNS7_10__identityEEEvT0_T1_T2_T3_T4_T6__param_2,
	.param .align 1 .b8 _ZN3cub18CUB_300001_SM_10006detail6reduce28DeviceReduceSingleTileKernelINS2_10policy_hubIfyN4cuda3std3__44plusIfEEE10Policy1000EPfSC_iS9_ffNS7_10__identityEEEvT0_T1_T2_T3_T4_T6__param_3[1],
	.param .f32 _ZN3cub18CUB_300001_SM_10006detail6reduce28DeviceReduceSingleTileKernelINS2_10policy_hubIfyN4cuda3std3__44plusIfEEE10Policy1000EPfSC_iS9_ffNS7_10__identityEEEvT0_T1_T2_T3_T4_T6__param_4,
	.param .align 1 .b8 _ZN3cub18CUB_300001_SM_10006detail6reduce28DeviceReduceSingleTileKernelINS2_10policy_hubIfyN4cuda3std3__44plusIfEEE10Policy1000EPfSC_iS9_ffNS7_10__identityEEEvT0_T1_T2_T3_T4_T6__param_5[1]
)
.maxntid 256
.minnctapersm 1
{
	.reg .pred 	%p<97>;
	.reg .b32 	%r<407>;
	.reg .b32 	%f<419>;
	.reg .b64 	%rd<125>;
	// demoted variable
	.shared .align 4 .b8 _ZZN3cub18CUB_300001_SM_10006detail6reduce28DeviceReduceSingleTileKernelINS2_10policy_hubIfyN4cuda3std3__44plusIfEEE10Policy1000EPfSC_iS9_ffNS7_10__identityEEEvT0_T1_T2_T3_T4_T6_E12temp_storage[44];
	ld.param.u64 	%rd16, [_ZN3cub18CUB_300001_SM_10006detail6reduce28DeviceReduceSingleTileKernelINS2_10policy_hubIfyN4cuda3std3__44plusIfEEE10Policy1000EPfSC_iS9_ffNS7_10__identityEEEvT0_T1_T2_T3_T4_T6__param_0];
	ld.param.u64 	%rd17, [_ZN3cub18CUB_300001_SM_10006detail6reduce28DeviceReduceSingleTileKernelINS2_10policy_hubIfyN4cuda3std3__44plusIfEEE10Policy1000EPfSC_iS9_ffNS7_10__identityEEEvT0_T1_T2_T3_T4_T6__param_1];
	ld.param.u32 	%r67, [_ZN3cub18CUB_300001_SM_10006detail6reduce28DeviceReduceSingleTileKernelINS2_10policy_hubIfyN4cuda3std3__44plusIfEEE10Policy1000EPfSC_iS9_ffNS7_10__identityEEEvT0_T1_T2_T3_T4_T6__param_2];
	ld.param.f32 	%f58, [_ZN3cub18CUB_300001_SM_10006detail6reduce28DeviceReduceSingleTileKernelINS2_10policy_hubIfyN4cuda3std3__44plusIfEEE10Policy1000EPfSC_iS9_ffNS7_10__identityEEEvT0_T1_T2_T3_T4_T6__param_4];
	cvta.to.global.u64 	%rd1, %rd17;
	setp.ne.s32 	%p1, %r67, 0;
	@%p1 bra 	$L__BB12_3;
	mov.u32 	%r380, %tid.x;
	setp.ne.s32 	%p96, %r380, 0;
	@%p96 bra 	$L__BB12_74;
	st.global.f32 	[%rd1], %f58;
	bra.uni 	$L__BB12_74;
$L__BB12_3:
	and.b64  	%rd18, %rd16, 15;
	setp.ne.s64 	%p2, %rd18, 0;
	@%p2 bra 	$L__BB12_38;
	setp.gt.s32 	%p49, %r67, 4095;
	@%p49 bra 	$L__BB12_22;
	mov.u32 	%r1, %tid.x;
	setp.ge.s32 	%p66, %r1, %r67;
	mov.f32 	%f397, 0f00000000;
	mov.u32 	%r384, %r1;
	@%p66 bra 	$L__BB12_7;
	mul.wide.u32 	%rd113, %r1, 4;
	add.s64 	%rd112, %rd16, %rd113;
	// begin inline asm
	ld.global.nc.u32 %r300, [%rd112];
	// end inline asm
	mov.b32 	%f397, %r300;
	add.s32 	%r384, %r1, 256;
$L__BB12_7:
	setp.ge.s32 	%p67, %r384, %r67;
	@%p67 bra 	$L__BB12_13;
	not.b32 	%r301, %r384;
	add.s32 	%r4, %r67, %r301;
	and.b32  	%r302, %r4, 768;
	setp.eq.s32 	%p68, %r302, 768;
	@%p68 bra 	$L__BB12_11;
	mul.wide.u32 	%rd114, %r384, 4;
	add.s64 	%rd121, %rd16, %rd114;
	shr.u32 	%r303, %r4, 8;
	add.s32 	%r304, %r303, 1;
	and.b32  	%r305, %r304, 3;
	neg.s32 	%r382, %r305;
$L__BB12_10:
	.pragma "nounroll";
	// begin inline asm
	ld.global.nc.u32 %r306, [%rd121];
	// end inline asm
	mov.b32 	%f323, %r306;
	add.f32 	%f397, %f397, %f323;
	add.s32 	%r384, %r384, 256;
	add.s64 	%rd121, %rd121, 1024;
	add.s32 	%r382, %r382, 1;
	setp.ne.s32 	%p69, %r382, 0;
	@%p69 bra 	$L__BB12_10;
$L__BB12_11:
	setp.lt.u32 	%p70, %r4, 768;
	@%p70 bra 	$L__BB12_13;
$L__BB12_12:
	mul.wide.s32 	%rd120, %r384, 4;
	add.s64 	%rd116, %rd16, %rd120;
	// begin inline asm
	ld.global.nc.u32 %r307, [%rd116];
	// end inline asm
	mov.b32 	%f324, %r307;
	add.f32 	%f325, %f397, %f324;
	add.s64 	%rd117, %rd116, 1024;
	// begin inline asm
	ld.global.nc.u32 %r308, [%rd117];
	// end inline asm
	mov.b32 	%f326, %r308;
	add.f32 	%f327, %f325, %f326;
	add.s64 	%rd118, %rd116, 2048;
	// begin inline asm
	ld.global.nc.u32 %r309, [%rd118];
	// end inline asm
	mov.b32 	%f328, %r309;
	add.f32 	%f329, %f327, %f328;
	add.s64 	%rd119, %rd116, 3072;
	// begin inline asm
	ld.global.nc.u32 %r310, [%rd119];
	// end inline asm
	mov.b32 	%f330, %r310;
	add.f32 	%f397, %f329, %f330;
	add.s32 	%r384, %r384, 1024;
	setp.lt.s32 	%p71, %r384, %r67;
	@%p71 bra 	$L__BB12_12;
$L__BB12_13:
	setp.lt.s32 	%p72, %r67, 256;
	@%p72 bra 	$L__BB12_18;
	// begin inline asm
	mov.u32 %r349, %laneid;
	// end inline asm
	mov.b32 	%r351, %f397;
	mov.b32 	%r352, 1;
	mov.b32 	%r373, 31;
	mov.b32 	%r374, -1;
	// begin inline asm
	shfl.sync.down.b32 %r350, %r351, %r352, %r373, %r374;
	// end inline asm
	setp.gt.s32 	%p88, %r349, 30;
	mov.b32 	%f365, %r350;
	add.f32 	%f366, %f397, %f365;
	selp.f32 	%f367, %f397, %f366, %p88;
	mov.b32 	%r356, %f367;
	mov.b32 	%r357, 2;
	// begin inline asm
	shfl.sync.down.b32 %r355, %r356, %r357, %r373, %r374;
	// end inline asm
	setp.gt.s32 	%p89, %r349, 29;
	mov.b32 	%f368, %r355;
	add.f32 	%f369, %f367, %f368;
	selp.f32 	%f370, %f367, %f369, %p89;
	mov.b32 	%r361, %f370;
	mov.b32 	%r362, 4;
	// begin inline asm
	shfl.sync.down.b32 %r360, %r361, %r362, %r373, %r374;
	// end inline asm
	setp.gt.s32 	%p90, %r349, 27;
	mov.b32 	%f371, %r360;
	add.f32 	%f372, %f370, %f371;
	selp.f32 	%f373, %f370, %f372, %p90;
	mov.b32 	%r366, %f373;
	mov.b32 	%r367, 8;
	// begin inline asm
	shfl.sync.down.b32 %r365, %r366, %r367, %r373, %r374;
	// end inline asm
	setp.gt.s32 	%p91, %r349, 23;
	mov.b32 	%f374, %r365;
	add.f32 	%f375, %f373, %f374;
	selp.f32 	%f376, %f373, %f375, %p91;
	mov.b32 	%r371, %f376;
	mov.b32 	%r372, 16;
	// begin inline asm
	shfl.sync.down.b32 %r370, %r371, %r372, %r373, %r374;
	// end inline asm
	setp.gt.s32 	%p92, %r349, 15;
	mov.b32 	%f377, %r370;
	add.f32 	%f10, %f376, %f377;
	selp.f32 	%f418, %f376, %f10, %p92;
	setp.ne.s32 	%p93, %r349, 0;
	@%p93 bra 	$L__BB12_16;
	shr.u32 	%r375, %r1, 3;
	and.b32  	%r376, %r375, 124;
	mov.u32 	%r377, _ZZN3cub18CUB_300001_SM_10006detail6reduce28DeviceReduceSingleTileKernelINS2_10policy_hubIfyN4cuda3std3__44plusIfEEE10Policy1000EPfSC_iS9_ffNS7_10__identityEEEvT0_T1_T2_T3_T4_T6_E12temp_storage;
	add.s32 	%r378, %r377, %r376;
	st.shared.f32 	[%r378+8], %f10;
$L__BB12_16:
	bar.sync 	0;
	setp.ne.s32 	%p94, %r1, 0;
	@%p94 bra 	$L__BB12_72;
	ld.shared.f32 	%f378, [_ZZN3cub18CUB_300001_SM_10006detail6reduce28DeviceReduceSingleTileKernelINS2_10policy_hubIfyN4cuda3std3__44plusIfEEE10Policy1000EPfSC_iS9_ffNS7_10__identityEEEvT0_T1_T2_T3_T4_T6_E12temp_storage+12];
	add.f32 	%f379, %f418, %f378;
	ld.shared.f32 	%f380, [_ZZN3cub18CUB_300001_SM_10006detail6reduce28DeviceReduceSingleTileKernelINS2_10policy_hubIfyN4cuda3std3__44plusIfEEE10Policy1000EPfSC_iS9_ffNS7_10__identityEEEvT0_T1_T2_T3_T4_T6_E12temp_storage+16];
	add.f32 	%f381, %f379, %f380;
	ld.shared.f32 	%f382, [_ZZN3cub18CUB_300001_SM_10006detail6reduce28DeviceReduceSingleTileKernelINS2_10policy_hubIfyN4cuda3std3__44plusIfEEE10Policy1000EPfSC_iS9_ffNS7_10__identityEEEvT0_T1_T2_T3_T4_T6_E12temp_storage+20];
	add.f32 	%f383, %f381, %f382;
	ld.shared.f32 	%f384, [_ZZN3cub18CUB_300001_SM_10006detail6reduce28DeviceReduceSingleTileKernelINS2_10policy_hubIfyN4cuda3std3__44plusIfEEE10Policy1000EPfSC_iS9_ffNS7_10__identityEEEvT0_T1_T2_T3_T4_T6_E12temp_storage+24];
	add.f32 	%f385, %f383, %f384;
	ld.shared.f32 	%f386, [_ZZN3cub18CUB_300001_SM_10006detail6reduce28DeviceReduceSingleTileKernelINS2_10policy_hubIfyN4cuda3std3__44plusIfEEE10Policy1000EPfSC_iS9_ffNS7_10__identityEEEvT0_T1_T2_T3_T4_T6_E12temp_storage+28];
	add.f32 	%f387, %f385, %f386;
	ld.shared.f32 	%f388, [_ZZN3cub18CUB_300001_SM_10006detail6reduce28DeviceReduceSingleTileKernelINS2_10policy_hubIfyN4cuda3std3__44plusIfEEE10Policy1000EPfSC_iS9_ffNS7_10__identityEEEvT0_T1_T2_T3_T4_T6_E12temp_storage+32];
	add.f32 	%f389, %f387, %f388;
	ld.shared.f32 	%f390, [_ZZN3cub18CUB_300001_SM_10006detail6reduce28DeviceReduceSingleTileKernelINS2_10policy_hubIfyN4cuda3std3__44plusIfEEE10Policy1000EPfSC_iS9_ffNS7_10__identityEEEvT0_T1_T2_T3_T4_T6_E12temp_storage+36];
	add.f32 	%f418, %f389, %f390;
	bra.uni 	$L__BB12_72;
$L__BB12_18:
	// begin inline asm
	mov.u32 %r311, %laneid;
	// end inline asm
	and.b32  	%r337, %r1, 992;
	add.s32 	%r338, %r337, 32;
	setp.gt.s32 	%p73, %r338, %r67;
	not.b32 	%r339, %r337;
	add.s32 	%r340, %r67, %r339;
	selp.b32 	%r335, %r340, 31, %p73;
	mov.b32 	%r313, %f397;
	mov.b32 	%r314, 1;
	mov.b32 	%r336, -1;
	// begin inline asm
	shfl.sync.down.b32 %r312, %r313, %r314, %r335, %r336;
	// end inline asm
	setp.lt.s32 	%p74, %r311, %r335;
	mov.b32 	%f331, %r312;
	add.f32 	%f332, %f397, %f331;
	selp.f32 	%f333, %f332, %f397, %p74;
	mov.b32 	%r318, %f333;
	mov.b32 	%r319, 2;
	// begin inline asm
	shfl.sync.down.b32 %r317, %r318, %r319, %r335, %r336;
	// end inline asm
	add.s32 	%r341, %r311, 2;
	setp.gt.s32 	%p75, %r341, %r335;
	mov.b32 	%f334, %r317;
	add.f32 	%f335, %f333, %f334;
	selp.f32 	%f336, %f333, %f335, %p75;
	mov.b32 	%r323, %f336;
	mov.b32 	%r324, 4;
	// begin inline asm
	shfl.sync.down.b32 %r322, %r323, %r324, %r335, %r336;
	// end inline asm
	add.s32 	%r342, %r311, 4;
	setp.gt.s32 	%p76, %r342, %r335;
	mov.b32 	%f337, %r322;
	add.f32 	%f338, %f336, %f337;
	selp.f32 	%f339, %f336, %f338, %p76;
	mov.b32 	%r328, %f339;
	mov.b32 	%r329, 8;
	// begin inline asm
	shfl.sync.down.b32 %r327, %r328, %r329, %r335, %r336;
	// end inline asm
	add.s32 	%r343, %r311, 8;
	setp.gt.s32 	%p77, %r343, %r335;
	mov.b32 	%f340, %r327;
	add.f32 	%f341, %f339, %f340;
	selp.f32 	%f342, %f339, %f341, %p77;
	mov.b32 	%r333, %f342;
	mov.b32 	%r334, 16;
	// begin inline asm
	shfl.sync.down.b32 %r332, %r333, %r334, %r335, %r336;
	// end inline asm
	add.s32 	%r344, %r311, 16;
	setp.gt.s32 	%p78, %r344, %r335;
	mov.b32 	%f343, %r332;
	add.f32 	%f344, %f342, %f343;
	selp.f32 	%f418, %f342, %f344, %p78;
	setp.ne.s32 	%p79, %r311, 0;
	@%p79 bra 	$L__BB12_20;
	shr.u32 	%r345, %r1, 3;
	and.b32  	%r346, %r345, 124;
	mov.u32 	%r347, _ZZN3cub18CUB_300001_SM_10006detail6reduce28DeviceReduceSingleTileKernelINS2_10policy_hubIfyN4cuda3std3__44plusIfEEE10Policy1000EPfSC_iS9_ffNS7_10__identityEEEvT0_T1_T2_T3_T4_T6_E12temp_storage;
	add.s32 	%r348, %r347, %r346;
	st.shared.f32 	[%r348+8], %f418;
$L__BB12_20:
	bar.sync 	0;
	setp.ne.s32 	%p80, %r1, 0;
	@%p80 bra 	$L__BB12_72;
	setp.gt.s32 	%p81, %r67, 32;
	ld.shared.f32 	%f345, [_ZZN3cub18CUB_300001_SM_10006detail6reduce28DeviceReduceSingleTileKernelINS2_10policy_hubIfyN4cuda3std3__44plusIfEEE10Policy1000EPfSC_iS9_ffNS7_10__identityEEEvT0_T1_T2_T3_T4_T6_E12temp_storage+12];
	add.f32 	%f346, %f418, %f345;
	selp.f32 	%f347, %f346, %f418, %p81;
	setp.gt.s32 	%p82, %r67, 64;
	ld.shared.f32 	%f348, [_ZZN3cub18CUB_300001_SM_10006detail6reduce28DeviceReduceSingleTileKernelINS2_10policy_hubIfyN4cuda3std3__44plusIfEEE10Policy1000EPfSC_iS9_ffNS7_10__identityEEEvT0_T1_T2_T3_T4_T6_E12temp_storage+16];
	add.f32 	%f349, %f348, %f347;
	selp.f32 	%f350, %f349, %f347, %p82;
	setp.gt.s32 	%p83, %r67, 96;
	ld.shared.f32 	%f351, [_ZZN3cub18CUB_300001_SM_10006detail6reduce28DeviceReduceSingleTileKernelINS2_10policy_hubIfyN4cuda3std3__44plusIfEEE10Policy1000EPfSC_iS9_ffNS7_10__identityEEEvT0_T1_T2_T3_T4_T6_E12temp_storage+20];
	add.f32 	%f352, %f351, %f350;
	selp.f32 	%f353, %f352, %f350, %p83;
	setp.gt.s32 	%p84, %r67, 128;
	ld.shared.f32 	%f354, [_ZZN3cub18CUB_300001_SM_10006detail6reduce28DeviceReduceSingleTileKernelINS2_10policy_hubIfyN4cuda3std3__44plusIfEEE10Policy1000EPfSC_iS9_ffNS7_10__identityEEEvT0_T1_T2_T3_T4_T6_E12temp_storage+24];
	add.f32 	%f355, %f354, %f353;
	selp.f32 	%f356, %f355, %f353, %p84;
	setp.gt.s32 	%p85, %r67, 160;
	ld.shared.f32 	%f357, [_ZZN3cub18CUB_300001_SM_10006detail6reduce28DeviceReduceSingleTileKernelINS2_10policy_hubIfyN4cuda3std3__44plusIfEEE10Policy1000EPfSC_iS9_ffNS7_10__identityEEEvT0_T1_T2_T3_T4_T6_E12temp_storage+28];
	add.f32 	%f358, %f357, %f356;
	selp.f32 	%f359, %f358, %f356, %p85;
	setp.gt.s32 	%p86, %r67, 192;
	ld.shared.f32 	%f360, [_ZZN3cub18CUB_300001_SM_10006detail6reduce28DeviceReduceSingleTileKernelINS2_10policy_hubIfyN4cuda3std3__44plusIfEEE10Policy1000EPfSC_iS9_ffNS7_10__identityEEEvT0_T1_T2_T3_T4_T6_E12temp_storage+32];
	add.f32 	%f361, %f360, %f359;
	selp.f32 	%f362, %f361, %f359, %p86;
	setp.gt.s32 	%p87, %r67, 224;
	ld.shared.f32 	%f363, [_ZZN3cub18CUB_300001_SM_10006detail6reduce28DeviceReduceSingleTileKernelINS2_10policy_hubIfyN4cuda3std3__44plusIfEEE10Policy1000EPfSC_iS9_ffNS7_10__identityEEEvT0_T1_T2_T3_T4_T6_E12temp_storage+36];
	add.f32 	%f364, %f363, %f362;
	selp.f32 	%f418, %f364, %f362, %p87;
	bra.uni 	$L__BB12_72;
$L__BB12_22:
	mov.u32 	%r13, %tid.x;
	shl.b32 	%r224, %r13, 2;
	mul.wide.u32 	%rd86, %r224, 4;
	add.s64 	%rd76, %rd16, %rd86;
	// begin inline asm
	ld.global.nc.v2.u64 {%rd74, %rd75}, [%rd76];
	// end inline asm
	mov.b64 	{%r225, %r226}, %rd75;
	mov.b64 	{%r227, %r228}, %rd74;
	mov.b32 	%f225, %r228;
	mov.b32 	%f226, %r227;
	mov.b32 	%f227, %r226;
	mov.b32 	%f228, %r225;
	add.s64 	%rd79, %rd76, 4096;
	// begin inline asm
	ld.global.nc.v2.u64 {%rd77, %rd78}, [%rd79];
	// end inline asm
	mov.b64 	{%r229, %r230}, %rd78;
	mov.b64 	{%r231, %r232}, %rd77;
	mov.b32 	%f229, %r232;
	mov.b32 	%f230, %r231;
	mov.b32 	%f231, %r230;
	mov.b32 	%f232, %r229;
	add.s64 	%rd82, %rd76, 8192;
	// begin inline asm
	ld.global.nc.v2.u64 {%rd80, %rd81}, [%rd82];
	// end inline asm
	mov.b64 	{%r233, %r234}, %rd81;
	mov.b64 	{%r235, %r236}, %rd80;
	mov.b32 	%f233, %r236;
	mov.b32 	%f234, %r235;
	mov.b32 	%f235, %r234;
	mov.b32 	%f236, %r233;
	add.s64 	%rd85, %rd76, 12288;
	// begin inline asm
	ld.global.nc.v2.u64 {%rd83, %rd84}, [%rd85];
	// end inline asm
	mov.b64 	{%r237, %r238}, %rd84;
	mov.b64 	{%r239, %r240}, %rd83;
	mov.b32 	%f237, %r240;
	mov.b32 	%f238, %r239;
	mov.b32 	%f239, %r238;
	mov.b32 	%f240, %r237;
	add.f32 	%f241, %f226, %f225;
	add.f32 	%f242, %f228, %f227;
	add.f32 	%f243, %f230, %f229;
	add.f32 	%f244, %f232, %f231;
	add.f32 	%f245, %f234, %f233;
	add.f32 	%f246, %f236, %f235;
	add.f32 	%f247, %f238, %f237;
	add.f32 	%f248, %f240, %f239;
	add.f32 	%f249, %f241, %f242;
	add.f32 	%f250, %f243, %f244;
	add.f32 	%f251, %f245, %f246;
	add.f32 	%f252, %f247, %f248;
	add.f32 	%f253, %f249, %f250;
	add.f32 	%f254, %f251, %f252;
	add.f32 	%f404, %f253, %f254;
	setp.lt.u32 	%p50, %r67, 8192;
	mov.b32 	%r387, 4096;
	@%p50 bra 	$L__BB12_26;
	add.s32 	%r14, %r67, -4096;
	mov.b32 	%r387, 4096;
$L__BB12_24:
	mul.wide.s32 	%rd99, %r387, 4;
	add.s64 	%rd89, %rd76, %rd99;
	// begin inline asm
	ld.global.nc.v2.u64 {%rd87, %rd88}, [%rd89];
	// end inline asm
	mov.b64 	{%r242, %r243}, %rd88;
	mov.b64 	{%r244, %r245}, %rd87;
	mov.b32 	%f255, %r245;
	mov.b32 	%f256, %r244;
	mov.b32 	%f257, %r243;
	mov.b32 	%f258, %r242;
	add.s64 	%rd92, %rd89, 4096;
	// begin inline asm
	ld.global.nc.v2.u64 {%rd90, %rd91}, [%rd92];
	// end inline asm
	mov.b64 	{%r246, %r247}, %rd91;
	mov.b64 	{%r248, %r249}, %rd90;
	mov.b32 	%f259, %r249;
	mov.b32 	%f260, %r248;
	mov.b32 	%f261, %r247;
	mov.b32 	%f262, %r246;
	add.s64 	%rd95, %rd89, 8192;
	// begin inline asm
	ld.global.nc.v2.u64 {%rd93, %rd94}, [%rd95];
	// end inline asm
	mov.b64 	{%r250, %r251}, %rd94;
	mov.b64 	{%r252, %r253}, %rd93;
	mov.b32 	%f263, %r253;
	mov.b32 	%f264, %r252;
	mov.b32 	%f265, %r251;
	mov.b32 	%f266, %r250;
	add.s64 	%rd98, %rd89, 12288;
	// begin inline asm
	ld.global.nc.v2.u64 {%rd96, %rd97}, [%rd98];
	// end inline asm
	mov.b64 	{%r254, %r255}, %rd97;
	mov.b64 	{%r256, %r257}, %rd96;
	mov.b32 	%f267, %r257;
	mov.b32 	%f268, %r256;
	mov.b32 	%f269, %r255;
	mov.b32 	%f270, %r254;
	add.f32 	%f271, %f404, %f256;
	add.f32 	%f272, %f255, %f258;
	add.f32 	%f273, %f257, %f260;
	add.f32 	%f274, %f259, %f262;
	add.f32 	%f275, %f261, %f264;
	add.f32 	%f276, %f263, %f266;
	add.f32 	%f277, %f265, %f268;
	add.f32 	%f278, %f267, %f270;
	add.f32 	%f279, %f271, %f272;
	add.f32 	%f280, %f273, %f274;
	add.f32 	%f281, %f275, %f276;
	add.f32 	%f282, %f277, %f278;
	add.f32 	%f283, %f279, %f280;
	add.f32 	%f284, %f281, %f282;
	add.f32 	%f285, %f283, %f284;
	add.f32 	%f404, %f285, %f269;
	sub.s32 	%r258, %r67, %r387;
	setp.lt.s32 	%p51, %r258, 4096;
	@%p51 bra 	$L__BB12_34;
	add.s32 	%r387, %r387, 4096;
	setp.le.s32 	%p52, %r387, %r14;
	@%p52 bra 	$L__BB12_24;
$L__BB12_26:
	setp.le.s32 	%p53, %r67, %r387;
	@%p53 bra 	$L__BB12_34;
	sub.s32 	%r18, %r67, %r387;
	setp.ge.s32 	%p54, %r13, %r18;
	@%p54 bra 	$L__BB12_34;
	not.b32 	%r259, %r13;
	add.s32 	%r260, %r67, %r259;
	sub.s32 	%r19, %r260, %r387;
	and.b32  	%r261, %r19, 768;
	setp.eq.s32 	%p55, %r261, 768;
	mov.u32 	%r391, %r13;
	@%p55 bra 	$L__BB12_31;
	add.s32 	%r389, %r13, %r387;
	shr.u32 	%r262, %r19, 8;
	add.s32 	%r263, %r262, 1;
	and.b32  	%r264, %r263, 3;
	neg.s32 	%r388, %r264;
	mov.u32 	%r391, %r13;
$L__BB12_30:
	.pragma "nounroll";
	mul.wide.u32 	%rd101, %r389, 4;
	add.s64 	%rd100, %rd16, %rd101;
	// begin inline asm
	ld.global.nc.u32 %r265, [%rd100];
	// end inline asm
	mov.b32 	%f287, %r265;
	add.f32 	%f404, %f404, %f287;
	add.s32 	%r391, %r391, 256;
	add.s32 	%r389, %r389, 256;
	add.s32 	%r388, %r388, 1;
	setp.ne.s32 	%p56, %r388, 0;
	@%p56 bra 	$L__BB12_30;
$L__BB12_31:
	setp.lt.u32 	%p57, %r19, 768;
	@%p57 bra 	$L__BB12_34;
	cvt.u64.u32 	%rd102, %r391;
	cvt.u64.u32 	%rd103, %r387;
	add.s64 	%rd104, %rd102, %rd103;
	shl.b64 	%rd105, %rd104, 2;
	add.s64 	%rd106, %rd105, %rd16;
	add.s64 	%rd122, %rd106, 2048;
	add.s32 	%r392, %r391, %r387;
$L__BB12_33:
	mul.wide.u32 	%rd111, %r392, 4;
	add.s64 	%rd107, %rd16, %rd111;
	// begin inline asm
	ld.global.nc.u32 %r266, [%rd107];
	// end inline asm
	mov.b32 	%f288, %r266;
	add.f32 	%f289, %f404, %f288;
	add.s64 	%rd108, %rd122, -1024;
	// begin inline asm
	ld.global.nc.u32 %r267, [%rd108];
	// end inline asm
	mov.b32 	%f290, %r267;
	add.f32 	%f291, %f289, %f290;
	// begin inline asm
	ld.global.nc.u32 %r268, [%rd122];
	// end inline asm
	mov.b32 	%f292, %r268;
	add.f32 	%f293, %f291, %f292;
	add.s64 	%rd110, %rd122, 1024;
	// begin inline asm
	ld.global.nc.u32 %r269, [%rd110];
	// end inline asm
	mov.b32 	%f294, %r269;
	add.f32 	%f404, %f293, %f294;
	add.s32 	%r391, %r391, 1024;
	add.s64 	%rd122, %rd122, 4096;
	add.s32 	%r392, %r392, 1024;
	setp.lt.s32 	%p58, %r391, %r18;
	@%p58 bra 	$L__BB12_33;
$L__BB12_34:
	// begin inline asm
	mov.u32 %r270, %laneid;
	// end inline asm
	mov.b32 	%r272, %f404;
	mov.b32 	%r273, 1;
	mov.b32 	%r294, 31;
	mov.b32 	%r295, -1;
	// begin inline asm
	shfl.sync.down.b32 %r271, %r272, %r273, %r294, %r295;
	// end inline asm
	setp.gt.s32 	%p59, %r270, 30;
	mov.b32 	%f295, %r271;
	add.f32 	%f296, %f404, %f295;
	selp.f32 	%f297, %f404, %f296, %p59;
	mov.b32 	%r277, %f297;
	mov.b32 	%r278, 2;
	// begin inline asm
	shfl.sync.down.b32 %r276, %r277, %r278, %r294, %r295;
	// end inline asm
	setp.gt.s32 	%p60, %r270, 29;
	mov.b32 	%f298, %r276;
	add.f32 	%f299, %f297, %f298;
	selp.f32 	%f300, %f297, %f299, %p60;
	mov.b32 	%r282, %f300;
	mov.b32 	%r283, 4;
	// begin inline asm
	shfl.sync.down.b32 %r281, %r282, %r283, %r294, %r295;
	// end inline asm
	setp.gt.s32 	%p61, %r270, 27;
	mov.b32 	%f301, %r281;
	add.f32 	%f302, %f300, %f301;
	selp.f32 	%f303, %f300, %f302, %p61;
	mov.b32 	%r287, %f303;
	mov.b32 	%r288, 8;
	// begin inline asm
	shfl.sync.down.b32 %r286, %r287, %r288, %r294, %r295;
	// end inline asm
	setp.gt.s32 	%p62, %r270, 23;
	mov.b32 	%f304, %r286;
	add.f32 	%f305, %f303, %f304;
	selp.f32 	%f306, %f303, %f305, %p62;
	mov.b32 	%r292, %f306;
	mov.b32 	%r293, 16;
	// begin inline asm
	shfl.sync.down.b32 %r291, %r292, %r293, %r294, %r295;
	// end inline asm
	setp.gt.s32 	%p63, %r270, 15;
	mov.b32 	%f307, %r291;
	add.f32 	%f26, %f306, %f307;
	selp.f32 	%f418, %f306, %f26, %p63;
	setp.ne.s32 	%p64, %r270, 0;
	@%p64 bra 	$L__BB12_36;
	shr.u32 	%r296, %r13, 3;
	and.b32  	%r297, %r296, 124;
	mov.u32 	%r298, _ZZN3cub18CUB_300001_SM_10006detail6reduce28DeviceReduceSingleTileKernelINS2_10policy_hubIfyN4cuda3std3__44plusIfEEE10Policy1000EPfSC_iS9_ffNS7_10__identityEEEvT0_T1_T2_T3_T4_T6_E12temp_storage;
	add.s32 	%r299, %r298, %r297;
	st.shared.f32 	[%r299+8], %f26;
$L__BB12_36:
	bar.sync 	0;
	setp.ne.s32 	%p65, %r13, 0;
	@%p65 bra 	$L__BB12_72;
	ld.shared.f32 	%f308, [_ZZN3cub18CUB_300001_SM_10006detail6reduce28DeviceReduceSingleTileKernelINS2_10policy_hubIfyN4cuda3std3__44plusIfEEE10Policy1000EPfSC_iS9_ffNS7_10__identityEEEvT0_T1_T2_T3_T4_T6_E12temp_storage+12];
	add.f32 	%f309, %f418, %f308;
	ld.shared.f32 	%f310, [_ZZN3cub18CUB_300001_SM_10006detail6reduce28DeviceReduceSingleTileKernelINS2_10policy_hubIfyN4cuda3std3__44plusIfEEE10Policy1000EPfSC_iS9_ffNS7_10__identityEEEvT0_T1_T2_T3_T4_T6_E12temp_storage+16];
	add.f32 	%f311, %f309, %f310;
	ld.shared.f32 	%f312, [_ZZN3cub18CUB_300001_SM_10006detail6reduce28DeviceReduceSingleTileKernelINS2_10policy_hubIfyN4cuda3std3__44plusIfEEE10Policy1000EPfSC_iS9_ffNS7_10__identityEEEvT0_T1_T2_T3_T4_T6_E12temp_storage+20];
	add.f32 	%f313, %f311, %f312;
	ld.shared.f32 	%f314, [_ZZN3cub18CUB_300001_SM_10006detail6reduce28DeviceReduceSingleTileKernelINS2_10policy_hubIfyN4cuda3std3__44plusIfEEE10Policy1000EPfSC_iS9_ffNS7_10__identityEEEvT0_T1_T2_T3_T4_T6_E12temp_storage+24];
	add.f32 	%f315, %f313, %f314;
	ld.shared.f32 	%f316, [_ZZN3cub18CUB_300001_SM_10006detail6reduce28DeviceReduceSingleTileKernelINS2_10policy_hubIfyN4cuda3std3__44plusIfEEE10Policy1000EPfSC_iS9_ffNS7_10__identityEEEvT0_T1_T2_T3_T4_T6_E12temp_storage+28];
	add.f32 	%f317, %f315, %f316;
	ld.shared.f32 	%f318, [_ZZN3cub18CUB_300001_SM_10006detail6reduce28DeviceReduceSingleTileKernelINS2_10policy_hubIfyN4cuda3std3__44plusIfEEE10Policy1000EPfSC_iS9_ffNS7_10__identityEEEvT0_T1_T2_T3_T4_T6_E12temp_storage+32];
	add.f32 	%f319, %f317, %f318;
	ld.shared.f32 	%f320, [_ZZN3cub18CUB_300001_SM_10006detail6reduce28DeviceReduceSingleTileKernelINS2_10policy_hubIfyN4cuda3std3__44plusIfEEE10Policy1000EPfSC_iS9_ffNS7_10__identityEEEvT0_T1_T2_T3_T4_T6_E12temp_storage+36];
	add.f32 	%f418, %f319, %f320;
	bra.uni 	$L__BB12_72;
$L__BB12_38:
	setp.gt.s32 	%p3, %r67, 4095;
	@%p3 bra 	$L__BB12_56;
	mov.u32 	%r34, %tid.x;
	setp.ge.s32 	%p20, %r34, %r67;
	mov.f32 	%f410, 0f00000000;
	mov.u32 	%r397, %r34;
	@%p20 bra 	$L__BB12_41;
	mul.wide.u32 	%rd66, %r34, 4;
	add.s64 	%rd65, %rd16, %rd66;
	// begin inline asm
	ld.global.nc.u32 %r144, [%rd65];
	// end inline asm
	mov.b32 	%f410, %r144;
	add.s32 	%r397, %r34, 256;
$L__BB12_41:
	setp.ge.s32 	%p21, %r397, %r67;
	@%p21 bra 	$L__BB12_47;
	not.b32 	%r145, %r397;
	add.s32 	%r37, %r67, %r145;
	and.b32  	%r146, %r37, 768;
	setp.eq.s32 	%p22, %r146, 768;
	@%p22 bra 	$L__BB12_45;
	mul.wide.u32 	%rd67, %r397, 4;
	add.s64 	%rd123, %rd16, %rd67;
	shr.u32 	%r147, %r37, 8;
	add.s32 	%r148, %r147, 1;
	and.b32  	%r149, %r148, 3;
	neg.s32 	%r395, %r149;
$L__BB12_44:
	.pragma "nounroll";
	// begin inline asm
	ld.global.nc.u32 %r150, [%rd123];
	// end inline asm
	mov.b32 	%f157, %r150;
	add.f32 	%f410, %f410, %f157;
	add.s32 	%r397, %r397, 256;
	add.s64 	%rd123, %rd123, 1024;
	add.s32 	%r395, %r395, 1;
	setp.ne.s32 	%p23, %r395, 0;
	@%p23 bra 	$L__BB12_44;
$L__BB12_45:
	setp.lt.u32 	%p24, %r37, 768;
	@%p24 bra 	$L__BB12_47;
$L__BB12_46:
	mul.wide.s32 	%rd73, %r397, 4;
	add.s64 	%rd69, %rd16, %rd73;
	// begin inline asm
	ld.global.nc.u32 %r151, [%rd69];
	// end inline asm
	mov.b32 	%f158, %r151;
	add.f32 	%f159, %f410, %f158;
	add.s64 	%rd70, %rd69, 1024;
	// begin inline asm
	ld.global.nc.u32 %r152, [%rd70];
	// end inline asm
	mov.b32 	%f160, %r152;
	add.f32 	%f161, %f159, %f160;
	add.s64 	%rd71, %rd69, 2048;
	// begin inline asm
	ld.global.nc.u32 %r153, [%rd71];
	// end inline asm
	mov.b32 	%f162, %r153;
	add.f32 	%f163, %f161, %f162;
	add.s64 	%rd72, %rd69, 3072;
	// begin inline asm
	ld.global.nc.u32 %r154, [%rd72];
	// end inline asm
	mov.b32 	%f164, %r154;
	add.f32 	%f410, %f163, %f164;
	add.s32 	%r397, %r397, 1024;
	setp.lt.s32 	%p25, %r397, %r67;
	@%p25 bra 	$L__BB12_46;
$L__BB12_47:
	setp.lt.s32 	%p26, %r67, 256;
	@%p26 bra 	$L__BB12_52;
	// begin inline asm
	mov.u32 %r193, %laneid;
	// end inline asm
	mov.b32 	%r195, %f410;
	mov.b32 	%r196, 1;
	mov.b32 	%r217, 31;
	mov.b32 	%r218, -1;
	// begin inline asm
	shfl.sync.down.b32 %r194, %r195, %r196, %r217, %r218;
	// end inline asm
	setp.gt.s32 	%p42, %r193, 30;
	mov.b32 	%f199, %r194;
	add.f32 	%f200, %f410, %f199;
	selp.f32 	%f201, %f410, %f200, %p42;
	mov.b32 	%r200, %f201;
	mov.b32 	%r201, 2;
	// begin inline asm
	shfl.sync.down.b32 %r199, %r200, %r201, %r217, %r218;
	// end inline asm
	setp.gt.s32 	%p43, %r193, 29;
	mov.b32 	%f202, %r199;
	add.f32 	%f203, %f201, %f202;
	selp.f32 	%f204, %f201, %f203, %p43;
	mov.b32 	%r205, %f204;
	mov.b32 	%r206, 4;
	// begin inline asm
	shfl.sync.down.b32 %r204, %r205, %r206, %r217, %r218;
	// end inline asm
	setp.gt.s32 	%p44, %r193, 27;
	mov.b32 	%f205, %r204;
	add.f32 	%f206, %f204, %f205;
	selp.f32 	%f207, %f204, %f206, %p44;
	mov.b32 	%r210, %f207;
	mov.b32 	%r211, 8;
	// begin inline asm
	shfl.sync.down.b32 %r209, %r210, %r211, %r217, %r218;
	// end inline asm
	setp.gt.s32 	%p45, %r193, 23;
	mov.b32 	%f208, %r209;
	add.f32 	%f209, %f207, %f208;
	selp.f32 	%f210, %f207, %f209, %p45;
	mov.b32 	%r215, %f210;
	mov.b32 	%r216, 16;
	// begin inline asm
	shfl.sync.down.b32 %r214, %r215, %r216, %r217, %r218;
	// end inline asm
	setp.gt.s32 	%p46, %r193, 15;
	mov.b32 	%f211, %r214;
	add.f32 	%f38, %f210, %f211;
	selp.f32 	%f418, %f210, %f38, %p46;
	setp.ne.s32 	%p47, %r193, 0;
	@%p47 bra 	$L__BB12_50;
	shr.u32 	%r219, %r34, 3;
	and.b32  	%r220, %r219, 124;
	mov.u32 	%r221, _ZZN3cub18CUB_300001_SM_10006detail6reduce28DeviceReduceSingleTileKernelINS2_10policy_hubIfyN4cuda3std3__44plusIfEEE10Policy1000EPfSC_iS9_ffNS7_10__identityEEEvT0_T1_T2_T3_T4_T6_E12temp_storage;
	add.s32 	%r222, %r221, %r220;
	st.shared.f32 	[%r222+8], %f38;
$L__BB12_50:
	bar.sync 	0;
	setp.ne.s32 	%p48, %r34, 0;
	@%p48 bra 	$L__BB12_72;
	ld.shared.f32 	%f212, [_ZZN3cub18CUB_300001_SM_10006detail6reduce28DeviceReduceSingleTileKernelINS2_10policy_hubIfyN4cuda3std3__44plusIfEEE10Policy1000EPfSC_iS9_ffNS7_10__identityEEEvT0_T1_T2_T3_T4_T6_E12temp_storage+12];
	add.f32 	%f213, %f418, %f212;
	ld.shared.f32 	%f214, [_ZZN3cub18CUB_300001_SM_10006detail6reduce28DeviceReduceSingleTileKernelINS2_10policy_hubIfyN4cuda3std3__44plusIfEEE10Policy1000EPfSC_iS9_ffNS7_10__identityEEEvT0_T1_T2_T3_T4_T6_E12temp_storage+16];
	add.f32 	%f215, %f213, %f214;
	ld.shared.f32 	%f216, [_ZZN3cub18CUB_300001_SM_10006detail6reduce28DeviceReduceSingleTileKernelINS2_10policy_hubIfyN4cuda3std3__44plusIfEEE10Policy1000EPfSC_iS9_ffNS7_10__identityEEEvT0_T1_T2_T3_T4_T6_E12temp_storage+20];
	add.f32 	%f217, %f215, %f216;
	ld.shared.f32 	%f218, [_ZZN3cub18CUB_300001_SM_10006detail6reduce28DeviceReduceSingleTileKernelINS2_10policy_hubIfyN4cuda3std3__44plusIfEEE10Policy1000EPfSC_iS9_ffNS7_10__identityEEEvT0_T1_T2_T3_T4_T6_E12temp_storage+24];
	add.f32 	%f219, %f217, %f218;
	ld.shared.f32 	%f220, [_ZZN3cub18CUB_300001_SM_10006detail6reduce28DeviceReduceSingleTileKernelINS2_10policy_hubIfyN4cuda3std3__44plusIfEEE10Policy1000EPfSC_iS9_ffNS7_10__identityEEEvT0_T1_T2_T3_T4_T6_E12temp_storage+28];
	add.f32 	%f221, %f219, %f220;
	ld.shared.f32 	%f222, [_ZZN3cub18CUB_300001_SM_10006detail6reduce28DeviceReduceSingleTileKernelINS2_10policy_hubIfyN4cuda3std3__44plusIfEEE10Policy1000EPfSC_iS9_ffNS7_10__identityEEEvT0_T1_T2_T3_T4_T6_E12temp_storage+32];
	add.f32 	%f223, %f221, %f222;
	ld.shared.f32 	%f224, [_ZZN3cub18CUB_300001_SM_10006detail6reduce28DeviceReduceSingleTileKernelINS2_10policy_hubIfyN4cuda3std3__44plusIfEEE10Policy1000EPfSC_iS9_ffNS7_10__identityEEEvT0_T1_T2_T3_T4_T6_E12temp_storage+36];
	add.f32 	%f418, %f223, %f224;
	bra.uni 	$L__BB12_72;
$L__BB12_52:
	// begin inline asm
	mov.u32 %r155, %laneid;
	// end inline asm
	and.b32  	%r181, %r34, 992;
	add.s32 	%r182, %r181, 32;
	setp.gt.s32 	%p27, %r182, %r67;
	not.b32 	%r183, %r181;
	add.s32 	%r184, %r67, %r183;
	selp.b32 	%r179, %r184, 31, %p27;
	mov.b32 	%r157, %f410;
	mov.b32 	%r158, 1;
	mov.b32 	%r180, -1;
	// begin inline asm
	shfl.sync.down.b32 %r156, %r157, %r158, %r179, %r180;
	// end inline asm
	setp.lt.s32 	%p28, %r155, %r179;
	mov.b32 	%f165, %r156;
	add.f32 	%f166, %f410, %f165;
	selp.f32 	%f167, %f166, %f410, %p28;
	mov.b32 	%r162, %f167;
	mov.b32 	%r163, 2;
	// begin inline asm
	shfl.sync.down.b32 %r161, %r162, %r163, %r179, %r180;
	// end inline asm
	add.s32 	%r185, %r155, 2;
	setp.gt.s32 	%p29, %r185, %r179;
	mov.b32 	%f168, %r161;
	add.f32 	%f169, %f167, %f168;
	selp.f32 	%f170, %f167, %f169, %p29;
	mov.b32 	%r167, %f170;
	mov.b32 	%r168, 4;
	// begin inline asm
	shfl.sync.down.b32 %r166, %r167, %r168, %r179, %r180;
	// end inline asm
	add.s32 	%r186, %r155, 4;
	setp.gt.s32 	%p30, %r186, %r179;
	mov.b32 	%f171, %r166;
	add.f32 	%f172, %f170, %f171;
	selp.f32 	%f173, %f170, %f172, %p30;
	mov.b32 	%r172, %f173;
	mov.b32 	%r173, 8;
	// begin inline asm
	shfl.sync.down.b32 %r171, %r172, %r173, %r179, %r180;
	// end inline asm
	add.s32 	%r187, %r155, 8;
	setp.gt.s32 	%p31, %r187, %r179;
	mov.b32 	%f174, %r171;
	add.f32 	%f175, %f173, %f174;
	selp.f32 	%f176, %f173, %f175, %p31;
	mov.b32 	%r177, %f176;
	mov.b32 	%r178, 16;
	// begin inline asm
	shfl.sync.down.b32 %r176, %r177, %r178, %r179, %r180;
	// end inline asm
	add.s32 	%r188, %r155, 16;
	setp.gt.s32 	%p32, %r188, %r179;
	mov.b32 	%f177, %r176;
	add.f32 	%f178, %f176, %f177;
	selp.f32 	%f418, %f176, %f178, %p32;
	setp.ne.s32 	%p33, %r155, 0;
	@%p33 bra 	$L__BB12_54;
	shr.u32 	%r189, %r34, 3;
	and.b32  	%r190, %r189, 124;
	mov.u32 	%r191, _ZZN3cub18CUB_300001_SM_10006detail6reduce28DeviceReduceSingleTileKernelINS2_10policy_hubIfyN4cuda3std3__44plusIfEEE10Policy1000EPfSC_iS9_ffNS7_10__identityEEEvT0_T1_T2_T3_T4_T6_E12temp_storage;
	add.s32 	%r192, %r191, %r190;
	st.shared.f32 	[%r192+8], %f418;
$L__BB12_54:
	bar.sync 	0;
	setp.ne.s32 	%p34, %r34, 0;
	@%p34 bra 	$L__BB12_72;
	setp.gt.s32 	%p35, %r67, 32;
	ld.shared.f32 	%f179, [_ZZN3cub18CUB_300001_SM_10006detail6reduce28DeviceReduceSingleTileKernelINS2_10policy_hubIfyN4cuda3std3__44plusIfEEE10Policy1000EPfSC_iS9_ffNS7_10__identityEEEvT0_T1_T2_T3_T4_T6_E12temp_storage+12];
	add.f32 	%f180, %f418, %f179;
	selp.f32 	%f181, %f180, %f418, %p35;
	setp.gt.s32 	%p36, %r67, 64;
	ld.shared.f32 	%f182, [_ZZN3cub18CUB_300001_SM_10006detail6reduce28DeviceReduceSingleTileKernelINS2_10policy_hubIfyN4cuda3std3__44plusIfEEE10Policy1000EPfSC_iS9_ffNS7_10__identityEEEvT0_T1_T2_T3_T4_T6_E12temp_storage+16];
	add.f32 	%f183, %f182, %f181;
	selp.f32 	%f184, %f183, %f181, %p36;
	setp.gt.s32 	%p37, %r67, 96;
	ld.shared.f32 	%f185, [_ZZN3cub18CUB_300001_SM_10006detail6reduce28DeviceReduceSingleTileKernelINS2_10policy_hubIfyN4cuda3std3__44plusIfEEE10Policy1000EPfSC_iS9_ffNS7_10__identityEEEvT0_T1_T2_T3_T4_T6_E12temp_storage+20];
	add.f32 	%f186, %f185, %f184;
	selp.f32 	%f187, %f186, %f184, %p37;
	setp.gt.s32 	%p38, %r67, 128;
	ld.shared.f32 	%f188, [_ZZN3cub18CUB_300001_SM_10006detail6reduce28DeviceReduceSingleTileKernelINS2_10policy_hubIfyN4cuda3std3__44plusIfEEE10Policy1000EPfSC_iS9_ffNS7_10__identityEEEvT0_T1_T2_T3_T4_T6_E12temp_storage+24];
	add.f32 	%f189, %f188, %f187;
	selp.f32 	%f190, %f189, %f187, %p38;
	setp.gt.s32 	%p39, %r67, 160;
	ld.shared.f32 	%f191, [_ZZN3cub18CUB_300001_SM_10006detail6reduce28DeviceReduceSingleTileKernelINS2_10policy_hubIfyN4cuda3std3__44plusIfEEE10Policy1000EPfSC_iS9_ffNS7_10__identityEEEvT0_T1_T2_T3_T4_T6_E12temp_storage+28];
	add.f32 	%f192, %f191, %f190;
	selp.f32 	%f193, %f192, %f190, %p39;
	setp.gt.s32 	%p40, %r67, 192;
	ld.shared.f32 	%f194, [_ZZN3cub18CUB_300001_SM_10006detail6reduce28DeviceReduceSingleTileKernelINS2_10policy_hubIfyN4cuda3std3__44plusIfEEE10Policy1000EPfSC_iS9_ffNS7_10__identityEEEvT0_T1_T2_T3_T4_T6_E12temp_storage+32];
	add.f32 	%f195, %f194, %f193;
	selp.f32 	%f196, %f195, %f193, %p40;
	setp.gt.s32 	%p41, %r67, 224;
	ld.shared.f32 	%f197, [_ZZN3cub18CUB_300001_SM_10006detail6reduce28DeviceReduceSingleTileKernelINS2_10policy_hubIfyN4cuda3std3__44plusIfEEE10Policy1000EPfSC_iS9_ffNS7_10__identityEEEvT0_T1_T2_T3_T4_T6_E12temp_storage+36];
	add.f32 	%f198, %f197, %f196;
	selp.f32 	%f418, %f198, %f196, %p41;
	bra.uni 	$L__BB12_72;
$L__BB12_56:
	mov.u32 	%r46, %tid.x;
	mul.wide.u32 	%rd35, %r46, 4;
	add.s64 	%rd19, %rd16, %rd35;
	// begin inline asm
	ld.global.nc.u32 %r68, [%rd19];
	// end inline asm
	mov.b32 	%f59, %r68;
	add.s64 	%rd20, %rd19, 1024;
	// begin inline asm
	ld.global.nc.u32 %r69, [%rd20];
	// end inline asm
	mov.b32 	%f60, %r69;
	add.s64 	%rd21, %rd19, 2048;
	// begin inline asm
	ld.global.nc.u32 %r70, [%rd21];
	// end inline asm
	mov.b32 	%f61, %r70;
	add.s64 	%rd22, %rd19, 3072;
	// begin inline asm
	ld.global.nc.u32 %r71, [%rd22];
	// end inline asm
	mov.b32 	%f62, %r71;
	add.s64 	%rd23, %rd19, 4096;
	// begin inline asm
	ld.global.nc.u32 %r72, [%rd23];
	// end inline asm
	mov.b32 	%f63, %r72;
	add.s64 	%rd24, %rd19, 5120;
	// begin inline asm
	ld.global.nc.u32 %r73, [%rd24];
	// end inline asm
	mov.b32 	%f64, %r73;
	add.s64 	%rd25, %rd19, 6144;
	// begin inline asm
	ld.global.nc.u32 %r74, [%rd25];
	// end inline asm
	mov.b32 	%f65, %r74;
	add.s64 	%rd26, %rd19, 7168;
	// begin inline asm
	ld.global.nc.u32 %r75, [%rd26];
	// end inline asm
	mov.b32 	%f66, %r75;
	add.s64 	%rd27, %rd19, 8192;
	// begin inline asm
	ld.global.nc.u32 %r76, [%rd27];
	// end inline asm
	mov.b32 	%f67, %r76;
	add.s64 	%rd28, %rd19, 9216;
	// begin inline asm
	ld.global.nc.u32 %r77, [%rd28];
	// end inline asm
	mov.b32 	%f68, %r77;
	add.s64 	%rd29, %rd19, 10240;
	// begin inline asm
	ld.global.nc.u32 %r78, [%rd29];
	// end inline asm
	mov.b32 	%f69, %r78;
	add.s64 	%rd30, %rd19, 11264;
	// begin inline asm
	ld.global.nc.u32 %r79, [%rd30];
	// end inline asm
	mov.b32 	%f70, %r79;
	add.s64 	%rd31, %rd19, 12288;
	// begin inline asm
	ld.global.nc.u32 %r80, [%rd31];
	// end inline asm
	mov.b32 	%f71, %r80;
	add.s64 	%rd32, %rd19, 13312;
	// begin inline asm
	ld.global.nc.u32 %r81, [%rd32];
	// end inline asm
	mov.b32 	%f72, %r81;
	add.s64 	%rd33, %rd19, 14336;
	// begin inline asm
	ld.global.nc.u32 %r82, [%rd33];
	// end inline asm
	mov.b32 	%f73, %r82;
	add.s64 	%rd34, %rd19, 15360;
	// begin inline asm
	ld.global.nc.u32 %r83, [%rd34];
	// end inline asm
	mov.b32 	%f74, %r83;
	add.f32 	%f75, %f59, %f60;
	add.f32 	%f76, %f61, %f62;
	add.f32 	%f77, %f63, %f64;
	add.f32 	%f78, %f65, %f66;
	add.f32 	%f79, %f67, %f68;
	add.f32 	%f80, %f69, %f70;
	add.f32 	%f81, %f71, %f72;
	add.f32 	%f82, %f73, %f74;
	add.f32 	%f83, %f75, %f76;
	add.f32 	%f84, %f77, %f78;
	add.f32 	%f85, %f79, %f80;
	add.f32 	%f86, %f81, %f82;
	add.f32 	%f87, %f83, %f84;
	add.f32 	%f88, %f85, %f86;
	add.f32 	%f417, %f87, %f88;
	setp.lt.u32 	%p4, %r67, 8192;
	mov.b32 	%r400, 4096;
	@%p4 bra 	$L__BB12_60;
	add.s32 	%r47, %r67, -4096;
	mov.b32 	%r400, 4096;
$L__BB12_58:
	mul.wide.s32 	%rd52, %r400, 4;
	add.s64 	%rd36, %rd19, %rd52;
	// begin inline asm
	ld.global.nc.u32 %r86, [%rd36];
	// end inline asm
	mov.b32 	%f89, %r86;
	add.s64 	%rd37, %rd36, 1024;
	// begin inline asm
	ld.global.nc.u32 %r87, [%rd37];
	// end inline asm
	mov.b32 	%f90, %r87;
	add.s64 	%rd38, %rd36, 2048;
	// begin inline asm
	ld.global.nc.u32 %r88, [%rd38];
	// end inline asm
	mov.b32 	%f91, %r88;
	add.s64 	%rd39, %rd36, 3072;
	// begin inline asm
	ld.global.nc.u32 %r89, [%rd39];
	// end inline asm
	mov.b32 	%f92, %r89;
	add.s64 	%rd40, %rd36, 4096;
	// begin inline asm
	ld.global.nc.u32 %r90, [%rd40];
	// end inline asm
	mov.b32 	%f93, %r90;
	add.s64 	%rd41, %rd36, 5120;
	// begin inline asm
	ld.global.nc.u32 %r91, [%rd41];
	// end inline asm
	mov.b32 	%f94, %r91;
	add.s64 	%rd42, %rd36, 6144;
	// begin inline asm
	ld.global.nc.u32 %r92, [%rd42];
	// end inline asm
	mov.b32 	%f95, %r92;
	add.s64 	%rd43, %rd36, 7168;
	// begin inline asm
	ld.global.nc.u32 %r93, [%rd43];
	// end inline asm
	mov.b32 	%f96, %r93;
	add.s64 	%rd44, %rd36, 8192;
	// begin inline asm
	ld.global.nc.u32 %r94, [%rd44];
	// end inline asm
	mov.b32 	%f97, %r94;
	add.s64 	%rd45, %rd36, 9216;
	// begin inline asm
	ld.global.nc.u32 %r95, [%rd45];
	// end inline asm
	mov.b32 	%f98, %r95;
	add.s64 	%rd46, %rd36, 10240;
	// begin inline asm
	ld.global.nc.u32 %r96, [%rd46];
	// end inline asm
	mov.b32 	%f99, %r96;
	add.s64 	%rd47, %rd36, 11264;
	// begin inline asm
	ld.global.nc.u32 %r97, [%rd47];
	// end inline asm
	mov.b32 	%f100, %r97;
	add.s64 	%rd48, %rd36, 12288;
	// begin inline asm
	ld.global.nc.u32 %r98, [%rd48];
	// end inline asm
	mov.b32 	%f101, %r98;
	add.s64 	%rd49, %rd36, 13312;
	// begin inline asm
	ld.global.nc.u32 %r99, [%rd49];
	// end inline asm
	mov.b32 	%f102, %r99;
	add.s64 	%rd50, %rd36, 14336;
	// begin inline asm
	ld.global.nc.u32 %r100, [%rd50];
	// end inline asm
	mov.b32 	%f103, %r100;
	add.s64 	%rd51, %rd36, 15360;
	// begin inline asm
	ld.global.nc.u32 %r101, [%rd51];
	// end inline asm
	mov.b32 	%f104, %r101;
	add.f32 	%f105, %f417, %f89;
	add.f32 	%f106, %f90, %f91;
	add.f32 	%f107, %f92, %f93;
	add.f32 	%f108, %f94, %f95;
	add.f32 	%f109, %f96, %f97;
	add.f32 	%f110, %f98, %f99;
	add.f32 	%f111, %f100, %f101;
	add.f32 	%f112, %f102, %f103;
	add.f32 	%f113, %f105, %f106;
	add.f32 	%f114, %f107, %f108;
	add.f32 	%f115, %f109, %f110;
	add.f32 	%f116, %f111, %f112;
	add.f32 	%f117, %f113, %f114;
	add.f32 	%f118, %f115, %f116;
	add.f32 	%f119, %f117, %f118;
	add.f32 	%f417, %f119, %f104;
	sub.s32 	%r102, %r67, %r400;
	setp.lt.s32 	%p5, %r102, 4096;
	@%p5 bra 	$L__BB12_68;
	add.s32 	%r400, %r400, 4096;
	setp.le.s32 	%p6, %r400, %r47;
	@%p6 bra 	$L__BB12_58;
$L__BB12_60:
	setp.le.s32 	%p7, %r67, %r400;
	@%p7 bra 	$L__BB12_68;
	sub.s32 	%r51, %r67, %r400;
	setp.ge.s32 	%p8, %r46, %r51;
	@%p8 bra 	$L__BB12_68;
	not.b32 	%r103, %r46;
	add.s32 	%r104, %r67, %r103;
	sub.s32 	%r52, %r104, %r400;
	and.b32  	%r105, %r52, 768;
	setp.eq.s32 	%p9, %r105, 768;
	mov.u32 	%r404, %r46;
	@%p9 bra 	$L__BB12_65;
	add.s32 	%r402, %r46, %r400;
	shr.u32 	%r106, %r52, 8;
	add.s32 	%r107, %r106, 1;
	and.b32  	%r108, %r107, 3;
	neg.s32 	%r401, %r108;
	mov.u32 	%r404, %r46;
$L__BB12_64:
	.pragma "nounroll";
	mul.wide.u32 	%rd54, %r402, 4;
	add.s64 	%rd53, %rd16, %rd54;
	// begin inline asm
	ld.global.nc.u32 %r109, [%rd53];
	// end inline asm
	mov.b32 	%f121, %r109;
	add.f32 	%f417, %f417, %f121;
	add.s32 	%r404, %r404, 256;
	add.s32 	%r402, %r402, 256;
	add.s32 	%r401, %r401, 1;
	setp.ne.s32 	%p10, %r401, 0;
	@%p10 bra 	$L__BB12_64;
$L__BB12_65:
	setp.lt.u32 	%p11, %r52, 768;
	@%p11 bra 	$L__BB12_68;
	cvt.u64.u32 	%rd55, %r404;
	cvt.u64.u32 	%rd56, %r400;
	add.s64 	%rd57, %rd55, %rd56;
	shl.b64 	%rd58, %rd57, 2;
	add.s64 	%rd59, %rd58, %rd16;
	add.s64 	%rd124, %rd59, 2048;
	add.s32 	%r405, %r404, %r400;
$L__BB12_67:
	mul.wide.u32 	%rd64, %r405, 4;
	add.s64 	%rd60, %rd16, %rd64;
	// begin inline asm
	ld.global.nc.u32 %r110, [%rd60];
	// end inline asm
	mov.b32 	%f122, %r110;
	add.f32 	%f123, %f417, %f122;
	add.s64 	%rd61, %rd124, -1024;
	// begin inline asm
	ld.global.nc.u32 %r111, [%rd61];
	// end inline asm
	mov.b32 	%f124, %r111;
	add.f32 	%f125, %f123, %f124;
	// begin inline asm
	ld.global.nc.u32 %r112, [%rd124];
	// end inline asm
	mov.b32 	%f126, %r112;
	add.f32 	%f127, %f125, %f126;
	add.s64 	%rd63, %rd124, 1024;
	// begin inline asm
	ld.global.nc.u32 %r113, [%rd63];
	// end inline asm
	mov.b32 	%f128, %r113;
	add.f32 	%f417, %f127, %f128;
	add.s32 	%r404, %r404, 1024;
	add.s64 	%rd124, %rd124, 4096;
	add.s32 	%r405, %r405, 1024;
	setp.lt.s32 	%p12, %r404, %r51;
	@%p12 bra 	$L__BB12_67;
$L__BB12_68:
	// begin inline asm
	mov.u32 %r114, %laneid;
	// end inline asm
	mov.b32 	%r116, %f417;
	mov.b32 	%r117, 1;
	mov.b32 	%r138, 31;
	mov.b32 	%r139, -1;
	// begin inline asm
	shfl.sync.down.b32 %r115, %r116, %r117, %r138, %r139;
	// end inline asm
	setp.gt.s32 	%p13, %r114, 30;
	mov.b32 	%f129, %r115;
	add.f32 	%f130, %f417, %f129;
	selp.f32 	%f131, %f417, %f130, %p13;
	mov.b32 	%r121, %f131;
	mov.b32 	%r122, 2;
	// begin inline asm
	shfl.sync.down.b32 %r120, %r121, %r122, %r138, %r139;
	// end inline asm
	setp.gt.s32 	%p14, %r114, 29;
	mov.b32 	%f132, %r120;
	add.f32 	%f133, %f131, %f132;
	selp.f32 	%f134, %f131, %f133, %p14;
	mov.b32 	%r126, %f134;
	mov.b32 	%r127, 4;
	// begin inline asm
	shfl.sync.down.b32 %r125, %r126, %r127, %r138, %r139;
	// end inline asm
	setp.gt.s32 	%p15, %r114, 27;
	mov.b32 	%f135, %r125;
	add.f32 	%f136, %f134, %f135;
	selp.f32 	%f137, %f134, %f136, %p15;
	mov.b32 	%r131, %f137;
	mov.b32 	%r132, 8;
	// begin inline asm
	shfl.sync.down.b32 %r130, %r131, %r132, %r138, %r139;
	// end inline asm
	setp.gt.s32 	%p16, %r114, 23;
	mov.b32 	%f138, %r130;
	add.f32 	%f139, %f137, %f138;
	selp.f32 	%f140, %f137, %f139, %p16;
	mov.b32 	%r136, %f140;
	mov.b32 	%r137, 16;
	// begin inline asm
	shfl.sync.down.b32 %r135, %r136, %r137, %r138, %r139;
	// end inline asm
	setp.gt.s32 	%p17, %r114, 15;
	mov.b32 	%f141, %r135;
	add.f32 	%f54, %f140, %f141;
	selp.f32 	%f418, %f140, %f54, %p17;
	setp.ne.s32 	%p18, %r114, 0;
	@%p18 bra 	$L__BB12_70;
	shr.u32 	%r140, %r46, 3;
	and.b32  	%r141, %r140, 124;
	mov.u32 	%r142, _ZZN3cub18CUB_300001_SM_10006detail6reduce28DeviceReduceSingleTileKernelINS2_10policy_hubIfyN4cuda3std3__44plusIfEEE10Policy1000EPfSC_iS9_ffNS7_10__identityEEEvT0_T1_T2_T3_T4_T6_E12temp_storage;
	add.s32 	%r143, %r142, %r141;
	st.shared.f32 	[%r143+8], %f54;
$L__BB12_70:
	bar.sync 	0;
	setp.ne.s32 	%p19, %r46, 0;
	@%p19 bra 	$L__BB12_72;
	ld.shared.f32 	%f142, [_ZZN3cub18CUB_300001_SM_10006detail6reduce28DeviceReduceSingleTileKernelINS2_10policy_hubIfyN4cuda3std3__44plusIfEEE10Policy1000EPfSC_iS9_ffNS7_10__identityEEEvT0_T1_T2_T3_T4_T6_E12temp_storage+12];
	add.f32 	%f143, %f418, %f142;
	ld.shared.f32 	%f144, [_ZZN3cub18CUB_300001_SM_10006detail6reduce28DeviceReduceSingleTileKernelINS2_10policy_hubIfyN4cuda3std3__44plusIfEEE10Policy1000EPfSC_iS9_ffNS7_10__identityEEEvT0_T1_T2_T3_T4_T6_E12temp_storage+16];
	add.f32 	%f145, %f143, %f144;
	ld.shared.f32 	%f146, [_ZZN3cub18CUB_300001_SM_10006detail6reduce28DeviceReduceSingleTileKernelINS2_10policy_hubIfyN4cuda3std3__44plusIfEEE10Policy1000EPfSC_iS9_ffNS7_10__identityEEEvT0_T1_T2_T3_T4_T6_E12temp_storage+20];
	add.f32 	%f147, %f145, %f146;
	ld.shared.f32 	%f148, [_ZZN3cub18CUB_300001_SM_10006detail6reduce28DeviceReduceSingleTileKernelINS2_10policy_hubIfyN4cuda3std3__44plusIfEEE10Policy1000EPfSC_iS9_ffNS7_10__identityEEEvT0_T1_T2_T3_T4_T6_E12temp_storage+24];
	add.f32 	%f149, %f147, %f148;
	ld.shared.f32 	%f150, [_ZZN3cub18CUB_300001_SM_10006detail6reduce28DeviceReduceSingleTileKernelINS2_10policy_hubIfyN4cuda3std3__44plusIfEEE10Policy1000EPfSC_iS9_ffNS7_10__identityEEEvT0_T1_T2_T3_T4_T6_E12temp_storage+28];
	add.f32 	%f151, %f149, %f150;
	ld.shared.f32 	%f152, [_ZZN3cub18CUB_300001_SM_10006detail6reduce28DeviceReduceSingleTileKernelINS2_10policy_hubIfyN4cuda3std3__44plusIfEEE10Policy1000EPfSC_iS9_ffNS7_10__identityEEEvT0_T1_T2_T3_T4_T6_E12temp_storage+32];
	add.f32 	%f153, %f151, %f152;
	ld.shared.f32 	%f154, [_ZZN3cub18CUB_300001_SM_10006detail6reduce28DeviceReduceSingleTileKernelINS2_10policy_hubIfyN4cuda3std3__44plusIfEEE10Policy1000EPfSC_iS9_ffNS7_10__identityEEEvT0_T1_T2_T3_T4_T6_E12temp_storage+36];
	add.f32 	%f418, %f153, %f154;
$L__BB12_72:
	mov.u32 	%r379, %tid.x;
	setp.ne.s32 	%p95, %r379, 0;
	@%p95 bra 	$L__BB12_74;
	add.f32 	%f391, %f58, %f418;
	st.global.f32 	[%rd1], %f391;
$L__BB12_74:
	ret;

}


// ===== COMPILED SASS (sm_100) =====

	.target	sm_100

	.elftype	@"ET_EXEC"


//--------------------- .note.nv.tkinfo           --------------------------
	.section	.note.nv.tkinfo,"",@"SHT_NOTE"
	.sectionflags	@"SHF_NOTE_NV_TKINFO"
	.tkinfo
        /*0018*/ 	.word	0x00000002
        /*0030*/ 	.string	""
        /*0030*/ 	.string	"ptxas"
        /*0030*/ 	.string	"Cuda compilation tools, release 13.0, V13.0.88"
        /*0030*/ 	.string	"Build cuda_13.0.r13.0/compiler.36424714_0"
        /*0030*/ 	.string	"-arch sm_100 -m 64 "



//--------------------- .note.nv.cuinfo           --------------------------
	.section	.note.nv.cuinfo,"",@"SHT_NOTE"
	.sectionflags	@"SHF_NOTE_NV_CUINFO"
        /*0018*/ 	.short	0x0002
        /*001a*/ 	.short	0x0064
        /*001c*/ 	.short	0x0082
	.zero		2


//--------------------- .nv.info                  --------------------------
	.section	.nv.info,"",@"SHT_CUDA_INFO"
	.align	4


	//----- nvinfo : EIATTR_REGCOUNT
	.align		4
        /*0000*/ 	.byte	0x04, 0x2f
        /*0002*/ 	.short	(.L_44 - .L_43)
	.align		4
.L_43:
        /*0004*/ 	.word	index@(_ZN3cub18CUB_300001_SM_10006detail11EmptyKernelIvEEvv)
        /*0008*/ 	.word	0x00000004


	//----- nvinfo : EIATTR_FRAME_SIZE
	.align		4
.L_44:
        /*000c*/ 	.byte	0x04, 0x11
        /*000e*/ 	.short	(.L_46 - .L_45)
	.align		4
.L_45:
        /*0010*/ 	.word	index@(_ZN3cub18CUB_300001_SM_10006detail11EmptyKernelIvEEvv)
        /*0014*/ 	.word	0x00000000


	//----- nvinfo : EIATTR_REGCOUNT
	.align		4
.L_46:
        /*0018*/ 	.byte	0x04, 0x2f
        /*001a*/ 	.short	(.L_48 - .L_47)
	.align		4
.L_47:
        /*001c*/ 	.word	index@(_ZN3cub18CUB_300001_SM_10006detail9transform16transform_kernelINS2_10policy_hubILb0EN4cuda3std3__45tupleIJN6thrust24THRUST_300001_SM_1000_NS10device_ptrIfEESC_EEEE10policy1000EiNS7_5minusIfEESC_JPfSI_EEEvT0_iT1_T2_DpNS2_10kernel_argIT3_EE)
        /*0020*/ 	.word	0x00000020


	//----- nvinfo : EIATTR_FRAME_SIZE
	.align		4
.L_48:
        /*0024*/ 	.byte	0x04, 0x11
        /*0026*/ 	.short	(.L_50 - .L_49)
	.align		4
.L_49:
        /*0028*/ 	.word	index@($__internal_1_$__cuda_sm20_div_u64)
        /*002c*/ 	.word	0x00000000


	//----- nvinfo : EIATTR_FRAME_SIZE
	.align		4
.L_50:
        /*0030*/ 	.byte	0x04, 0x11
        /*0032*/ 	.short	(.L_52 - .L_51)
	.align		4
.L_51:
        /*0034*/ 	.word	index@(_ZN3cub18CUB_300001_SM_10006detail9transform16transform_kernelINS2_10policy_hubILb0EN4cuda3std3__45tupleIJN6thrust24THRUST_300001_SM_1000_NS10device_ptrIfEESC_EEEE10policy1000EiNS7_5minusIfEESC_JPfSI_EEEvT0_iT1_T2_DpNS2_10kernel_argIT3_EE)
        /*0038*/ 	.word	0x00000000


	//----- nvinfo : EIATTR_REGCOUNT
	.align		4
.L_52:
        /*003c*/ 	.byte	0x04, 0x2f
        /*003e*/ 	.short	(.L_54 - .L_53)
	.align		4
.L_53:
        /*0040*/ 	.word	index@(_ZN3cub18CUB_300001_SM_10006detail9transform16transform_kernelINS2_10policy_hubILb0EN4cuda3std3__45tupleIJN6thrust24THRUST_300001_SM_1000_NS10device_ptrIfEESC_EEEE10policy1000ElNS7_5minusIfEESC_JPfSI_EEEvT0_iT1_T2_DpNS2_10kernel_argIT3_EE)
        /*0044*/ 	.word	0x00000020


	//----- nvinfo : EIATTR_FRAME_SIZE
	.align		4
.L_54:
        /*0048*/ 	.byte	0x04, 0x11
        /*004a*/ 	.short	(.L_56 - .L_55)
	.align		4
.L_55:
        /*004c*/ 	.word	index@($__internal_0_$__cuda_sm20_div_u64)
        /*0050*/ 	.word	0x00000000


	//----- nvinfo : EIATTR_FRAME_SIZE
	.align		4
.L_56:
        /*0054*/ 	.byte	0x04, 0x11
        /*0056*/ 	.short	(.L_58 - .L_57)
	.align		4
.L_57:
        /*0058*/ 	.word	index@(_ZN3cub18CUB_300001_SM_10006detail9transform16transform_kernelINS2_10policy_hubILb0EN4cuda3std3__45tupleIJN6thrust24THRUST_300001_SM_1000_NS10device_ptrIfEESC_EEEE10policy1000ElNS7_5minusIfEESC_JPfSI_EEEvT0_iT1_T2_DpNS2_10kernel_argIT3_EE)
        /*005c*/ 	.word	0x00000000


	//----- nvinfo : EIATTR_REGCOUNT
	.align		4
.L_58:
        /*0060*/ 	.byte	0x04, 0x2f
        /*0062*/ 	.short	(.L_60 - .L_59)
	.align		4
.L_59:
        /*0064*/ 	.word	index@(_ZN3cub18CUB_300001_SM_10006detail9transform16transform_kernelINS2_10policy_hubILb1EN4cuda3std3__45tupleIJN6thrust24THRUST_300001_SM_1000_NS10device_ptrIfEESC_EEEE10policy1000Ei5saxpySC_JPfSH_EEEvT0_iT1_T2_DpNS2_10kernel_argIT3_EE)
        /*0068*/ 	.word	0x0000001e


	//----- nvinfo : EIATTR_FRAME_SIZE
	.align		4
.L_60:
        /*006c*/ 	.byte	0x04, 0x11
        /*006e*/ 	.short	(.L_62 - .L_61)
	.align		4
.L_61:
        /*0070*/ 	.word	index@(_ZN3cub18CUB_300001_SM_10006detail9transform16transform_kernelINS2_10policy_hubILb1EN4cuda3std3__45tupleIJN6thrust24THRUST_300001_SM_1000_NS10device_ptrIfEESC_EEEE10policy1000Ei5saxpySC_JPfSH_EEEvT0_iT1_T2_DpNS2_10kernel_argIT3_EE)
        /*0074*/ 	.word	0x00000000


	//----- nvinfo : EIATTR_REGCOUNT
	.align		4
.L_62:
        /*0078*/ 	.byte	0x04, 0x2f
        /*007a*/ 	.short	(.L_64 - .L_63)
	.align		4
.L_63:
        /*007c*/ 	.word	index@(_ZN3cub18CUB_300001_SM_10006detail9transform16transform_kernelINS2_10policy_hubILb1EN4cuda3std3__45tupleIJN6thrust24THRUST_300001_SM_1000_NS10device_ptrIfEESC_EEEE10policy1000El5saxpySC_JPfSH_EEEvT0_iT1_T2_DpNS2_10kernel_argIT3_EE)
        /*0080*/ 	.word	0x00000020


	//----- nvinfo : EIATTR_FRAME_SIZE
	.align		4
.L_64:
        /*0084*/ 	.byte	0x04, 0x11
        /*0086*/ 	.short	(.L_66 - .L_65)
	.align		4
.L_65:
        /*0088*/ 	.word	index@(_ZN3cub18CUB_300001_SM_10006detail9transform16transform_kernelINS2_10policy_hubILb1EN4cuda3std3__45tupleIJN6thrust24THRUST_300001_SM_1000_NS10device_ptrIfEESC_EEEE10policy1000El5saxpySC_JPfSH_EEEvT0_iT1_T2_DpNS2_10kernel_argIT3_EE)
        /*008c*/ 	.word	0x00000000


	//----- nvinfo : EIATTR_REGCOUNT
	.align		4
.L_66:
        /*0090*/ 	.byte	0x04, 0x2f
        /*0092*/ 	.short	(.L_68 - .L_67)
	.align		4
.L_67:
        /*0094*/ 	.word	index@(_ZN3cub18CUB_300001_SM_10006detail9transform16transform_kernelINS2_10policy_hubILb1EN4cuda3std3__45tupleIJN6thrust24THRUST_300001_SM_1000_NS10device_ptrIfEEEEEE10policy1000Ei14soft_thresholdSC_JPfEEEvT0_iT1_T2_DpNS2_10kernel_argIT3_EE)
        /*0098*/ 	.word	0x00000016


	//----- nvinfo : EIATTR_FRAME_SIZE
	.align		4
.L_68:
        /*009c*/ 	.byte	0x04, 0x11
        /*009e*/ 	.short	(.L_70 - .L_69)
	.align		4
.L_69:
        /*00a0*/ 	.word	index@(_ZN3cub18CUB_300001_SM_10006detail9transform16transform_kernelINS2_10policy_hubILb1EN4cuda3std3__45tupleIJN6thrust24THRUST_300001_SM_1000_NS10device_ptrIfEEEEEE10policy1000Ei14soft_thresholdSC_JPfEEEvT0_iT1_T2_DpNS2_10kernel_argIT3_EE)
        /*00a4*/ 	.word	0x00000000


	//----- nvinfo : EIATTR_REGCOUNT
	.align		4
.L_70:
        /*00a8*/ 	.byte	0x04, 0x2f
        /*00aa*/ 	.short	(.L_72 - .L_71)
	.align		4
.L_71:
        /*00ac*/ 	.word	index@(_ZN3cub18CUB_300001_SM_10006detail9transform16transform_kernelINS2_10policy_hubILb1EN4cuda3std3__45tupleIJN6thrust24THRUST_300001_SM_1000_NS10device_ptrIfEEEEEE10policy1000El14soft_thresholdSC_JPfEEEvT0_iT1_T2_DpNS2_10kernel_argIT3_EE)
        /*00b0*/ 	.word	0x00000018


	//----- nvinfo : EIATTR_FRAME_SIZE
	.align		4
.L_72:
        /*00b4*/ 	.byte	0x04, 0x11
        /*00b6*/ 	.short	(.L_74 - .L_73)
	.align		4
.L_73:
        /*00b8*/ 	.word	index@(_ZN3cub18CUB_300001_SM_10006detail9transform16transform_kernelINS2_10policy_hubILb1EN4cuda3std3__45tupleIJN6thrust24THRUST_300001_SM_1000_NS10device_ptrIfEEEEEE10policy1000El14soft_thresholdSC_JPfEEEvT0_iT1_T2_DpNS2_10kernel_argIT3_EE)
        /*00bc*/ 	.word	0x00000000


	//----- nvinfo : EIATTR_REGCOUNT
	.align		4
.L_74:
        /*00c0*/ 	.byte	0x04, 0x2f
        /*00c2*/ 	.short	(.L_76 - .L_75)
	.align		4
.L_75:
        /*00c4*/ 	.word	index@(_ZN3cub18CUB_300001_SM_10006detail6reduce28DeviceReduceSingleTileKernelINS2_10policy_hubIfjN4cuda3std3__44plusIfEEE10Policy1000EN6thrust24THRUST_300001_SM_1000_NS6detail15normal_iteratorINSD_10device_ptrIfEEEEPfjS9_ffNS7_10__identityEEEvT0_T1_T2_T3_T4_T6_)
        /*00c8*/ 	.word	0x00000020


	//----- nvinfo : EIATTR_FRAME_SIZE
	.align		4
.L_76:
        /*00cc*/ 	.byte	0x04, 0x11
        /*00ce*/ 	.short	(.L_78 - .L_77)
	.align		4
.L_77:
        /*00d0*/ 	.word	index@(_ZN3cub18CUB_300001_SM_10006detail6reduce28DeviceReduceSingleTileKernelINS2_10policy_hubIfjN4cuda3std3__44plusIfEEE10Policy1000EN6thrust24THRUST_300001_SM_1000_NS6detail15normal_iteratorINSD_10device_ptrIfEEEEPfjS9_ffNS7_10__identityEEEvT0_T1_T2_T3_T4_T6_)
        /*00d4*/ 	.word	0x00000000


	//----- nvinfo : EIATTR_REGCOUNT
	.align		4
.L_78:
        /*00d8*/ 	.byte	0x04, 0x2f
        /*00da*/ 	.short	(.L_80 - .L_79)
	.align		4
.L_79:
        /*00dc*/ 	.word	index@(_ZN3cub18CUB_300001_SM_10006detail6reduce18DeviceReduceKernelINS2_10policy_hubIfjN4cuda3std3__44plusIfEEE10Policy1000EN6thrust24THRUST_300001_SM_1000_NS6detail15normal_iteratorINSD_10device_ptrIfEEEEjS9_fNS7_10__identityEEEvT0_PT3_T1_NS0_13GridEvenShareISN_EET2_T4_)
        /*00e0*/ 	.word	0x00000020


	//----- nvinfo : EIATTR_FRAME_SIZE
	.align		4
.L_80:
        /*00e4*/ 	.byte	0x04, 0x11
        /*00e6*/ 	.short	(.L_82 - .L_81)
	.align		4
.L_81:
        /*00e8*/ 	.word	index@(_ZN3cub18CUB_300001_SM_10006detail6reduce18DeviceReduceKernelINS2_10policy_hubIfjN4cuda3std3__44plusIfEEE10Policy1000EN6thrust24THRUST_300001_SM_1000_NS6detail15normal_iteratorINSD_10device_ptrIfEEEEjS9_fNS7_10__identityEEEvT0_PT3_T1_NS0_13GridEvenShareISN_EET2_T4_)
        /*00ec*/ 	.word	0x00000000


	//----- nvinfo : EIATTR_REGCOUNT
	.align		4
.L_82:
        /*00f0*/ 	.byte	0x04, 0x2f
        /*00f2*/ 	.short	(.L_84 - .L_83)
	.align		4
.L_83:
        /*00f4*/ 	.word	index@(_ZN3cub18CUB_300001_SM_10006detail6reduce28DeviceReduceSingleTileKernelINS2_10policy_hubIfjN4cuda3std3__44plusIfEEE10Policy1000EPfSC_iS9_ffNS7_10__identityEEEvT0_T1_T2_T3_T4_T6_)
        /*00f8*/ 	.word	0x0000001e


	//----- nvinfo : EIATTR_FRAME_SIZE
	.align		4
.L_84:
        /*00fc*/ 	.byte	0x04, 0x11
        /*00fe*/ 	.short	(.L_86 - .L_85)
	.align		4
.L_85:
        /*0100*/ 	.word	index@(_ZN3cub18CUB_300001_SM_10006detail6reduce28DeviceReduceSingleTileKernelINS2_10policy_hubIfjN4cuda3std3__44plusIfEEE10Policy1000EPfSC_iS9_ffNS7_10__identityEEEvT0_T1_T2_T3_T4_T6_)
        /*0104*/ 	.word	0x00000000


	//----- nvinfo : EIATTR_REGCOUNT
	.align		4
.L_86:
        /*0108*/ 	.byte	0x04, 0x2f
        /*010a*/ 	.short	(.L_88 - .L_87)
	.align		4
.L_87:
        /*010c*/ 	.word	index@(_ZN3cub18CUB_300001_SM_10006detail6reduce28DeviceReduceSingleTileKernelINS2_10policy_hubIfyN4cuda3std3__44plusIfEEE10Policy1000EN6thrust24THRUST_300001_SM_1000_NS6detail15normal_iteratorINSD_10device_ptrIfEEEEPfyS9_ffNS7_10__identityEEEvT0_T1_T2_T3_T4_T6_)
        /*0110*/ 	.word	0x00000020


	//----- nvinfo : EIATTR_FRAME_SIZE
	.align		4
.L_88:
        /*0114*/ 	.byte	0x04, 0x11
        /*0116*/ 	.short	(.L_90 - .L_89)
	.align		4
.L_89:
        /*0118*/ 	.word	index@(_ZN3cub18CUB_300001_SM_10006detail6reduce28DeviceReduceSingleTileKernelINS2_10policy_hubIfyN4cuda3std3__44plusIfEEE10Policy1000EN6thrust24THRUST_300001_SM_1000_NS6detail15normal_iteratorINSD_10device_ptrIfEEEEPfyS9_ffNS7_10__identityEEEvT0_T1_T2_T3_T4_T6_)
        /*011c*/ 	.word	0x00000000


	//----- nvinfo : EIATTR_REGCOUNT
	.align		4
.L_90:
        /*0120*/ 	.byte	0x04, 0x2f
        /*0122*/ 	.short	(.L_92 - .L_91)
	.align		4
.L_91:
        /*0124*/ 	.word	index@(_ZN3cub18CUB_300001_SM_10006detail6reduce18DeviceReduceKernelINS2_10policy_hubIfyN4cuda3std3__44plusIfEEE10Policy1000EN6thrust24THRUST_300001_SM_1000_NS6detail15normal_iteratorINSD_10device_ptrIfEEEEyS9_fNS7_10__identityEEEvT0_PT3_T1_NS0_13GridEvenShareISN_EET2_T4_)
        /*0128*/ 	.word	0x0000001e


	//----- nvinfo : EIATTR_FRAME_SIZE
	.align		4
.L_92:
        /*012c*/ 	.byte	0x04, 0x11
        /*012e*/ 	.short	(.L_94 - .L_93)
	.align		4
.L_93:
        /*0130*/ 	.word	index@(_ZN3cub18CUB_300001_SM_10006detail6reduce18DeviceReduceKernelINS2_10policy_hubIfyN4cuda3std3__44plusIfEEE10Policy1000EN6thrust24THRUST_300001_SM_1000_NS6detail15normal_iteratorINSD_10device_ptrIfEEEEyS9_fNS7_10__identityEEEvT0_PT3_T1_NS0_13GridEvenShareISN_EET2_T4_)
        /*0134*/ 	.word	0x00000000


	//----- nvinfo : EIATTR_REGCOUNT
	.align		4
.L_94:
        /*0138*/ 	.byte	0x04, 0x2f
        /*013a*/ 	.short	(.L_96 - .L_95)
	.align		4
.L_95:
        /*013c*/ 	.word	index@(_ZN3cub18CUB_300001_SM_10006detail6reduce28DeviceReduceSingleTileKernelINS2_10policy_hubIfyN4cuda3std3__44plusIfEEE10Policy1000EPfSC_iS9_ffNS7_10__identityEEEvT0_T1_T2_T3_T4_T6_)
        /*0140*/ 	.word	0x0000001e


	//----- nvinfo : EIATTR_FRAME_SIZE
	.align		4
.L_96:
        /*0144*/ 	.byte	0x04, 0x11
        /*0146*/ 	.short	(.L_98 - .L_97)
	.align		4
.L_97:
        /*0148*/ 	.word	index@(_ZN3cub18CUB_300001_SM_10006detail6reduce28DeviceReduceSingleTileKernelINS2_10policy_hubIfyN4cuda3std3__44plusIfEEE10Policy1000EPfSC_iS9_ffNS7_10__identityEEEvT0_T1_T2_T3_T4_T6_)
        /*014c*/ 	.word	0x00000000


	//----- nvinfo : EIATTR_MIN_STACK_SIZE
	.align		4
.L_98:
        /*0150*/ 	.byte	0x04, 0x12
        /*0152*/ 	.short	(.L_100 - .L_99)
	.align		4
.L_99:
        /*0154*/ 	.word	index@(_ZN3cub18CUB_300001_SM_10006detail6reduce28DeviceReduceSingleTileKernelINS2_10policy_hubIfyN4cuda3std3__44plusIfEEE10Policy1000EPfSC_iS9_ffNS7_10__identityEEEvT0_T1_T2_T3_T4_T6_)
        /*0158*/ 	.word	0x00000000


	//----- nvinfo : EIATTR_MIN_STACK_SIZE
	.align		4
.L_100:
        /*015c*/ 	.byte	0x04, 0x12
        /*015e*/ 	.short	(.L_102 - .L_101)
	.align		4
.L_101:
        /*0160*/ 	.word	index@(_ZN3cub18CUB_300001_SM_10006detail6reduce18DeviceReduceKernelINS2_10policy_hubIfyN4cuda3std3__44plusIfEEE10Policy1000EN6thrust24THRUST_300001_SM_1000_NS6detail15normal_iteratorINSD_10device_ptrIfEEEEyS9_fNS7_10__identityEEEvT0_PT3_T1_NS0_13GridEvenShareISN_EET2_T4_)
        /*0164*/ 	.word	0x00000000


	//----- nvinfo : EIATTR_MIN_STACK_SIZE
	.align		4
.L_102:
        /*0168*/ 	.byte	0x04, 0x12
        /*016a*/ 	.short	(.L_104 - .L_103)
	.align		4
.L_103:
        /*016c*/ 	.word	index@(_ZN3cub18CUB_300001_SM_10006detail6reduce28DeviceReduceSingleTileKernelINS2_10policy_hubIfyN4cuda3std3__44plusIfEEE10Policy1000EN6thrust24THRUST_300001_SM_1000_NS6detail15normal_iteratorINSD_10device_ptrIfEEEEPfyS9_ffNS7_10__identityEEEvT0_T1_T2_T3_T4_T6_)
        /*0170*/ 	.word	0x00000000


	//----- nvinfo : EIATTR_MIN_STACK_SIZE
	.align		4
.L_104:
        /*0174*/ 	.byte	0x04, 0x12
        /*0176*/ 	.short	(.L_106 - .L_105)
	.align		4
.L_105:
        /*0178*/ 	.word	index@(_ZN3cub18CUB_300001_SM_10006detail6reduce28DeviceReduceSingleTileKernelINS2_10policy_hubIfjN4cuda3std3__44plusIfEEE10Policy1000EPfSC_iS9_ffNS7_10__identityEEEvT0_T1_T2_T3_T4_T6_)
        /*017c*/ 	.word	0x00000000


	//----- nvinfo : EIATTR_MIN_STACK_SIZE
	.align		4
.L_106:
        /*0180*/ 	.byte	0x04, 0x12
        /*0182*/ 	.short	(.L_108 - .L_107)
	.align		4
.L_107:
        /*0184*/ 	.word	index@(_ZN3cub18CUB_300001_SM_10006detail6reduce18DeviceReduceKernelINS2_10policy_hubIfjN4cuda3std3__44plusIfEEE10Policy1000EN6thrust24THRUST_300001_SM_1000_NS6detail15normal_iteratorINSD_10device_ptrIfEEEEjS9_fNS7_10__identityEEEvT0_PT3_T1_NS0_13GridEvenShareISN_EET2_T4_)
        /*0188*/ 	.word	0x00000000


	//----- nvinfo : EIATTR_MIN_STACK_SIZE
	.align		4
.L_108:
        /*018c*/ 	.byte	0x04, 0x12
        /*018e*/ 	.short	(.L_110 - .L_109)
	.align		4
.L_109:
        /*0190*/ 	.word	index@(_ZN3cub18CUB_300001_SM_10006detail6reduce28DeviceReduceSingleTileKernelINS2_10policy_hubIfjN4cuda3std3__44plusIfEEE10Policy1000EN6thrust24THRUST_300001_SM_1000_NS6detail15normal_iteratorINSD_10device_ptrIfEEEEPfjS9_ffNS7_10__identityEEEvT0_T1_T2_T3_T4_T6_)
        /*0194*/ 	.word	0x00000000


	//----- nvinfo : EIATTR_MIN_STACK_SIZE
	.align		4
.L_110:
        /*0198*/ 	.byte	0x04, 0x12
        /*019a*/ 	.short	(.L_112 - .L_111)
	.align		4
.L_111:
        /*019c*/ 	.word	index@(_ZN3cub18CUB_300001_SM_10006detail9transform16transform_kernelINS2_10policy_hubILb1EN4cuda3std3__45tupleIJN6thrust24THRUST_300001_SM_1000_NS10device_ptrIfEEEEEE10policy1000El14soft_thresholdSC_JPfEEEvT0_iT1_T2_DpNS2_10kernel_argIT3_EE)
        /*01a0*/ 	.word	0x00000000


	//----- nvinfo : EIATTR_MIN_STACK_SIZE
	.align		4
.L_112:
        /*01a4*/ 	.byte	0x04, 0x12
        /*01a6*/ 	.short	(.L_114 - .L_113)
	.align		4
.L_113:
        /*01a8*/ 	.word	index@(_ZN3cub18CUB_300001_SM_10006detail9transform16transform_kernelINS2_10policy_hubILb1EN4cuda3std3__45tupleIJN6thrust24THRUST_300001_SM_1000_NS10device_ptrIfEEEEEE10policy1000Ei14soft_thresholdSC_JPfEEEvT0_iT1_T2_DpNS2_10kernel_argIT3_EE)
        /*01ac*/ 	.word	0x00000000


	//----- nvinfo : EIATTR_MIN_STACK_SIZE
	.align		4
.L_114:
        /*01b0*/ 	.byte	0x04, 0x12
        /*01b2*/ 	.short	(.L_116 - .L_115)
	.align		4
.L_115:
        /*01b4*/ 	.word	index@(_ZN3cub18CUB_300001_SM_10006detail9transform16transform_kernelINS2_10policy_hubILb1EN4cuda3std3__45tupleIJN6thrust24THRUST_300001_SM_1000_NS10device_ptrIfEESC_EEEE10policy1000El5saxpySC_JPfSH_EEEvT0_iT1_T2_DpNS2_10kernel_argIT3_EE)
        /*01b8*/ 	.word	0x00000000


	//----- nvinfo : EIATTR_MIN_STACK_SIZE
	.align		4
.L_116:
        /*01bc*/ 	.byte	0x04, 0x12
        /*01be*/ 	.short	(.L_118 - .L_117)
	.align		4
.L_117:
        /*01c0*/ 	.word	index@(_ZN3cub18CUB_300001_SM_10006detail9transform16transform_kernelINS2_10policy_hubILb1EN4cuda3std3__45tupleIJN6thrust24THRUST_300001_SM_1000_NS10device_ptrIfEESC_EEEE10policy1000Ei5saxpySC_JPfSH_EEEvT0_iT1_T2_DpNS2_10kernel_argIT3_EE)
        /*01c4*/ 	.word	0x00000000


	//----- nvinfo : EIATTR_MIN_STACK_SIZE
	.align		4
.L_118:
        /*01c8*/ 	.byte	0x04, 0x12
        /*01ca*/ 	.short	(.L_120 - .L_119)
	.align		4
.L_119:
        /*01cc*/ 	.word	index@(_ZN3cub18CUB_300001_SM_10006detail9transform16transform_kernelINS2_10policy_hubILb0EN4cuda3std3__45tupleIJN6thrust24THRUST_300001_SM_1000_NS10device_ptrIfEESC_EEEE10policy1000ElNS7_5minusIfEESC_JPfSI_EEEvT0_iT1_T2_DpNS2_10kernel_argIT3_EE)
        /*01d0*/ 	.word	0x00000000


	//----- nvinfo : EIATTR_MIN_STACK_SIZE
	.align		4
.L_120:
        /*01d4*/ 	.byte	0x04, 0x12
        /*01d6*/ 	.short	(.L_122 - .L_121)
	.align		4
.L_121:
        /*01d8*/ 	.word	index@(_ZN3cub18CUB_300001_SM_10006detail9transform16transform_kernelINS2_10policy_hubILb0EN4cuda3std3__45tupleIJN6thrust24THRUST_300001_SM_1000_NS10device_ptrIfEESC_EEEE10policy1000EiNS7_5minusIfEESC_JPfSI_EEEvT0_iT1_T2_DpNS2_10kernel_argIT3_EE)
        /*01dc*/ 	.word	0x00000000


	//----- nvinfo : EIATTR_MIN_STACK_SIZE
	.align		4
.L_122:
        /*01e0*/ 	.byte	0x04, 0x12
        /*01e2*/ 	.short	(.L_124 - .L_123)
	.align		4
.L_123:
        /*01e4*/ 	.word	index@(_ZN3cub18CUB_300001_SM_10006detail11EmptyKernelIvEEvv)
        /*01e8*/ 	.word	0x00000000
.L_124:


//--------------------- .nv.compat                --------------------------
	.section	.nv.compat,"",@"SHT_CUDA_COMPAT_INFO"
	.align	4
        /*0000*/ 	.byte	0x02, 0x09, 0x00, 0x00, 0x02, 0x02, 0x02, 0x00, 0x02, 0x05, 0x05, 0x00, 0x03, 0x07, 0x01, 0x01
        /*0010*/ 	.byte	0x02, 0x03, 0x00, 0x00, 0x02, 0x06, 0x01, 0x00, 0x04, 0x0b, 0x08, 0x00, 0x09, 0x00, 0x00, 0x00
        /*0020*/ 	.byte	0x00, 0x00, 0x00, 0x00


//--------------------- .nv.info._ZN3cub18CUB_300001_SM_10006detail6reduce28DeviceReduceSingleTileKernelINS2_10policy_hubIfyN4cuda3std3__44plusIfEEE10Policy1000EPfSC_iS9_ffNS7_10__identityEEEvT0_T1_T2_T3_T4_T6_ --------------------------
	.section	.nv.info._ZN3cub18CUB_300001_SM_10006detail6reduce28DeviceReduceSingleTileKernelINS2_10policy_hubIfyN4cuda3std3__44plusIfEEE10Policy1000EPfSC_iS9_ffNS7_10__identityEEEvT0_T1_T2_T3_T4_T6_,"",@"SHT_CUDA_INFO"
	.sectionflags	@""
	.align	4


	//----- nvinfo : EIATTR_CUDA_API_VERSION
	.align		4
        /*0000*/ 	.byte	0x04, 0x37
        /*0002*/ 	.short	(.L_126 - .L_125)
.L_125:
        /*0004*/ 	.word	0x00000082


	//----- nvinfo : EIATTR_KPARAM_INFO
	.align		4
.L_126:
        /*0008*/ 	.byte	0x04, 0x17
        /*000a*/ 	.short	(.L_128 - .L_127)
.L_127:
        /*000c*/ 	.word	0x00000000
        /*0010*/ 	.short	0x0005
        /*0012*/ 	.short	0x001c
        /*0014*/ 	.byte	0x00, 0xf0, 0x05, 0x00


	//----- nvinfo : EIATTR_KPARAM_INFO
	.align		4
.L_128:
        /*0018*/ 	.byte	0x04, 0x17
        /*001a*/ 	.short	(.L_130 - .L_129)
.L_129:
        /*001c*/ 	.word	0x00000000
        /*0020*/ 	.short	0x0004
        /*0022*/ 	.short	0x0018
        /*0024*/ 	.byte	0x00, 0xf0, 0x11, 0x00


	//----- nvinfo : EIATTR_KPARAM_INFO
	.align		4
.L_130:
        /*0028*/ 	.byte	0x04, 0x17
        /*002a*/ 	.short	(.L_132 - .L_131)
.L_131:
        /*002c*/ 	.word	0x00000000
        /*0030*/ 	.short	0x0003
        /*0032*/ 	.short	0x0014
        /*0034*/ 	.byte	0x00, 0xf0, 0x05, 0x00


	//----- nvinfo : EIATTR_KPARAM_INFO
	.align		4
.L_132:
        /*0038*/ 	.byte	0x04, 0x17
        /*003a*/ 	.short	(.L_134 - .L_133)
.L_133:
        /*003c*/ 	.word	0x00000000
        /*0040*/ 	.short	0x0002
        /*0042*/ 	.short	0x0010
        /*0044*/ 	.byte	0x00, 0xf0, 0x11, 0x00


	//----- nvinfo : EIATTR_KPARAM_INFO
	.align		4
.L_134:
        /*0048*/ 	.byte	0x04, 0x17
        /*004a*/ 	.short	(.L_136 - .L_135)
.L_135:
        /*004c*/ 	.word	0x00000000
        /*0050*/ 	.short	0x0001
        /*0052*/ 	.short	0x0008
        /*0054*/ 	.byte	0x00, 0xf5, 0x21, 0x00


	//----- nvinfo : EIATTR_KPARAM_INFO
	.align		4
.L_136:
        /*0058*/ 	.byte	0x04, 0x17
        /*005a*/ 	.short	(.L_138 - .L_137)
.L_137:
        /*005c*/ 	.word	0x00000000
        /*0060*/ 	.short	0x0000
        /*0062*/ 	.short	0x0000
        /*0064*/ 	.byte	0x00, 0xf5, 0x21, 0x00


	//----- nvinfo : EIATTR_SPARSE_MMA_MASK
	.align		4
.L_138:
        /*0068*/ 	.byte	0x03, 0x50
        /*006a*/ 	.short	0x0000


	//----- nvinfo : EIATTR_MAXREG_COUNT
	.align		4
        /*006c*/ 	.byte	0x03, 0x1b
        /*006e*/ 	.short	0x00ff


	//----- nvinfo : EIATTR_NUM_BARRIERS
	.align		4
        /*0070*/ 	.byte	0x02, 0x4c
        /*0072*/ 	.byte	0x01
	.zero		1


	//----- nvinfo : EIATTR_MERCURY_ISA_VERSION
	.align		4
        /*0074*/ 	.byte	0x03, 0x5f
        /*0076*/ 	.short	0x0101


	//----- nvinfo : EIATTR_COOP_GROUP_MASK_REGIDS
	.align		4
        /*0078*/ 	.byte	0x04, 0x29
        /*007a*/ 	.short	(.L_140 - .L_139)


	//   ....[0]....
.L_139:
        /*007c*/ 	.word	0xffffffff


	//   ....[1]....
        /*0080*/ 	.word	0xffffffff


	//   ....[2]....
        /*0084*/ 	.word	0xffffffff


	//   ....[3]....
        /*0088*/ 	.word	0xffffffff


	//   ....[4]....
        /*008c*/ 	.word	0xffffffff


	//   ....[5]....
        /*0090*/ 	.word	0xffffffff


	//   ....[6]....
        /*0094*/ 	.word	0xffffffff


	//   ....[7]....
        /*0098*/ 	.word	0xffffffff


	//   ....[8]....
        /*009c*/ 	.word	0xffffffff


	//   ....[9]....
        /*00a0*/ 	.word	0xffffffff


	//   ....[10]....
        /*00a4*/ 	.word	0xffffffff


	//   ....[11]....
        /*00a8*/ 	.word	0xffffffff


	//   ....[12]....
        /*00ac*/ 	.word	0xffffffff


	//   ....[13]....
        /*00b0*/ 	.word	0xffffffff


	//   ....[14]....
        /*00b4*/ 	.word	0xffffffff


	//   ....[15]....
        /*00b8*/ 	.word	0xffffffff


	//   ....[16]....
        /*00bc*/ 	.word	0xffffffff


	//   ....[17]....
        /*00c0*/ 	.word	0xffffffff


	//   ....[18]....
        /*00c4*/ 	.word	0xffffffff


	//   ....[19]....
        /*00c8*/ 	.word	0xffffffff


	//   ....[20]....
        /*00cc*/ 	.word	0xffffffff


	//   ....[21]....
        /*00d0*/ 	.word	0xffffffff


	//   ....[22]....
        /*00d4*/ 	.word	0xffffffff


	//   ....[23]....
        /*00d8*/ 	.word	0xffffffff


	//   ....[24]....
        /*00dc*/ 	.word	0xffffffff


	//   ....[25]....
        /*00e0*/ 	.word	0xffffffff


	//   ....[26]....
        /*00e4*/ 	.word	0xffffffff


	//   ....[27]....
        /*00e8*/ 	.word	0xffffffff


	//   ....[28]....
        /*00ec*/ 	.word	0xffffffff


	//   ....[29]....
        /*00f0*/ 	.word	0xffffffff


	//----- nvinfo : EIATTR_COOP_GROUP_INSTR_OFFSETS
	.align		4
.L_140:
        /*00f4*/ 	.byte	0x04, 0x28
        /*00f6*/ 	.short	(.L_142 - .L_141)


	//   ....[0]....
.L_141:
        /*00f8*/ 	.word	0x00000980


	//   ....[1]....
        /*00fc*/ 	.word	0x000009e0


	//   ....[2]....
        /*0100*/ 	.word	0x00000a50


	//   ....[3]....
        /*0104*/ 	.word	0x00000aa0


	//   ....[4]....
        /*0108*/ 	.word	0x00000ad0


	//   ....[5]....
        /*010c*/ 	.word	0x00000c90


	//   ....[6]....
        /*0110*/ 	.word	0x00000d20


	//   ....[7]....
        /*0114*/ 	.word	0x00000d60


	//   ....[8]....
        /*0118*/ 	.word	0x00000db0


	//   ....[9]....
        /*011c*/ 	.word	0x00000df0


	//   ....[10]....
        /*0120*/ 	.word	0x00001c00


	//   ....[11]....
        /*0124*/ 	.word	0x00001c80


	//   ....[12]....
        /*0128*/ 	.word	0x00001cd0


	//   ....[13]....
        /*012c*/ 	.word	0x00001d10


	//   ....[14]....
        /*0130*/ 	.word	0x00001d40


	//   ....[15]....
        /*0134*/ 	.word	0x00002700


	//   ....[16]....
        /*0138*/ 	.word	0x00002760


	//   ....[17]....
        /*013c*/ 	.word	0x000027d0


	//   ....[18]....
        /*0140*/ 	.word	0x00002820


	//   ....[19]....
        /*0144*/ 	.word	0x00002850


	//   ....[20]....
        /*0148*/ 	.word	0x00002a10


	//   ....[21]....
        /*014c*/ 	.word	0x00002a90


	//   ....[22]....
        /*0150*/ 	.word	0x00002ad0


	//   ....[23]....
        /*0154*/ 	.word	0x00002b10


	//   ....[24]....
        /*0158*/ 	.word	0x00002b70


	//   ....[25]....
        /*015c*/ 	.word	0x00003b00


	//   ....[26]....
        /*0160*/ 	.word	0x00003b80


	//   ....[27]....
        /*0164*/ 	.word	0x00003bd0


	//   ....[28]....
        /*0168*/ 	.word	0x00003c10


	//   ....[29]....
        /*016c*/ 	.word	0x00003c40


	//----- nvinfo : EIATTR_VRC_CTA_INIT_COUNT
	.align		4
.L_142:
        /*0170*/ 	.byte	0x02, 0x4a
	.zero		1
	.zero		1


	//----- nvinfo : EIATTR_EXIT_INSTR_OFFSETS
	.align		4
        /*0174*/ 	.byte	0x04, 0x1c
        /*0176*/ 	.short	(.L_144 - .L_143)


	//   ....[0]....
.L_143:
        /*0178*/ 	.word	0x00000080


	//   ....[1]....
        /*017c*/ 	.word	0x000000c0


	//   ....[2]....
        /*0180*/ 	.word	0x00003d90


	//   ....[3]....
        /*0184*/ 	.word	0x00003de0


	//----- nvinfo : EIATTR_MAX_THREADS
	.align		4
.L_144:
        /*0188*/ 	.byte	0x04, 0x05
        /*018a*/ 	.short	(.L_146 - .L_145)
.L_145:
        /*018c*/ 	.word	0x00000100
        /*0190*/ 	.word	0x00000001
        /*0194*/ 	.word	0x00000001


	//----- nvinfo : EIATTR_CRS_STACK_SIZE
	.align		4
.L_146:
        /*0198*/ 	.byte	0x04, 0x1e
        /*019a*/ 	.short	(.L_148 - .L_147)
.L_147:
        /*019c*/ 	.word	0x00000000


	//----- nvinfo : EIATTR_CBANK_PARAM_SIZE
	.align		4
.L_148:
        /*01a0*/ 	.byte	0x03, 0x19
        /*01a2*/ 	.short	0x001d


	//----- nvinfo : EIATTR_PARAM_CBANK
	.align		4
        /*01a4*/ 	.byte	0x04, 0x0a
        /*01a6*/ 	.short	(.L_150 - .L_149)
	.align		4
.L_149:
        /*01a8*/ 	.word	index@(.nv.constant0._ZN3cub18CUB_300001_SM_10006detail6reduce28DeviceReduceSingleTileKernelINS2_10policy_hubIfyN4cuda3std3__44plusIfEEE10Policy1000EPfSC_iS9_ffNS7_10__identityEEEvT0_T1_T2_T3_T4_T6_)
        /*01ac*/ 	.short	0x0380
        /*01ae*/ 	.short	0x001d


	//----- nvinfo : EIATTR_SW_WAR
	.align		4
.L_150:
        /*01b0*/ 	.byte	0x04, 0x36
        /*01b2*/ 	.short	(.L_152 - .L_151)
.L_151:
        /*01b4*/ 	.word	0x00000008
.L_152:


//--------------------- .nv.info._ZN3cub18CUB_300001_SM_10006detail6reduce18DeviceReduceKernelINS2_10policy_hubIfyN4cuda3std3__44plusIfEEE10Policy1000EN6thrust24THRUST_300001_SM_1000_NS6detail15normal_iteratorINSD_10device_ptrIfEEEEyS9_fNS7_10__identityEEEvT0_PT3_T1_NS0_13GridEvenShareISN_EET2_T4_ --------------------------
	.section	.nv.info._ZN3cub18CUB_300001_SM_10006detail6reduce18DeviceReduceKernelINS2_10policy_hubIfyN4cuda3std3__44plusIfEEE10Policy1000EN6thrust24THRUST_300001_SM_1000_NS6detail15normal_iteratorINSD_10device_ptrIfEEEEyS9_fNS7_10__identityEEEvT0_PT3_T1_NS0_13GridEvenShareISN_EET2_T4_,"",@"SHT_CUDA_INFO"
	.sectionflags	@""
	.align	4


	//----- nvinfo : EIATTR_CUDA_API_VERSION
	.align		4
        /*0000*/ 	.byte	0x04, 0x37
        /*0002*/ 	.short	(.L_154 - .L_153)
.L_153:
        /*0004*/ 	.word	0x00000082


	//----- nvinfo : EIATTR_KPARAM_INFO
	.align		4
.L_154:
        /*0008*/ 	.byte	0x04, 0x17
        /*000a*/ 	.short	(.L_156 - .L_155)
.L_155:
        /*000c*/ 	.word	0x00000000
        /*0010*/ 	.short	0x0005
        /*0012*/ 	.short	0x0061
        /*0014*/ 	.byte	0x00, 0xf0, 0x05, 0x00


	//----- nvinfo : EIATTR_KPARAM_INFO
	.align		4
.L_156:
        /*0018*/ 	.byte	0x04, 0x17
        /*001a*/ 	.short	(.L_158 - .L_157)
.L_157:
        /*001c*/ 	.word	0x00000000
        /*0020*/ 	.short	0x0004
        /*0022*/ 	.short	0x0060
        /*0024*/ 	.byte	0x00, 0xf0, 0x05, 0x00


	//----- nvinfo : EIATTR_KPARAM_INFO
	.align		4
.L_158:
        /*0028*/ 	.byte	0x04, 0x17
        /*002a*/ 	.short	(.L_160 - .L_159)
.L_159:
        /*002c*/ 	.word	0x00000000
        /*0030*/ 	.short	0x0003
        /*0032*/ 	.short	0x0018
        /*0034*/ 	.byte	0x00, 0xf0, 0x21, 0x01


	//----- nvinfo : EIATTR_KPARAM_INFO
	.align		4
.L_160:
        /*0038*/ 	.byte	0x04, 0x17
        /*003a*/ 	.short	(.L_162 - .L_161)
.L_161:
        /*003c*/ 	.word	0x00000000
        /*0040*/ 	.short	0x0002
        /*0042*/ 	.short	0x0010
        /*0044*/ 	.byte	0x00, 0xf0, 0x21, 0x00


	//----- nvinfo : EIATTR_KPARAM_INFO
	.align		4
.L_162:
        /*0048*/ 	.byte	0x04, 0x17
        /*004a*/ 	.short	(.L_164 - .L_163)
.L_163:
        /*004c*/ 	.word	0x00000000
        /*0050*/ 	.short	0x0001
        /*0052*/ 	.short	0x0008
        /*0054*/ 	.byte	0x00, 0xf5, 0x21, 0x00


	//----- nvinfo : EIATTR_KPARAM_INFO
	.align		4
.L_164:
        /*0058*/ 	.byte	0x04, 0x17
        /*005a*/ 	.short	(.L_166 - .L_165)
.L_165:
        /*005c*/ 	.word	0x00000000
        /*0060*/ 	.short	0x0000
        /*0062*/ 	.short	0x0000
        /*0064*/ 	.byte	0x00, 0xf0, 0x21, 0x00


	//----- nvinfo : EIATTR_SPARSE_MMA_MASK
	.align		4
.L_166:
        /*0068*/ 	.byte	0x03, 0x50
        /*006a*/ 	.short	0x0000


	//----- nvinfo : EIATTR_MAXREG_COUNT
	.align		4
        /*006c*/ 	.byte	0x03, 0x1b
        /*006e*/ 	.short	0x00ff


	//----- nvinfo : EIATTR_NUM_BARRIERS
	.align		4
        /*0070*/ 	.byte	0x02, 0x4c
        /*0072*/ 	.byte	0x01
	.zero		1


	//----- nvinfo : EIATTR_MERCURY_ISA_VERSION
	.align		4
        /*0074*/ 	.byte	0x03, 0x5f
        /*0076*/ 	.short	0x0101


	//----- nvinfo : EIATTR_COOP_GROUP_MASK_REGIDS
	.align		4
        /*0078*/ 	.byte	0x04, 0x29
        /*007a*/ 	.short	(.L_168 - .L_167)


	//   ....[0]....
.L_167:
        /*007c*/ 	.word	0xffffffff


	//   ....[1]....
        /*0080*/ 	.word	0xffffffff


	//   ....[2]....
        /*0084*/ 	.word	0xffffffff


	//   ....[3]....
        /*0088*/ 	.word	0xffffffff


	//   ....[4]....
        /*008c*/ 	.word	0xffffffff


	//   ....[5]....
        /*0090*/ 	.word	0xffffffff


	//   ....[6]....
        /*0094*/ 	.word	0xffffffff


	//   ....[7]....
        /*0098*/ 	.word	0xffffffff


	//   ....[8]....
        /*009c*/ 	.word	0xffffffff


	//   ....[9]....
        /*00a0*/ 	.word	0xffffffff


	//   ....[10]....
        /*00a4*/ 	.word	0xffffffff


	//   ....[11]....
        /*00a8*/ 	.word	0xffffffff


	//   ....[12]....
        /*00ac*/ 	.word	0xffffffff


	//   ....[13]....
        /*00b0*/ 	.word	0xffffffff


	//   ....[14]....
        /*00b4*/ 	.word	0xffffffff


	//----- nvinfo : EIATTR_COOP_GROUP_INSTR_OFFSETS
	.align		4
.L_168:
        /*00b8*/ 	.byte	0x04, 0x28
        /*00ba*/ 	.short	(.L_170 - .L_169)


	//   ....[0]....
.L_169:
        /*00bc*/ 	.word	0x000009c0


	//   ....[1]....
        /*00c0*/ 	.word	0x00000a20


	//   ....[2]....
        /*00c4*/ 	.word	0x00000a90


	//   ....[3]....
        /*00c8*/ 	.word	0x00000ae0


	//   ....[4]....
        /*00cc*/ 	.word	0x00000b10


	//   ....[5]....
        /*00d0*/ 	.word	0x00000cd0


	//   ....[6]....
        /*00d4*/ 	.word	0x00000d60


	//   ....[7]....
        /*00d8*/ 	.word	0x00000dd0


	//   ....[8]....
        /*00dc*/ 	.word	0x00000e20


	//   ....[9]....
        /*00e0*/ 	.word	0x00000e50


	//   ....[10]....
        /*00e4*/ 	.word	0x00002030


	//   ....[11]....
        /*00e8*/ 	.word	0x000020c0


	//   ....[12]....
        /*00ec*/ 	.word	0x00002110


	//   ....[13]....
        /*00f0*/ 	.word	0x00002150


	//   ....[14]....
        /*00f4*/ 	.word	0x00002180


	//----- nvinfo : EIATTR_VRC_CTA_INIT_COUNT
	.align		4
.L_170:
        /*00f8*/ 	.byte	0x02, 0x4a
	.zero		1
	.zero		1


	//----- nvinfo : EIATTR_EXIT_INSTR_OFFSETS
	.align		4
        /*00fc*/ 	.byte	0x04, 0x1c
        /*00fe*/ 	.short	(.L_172 - .L_171)


	//   ....[0]....
.L_171:
        /*0100*/ 	.word	0x000022d0


	//   ....[1]....
        /*0104*/ 	.word	0x00002330


	//----- nvinfo : EIATTR_MAX_THREADS
	.align		4
.L_172:
        /*0108*/ 	.byte	0x04, 0x05
        /*010a*/ 	.short	(.L_174 - .L_173)
.L_173:
        /*010c*/ 	.word	0x00000100
        /*0110*/ 	.word	0x00000001
        /*0114*/ 	.word	0x00000001


	//----- nvinfo : EIATTR_CRS_STACK_SIZE
	.align		4
.L_174:
        /*0118*/ 	.byte	0x04, 0x1e
        /*011a*/ 	.short	(.L_176 - .L_175)
.L_175:
        /*011c*/ 	.word	0x00000000


	//----- nvinfo : EIATTR_CBANK_PARAM_SIZE
	.align		4
.L_176:
        /*0120*/ 	.byte	0x03, 0x19
        /*0122*/ 	.short	0x0062


	//----- nvinfo : EIATTR_PARAM_CBANK
	.align		4
        /*0124*/ 	.byte	0x04, 0x0a
        /*0126*/ 	.short	(.L_178 - .L_177)
	.align		4
.L_177:
        /*0128*/ 	.word	index@(.nv.constant0._ZN3cub18CUB_300001_SM_10006detail6reduce18DeviceReduceKernelINS2_10policy_hubIfyN4cuda3std3__44plusIfEEE10Policy1000EN6thrust24THRUST_300001_SM_1000_NS6detail15normal_iteratorINSD_10device_ptrIfEEEEyS9_fNS7_10__identityEEEvT0_PT3_T1_NS0_13GridEvenShareISN_EET2_T4_)
        /*012c*/ 	.short	0x0380
        /*012e*/ 	.short	0x0062


	//----- nvinfo : EIATTR_SW_WAR
	.align		4
.L_178:
        /*0130*/ 	.byte	0x04, 0x36
        /*0132*/ 	.short	(.L_180 - .L_179)
.L_179:
        /*0134*/ 	.word	0x00000008
.L_180:


//--------------------- .nv.info._ZN3cub18CUB_300001_SM_10006detail6reduce28DeviceReduceSingleTileKernelINS2_10policy_hubIfyN4cuda3std3__44plusIfEEE10Policy1000EN6thrust24THRUST_300001_SM_1000_NS6detail15normal_iteratorINSD_10device_ptrIfEEEEPfyS9_ffNS7_10__identityEEEvT0_T1_T2_T3_T4_T6_ --------------------------
	.section	.nv.info._ZN3cub18CUB_300001_SM_10006detail6reduce28DeviceReduceSingleTileKernelINS2_10policy_hubIfyN4cuda3std3__44plusIfEEE10Policy1000EN6thrust24THRUST_300001_SM_1000_NS6detail15normal_iteratorINSD_10device_ptrIfEEEEPfyS9_ffNS7_10__identityEEEvT0_T1_T2_T3_T4_T6_,"",@"SHT_CUDA_INFO"
	.sectionflags	@""
	.align	4


	//----- nvinfo : EIATTR_CUDA_API_VERSION
	.align		4
        /*0000*/ 	.byte	0x04, 0x37
        /*0002*/ 	.short	(.L_182 - .L_181)
.L_181:
        /*0004*/ 	.word	0x00000082


	//----- nvinfo : EIATTR_KPARAM_INFO
	.align		4
.L_182:
        /*0008*/ 	.byte	0x04, 0x17
        /*000a*/ 	.short	(.L_184 - .L_183)
.L_183:
        /*000c*/ 	.word	0x00000000
        /*0010*/ 	.short	0x0005
        /*0012*/ 	.short	0x0020
        /*0014*/ 	.byte	0x00, 0xf0, 0x05, 0x00


	//----- nvinfo : EIATTR_KPARAM_INFO
	.align		4
.L_184:
        /*0018*/ 	.byte	0x04, 0x17
        /*001a*/ 	.short	(.L_186 - .L_185)
.L_185:
        /*001c*/ 	.word	0x00000000
        /*0020*/ 	.short	0x0004
        /*0022*/ 	.short	0x001c
        /*0024*/ 	.byte	0x00, 0xf0, 0x11, 0x00


	//----- nvinfo : EIATTR_KPARAM_INFO
	.align		4
.L_186:
        /*0028*/ 	.byte	0x04, 0x17
        /*002a*/ 	.short	(.L_188 - .L_187)
.L_187:
        /*002c*/ 	.word	0x00000000
        /*0030*/ 	.short	0x0003
        /*0032*/ 	.short	0x0018
        /*0034*/ 	.byte	0x00, 0xf0, 0x05, 0x00


	//----- nvinfo : EIATTR_KPARAM_INFO
	.align		4
.L_188:
        /*0038*/ 	.byte	0x04, 0x17
        /*003a*/ 	.short	(.L_190 - .L_189)
.L_189:
        /*003c*/ 	.word	0x00000000
        /*0040*/ 	.short	0x0002
        /*0042*/ 	.short	0x0010
        /*0044*/ 	.byte	0x00, 0xf0, 0x21, 0x00


	//----- nvinfo : EIATTR_KPARAM_INFO
	.align		4
.L_190:
        /*0048*/ 	.byte	0x04, 0x17
        /*004a*/ 	.short	(.L_192 - .L_191)
.L_191:
        /*004c*/ 	.word	0x00000000
        /*0050*/ 	.short	0x0001
        /*0052*/ 	.short	0x0008
        /*0054*/ 	.byte	0x00, 0xf5, 0x21, 0x00


	//----- nvinfo : EIATTR_KPARAM_INFO
	.align		4
.L_192:
        /*0058*/ 	.byte	0x04, 0x17
        /*005a*/ 	.short	(.L_194 - .L_193)
.L_193:
        /*005c*/ 	.word	0x00000000
        /*0060*/ 	.short	0x0000
        /*0062*/ 	.short	0x0000
        /*0064*/ 	.byte	0x00, 0xf0, 0x21, 0x00


	//----- nvinfo : EIATTR_SPARSE_MMA_MASK
	.align		4
.L_194:
        /*0068*/ 	.byte	0x03, 0x50
        /*006a*/ 	.short	0x0000


	//----- nvinfo : EIATTR_MAXREG_COUNT
	.align		4
        /*006c*/ 	.byte	0x03, 0x1b
        /*006e*/ 	.short	0x00ff


	//----- nvinfo : EIATTR_NUM_BARRIERS
	.align		4
        /*0070*/ 	.byte	0x02, 0x4c
        /*0072*/ 	.byte	0x01
	.zero		1


	//----- nvinfo : EIATTR_MERCURY_ISA_VERSION
	.align		4
        /*0074*/ 	.byte	0x03, 0x5f
        /*0076*/ 	.short	0x0101


	//----- nvinfo : EIATTR_COOP_GROUP_MASK_REGIDS
	.align		4
        /*0078*/ 	.byte	0x04, 0x29
        /*007a*/ 	.short	(.L_196 - .L_195)


	//   ....[0]....
.L_195:
        /*007c*/ 	.word	0xffffffff


	//   ....[1]....
        /*0080*/ 	.word	0xffffffff


	//   ....[2]....
        /*0084*/ 	.word	0xffffffff


	//   ....[3]....
        /*0088*/ 	.word	0xffffffff


	//   ....[4]....
        /*008c*/ 	.word	0xffffffff


	//   ....[5]....
        /*0090*/ 	.word	0xffffffff


	//   ....[6]....
        /*0094*/ 	.word	0xffffffff


	//   ....[7]....
        /*0098*/ 	.word	0xffffffff


	//   ....[8]....
        /*009c*/ 	.word	0xffffffff


	//   ....[9]....
        /*00a0*/ 	.word	0xffffffff


	//   ....[10]....
        /*00a4*/ 	.word	0xffffffff


	//   ....[11]....
        /*00a8*/ 	.word	0xffffffff


	//   ....[12]....
        /*00ac*/ 	.word	0xffffffff


	//   ....[13]....
        /*00b0*/ 	.word	0xffffffff


	//   ....[14]....
        /*00b4*/ 	.word	0xffffffff


	//----- nvinfo : EIATTR_COOP_GROUP_INSTR_OFFSETS
	.align		4
.L_196:
        /*00b8*/ 	.byte	0x04, 0x28
        /*00ba*/ 	.short	(.L_198 - .L_197)


	//   ....[0]....
.L_197:
        /*00bc*/ 	.word	0x00000930


	//   ....[1]....
        /*00c0*/ 	.word	0x00000990


	//   ....[2]....
        /*00c4*/ 	.word	0x00000a00


	//   ....[3]....
        /*00c8*/ 	.word	0x00000a50


	//   ....[4]....
        /*00cc*/ 	.word	0x00000a80


	//   ....[5]....
        /*00d0*/ 	.word	0x00000c40


	//   ....[6]....
        /*00d4*/ 	.word	0x00000cd0


	//   ....[7]....
        /*00d8*/ 	.word	0x00000d20


	//   ....[8]....
        /*00dc*/ 	.word	0x00000d60


	//   ....[9]....
        /*00e0*/ 	.word	0x00000da0


	//   ....[10]....
        /*00e4*/ 	.word	0x00001dc0


	//   ....[11]....
        /*00e8*/ 	.word	0x00001e40


	//   ....[12]....
        /*00ec*/ 	.word	0x00001e90


	//   ....[13]....
        /*00f0*/ 	.word	0x00001ed0


	//   ....[14]....
        /*00f4*/ 	.word	0x00001f00


	//----- nvinfo : EIATTR_VRC_CTA_INIT_COUNT
	.align		4
.L_198:
        /*00f8*/ 	.byte	0x02, 0x4a
	.zero		1
	.zero		1


	//----- nvinfo : EIATTR_EXIT_INSTR_OFFSETS
	.align		4
        /*00fc*/ 	.byte	0x04, 0x1c
        /*00fe*/ 	.short	(.L_200 - .L_199)


	//   ....[0]....
.L_199:
        /*0100*/ 	.word	0x000000a0


	//   ....[1]....
        /*0104*/ 	.word	0x000000e0


	//   ....[2]....
        /*0108*/ 	.word	0x00002040


	//   ....[3]....
        /*010c*/ 	.word	0x00002090


	//----- nvinfo : EIATTR_MAX_THREADS
	.align		4
.L_200:
        /*0110*/ 	.byte	0x04, 0x05
        /*0112*/ 	.short	(.L_202 - .L_201)
.L_201:
        /*0114*/ 	.word	0x00000100
        /*0118*/ 	.word	0x00000001
        /*011c*/ 	.word	0x00000001


	//----- nvinfo : EIATTR_CRS_STACK_SIZE
	.align		4
.L_202:
        /*0120*/ 	.byte	0x04, 0x1e
        /*0122*/ 	.short	(.L_204 - .L_203)
.L_203:
        /*0124*/ 	.word	0x00000000


	//----- nvinfo : EIATTR_CBANK_PARAM_SIZE
	.align		4
.L_204:
        /*0128*/ 	.byte	0x03, 0x19
        /*012a*/ 	.short	0x0021


	//----- nvinfo : EIATTR_PARAM_CBANK
	.align		4
        /*012c*/ 	.byte	0x04, 0x0a
        /*012e*/ 	.short	(.L_206 - .L_205)
	.align		4
.L_205:
        /*0130*/ 	.word	index@(.nv.constant0._ZN3cub18CUB_300001_SM_10006detail6reduce28DeviceReduceSingleTileKernelINS2_10policy_hubIfyN4cuda3std3__44plusIfEEE10Policy1000EN6thrust24THRUST_300001_SM_1000_NS6detail15normal_iteratorINSD_10device_ptrIfEEEEPfyS9_ffNS7_10__identityEEEvT0_T1_T2_T3_T4_T6_)
        /*0134*/ 	.short	0x0380
        /*0136*/ 	.short	0x0021


	//----- nvinfo : EIATTR_SW_WAR
	.align		4
.L_206:
        /*0138*/ 	.byte	0x04, 0x36
        /*013a*/ 	.short	(.L_208 - .L_207)
.L_207:
        /*013c*/ 	.word	0x00000008
.L_208:


//--------------------- .nv.info._ZN3cub18CUB_300001_SM_10006detail6reduce28DeviceReduceSingleTileKernelINS2_10policy_hubIfjN4cuda3std3__44plusIfEEE10Policy1000EPfSC_iS9_ffNS7_10__identityEEEvT0_T1_T2_T3_T4_T6_ --------------------------
	.section	.nv.info._ZN3cub18CUB_300001_SM_10006detail6reduce28DeviceReduceSingleTileKernelINS2_10policy_hubIfjN4cuda3std3__44plusIfEEE10Policy1000EPfSC_iS9_ffNS7_10__identityEEEvT0_T1_T2_T3_T4_T6_,"",@"SHT_CUDA_INFO"
	.sectionflags	@""
	.align	4


	//----- nvinfo : EIATTR_CUDA_API_VERSION
	.align		4
        /*0000*/ 	.byte	0x04, 0x37
        /*0002*/ 	.short	(.L_210 - .L_209)
.L_209:
        /*0004*/ 	.word	0x00000082


	//----- nvinfo : EIATTR_KPARAM_INFO
	.align		4
.L_210:
        /*0008*/ 	.byte	0x04, 0x17
        /*000a*/ 	.short	(.L_212 - .L_211)
.L_211:
        /*000c*/ 	.word	0x00000000
        /*0010*/ 	.short	0x0005
        /*0012*/ 	.short	0x001c
        /*0014*/ 	.byte	0x00, 0xf0, 0x05, 0x00


	//----- nvinfo : EIATTR_KPARAM_INFO
	.align		4
.L_212:
        /*0018*/ 	.byte	0x04, 0x17
        /*001a*/ 	.short	(.L_214 - .L_213)
.L_213:
        /*001c*/ 	.word	0x00000000
        /*0020*/ 	.short	0x0004
        /*0022*/ 	.short	0x0018
        /*0024*/ 	.byte	0x00, 0xf0, 0x11, 0x00


	//----- nvinfo : EIATTR_KPARAM_INFO
	.align		4
.L_214:
        /*0028*/ 	.byte	0x04, 0x17
        /*002a*/ 	.short	(.L_216 - .L_215)
.L_215:
        /*002c*/ 	.word	0x00000000
        /*0030*/ 	.short	0x0003
        /*0032*/ 	.short	0x0014
        /*0034*/ 	.byte	0x00, 0xf0, 0x05, 0x00


	//----- nvinfo : EIATTR_KPARAM_INFO
	.align		4
.L_216:
        /*0038*/ 	.byte	0x04, 0x17
        /*003a*/ 	.short	(.L_218 - .L_217)
.L_217:
        /*003c*/ 	.word	0x00000000
        /*0040*/ 	.short	0x0002
        /*0042*/ 	.short	0x0010
        /*0044*/ 	.byte	0x00, 0xf0, 0x11, 0x00


	//----- nvinfo : EIATTR_KPARAM_INFO
	.align		4
.L_218:
        /*0048*/ 	.byte	0x04, 0x17
        /*004a*/ 	.short	(.L_220 - .L_219)
.L_219:
        /*004c*/ 	.word	0x00000000
        /*0050*/ 	.short	0x0001
        /*0052*/ 	.short	0x0008
        /*0054*/ 	.byte	0x00, 0xf5, 0x21, 0x00


	//----- nvinfo : EIATTR_KPARAM_INFO
	.align		4
.L_220:
        /*0058*/ 	.byte	0x04, 0x17
        /*005a*/ 	.short	(.L_222 - .L_221)
.L_221:
        /*005c*/ 	.word	0x00000000
        /*0060*/ 	.short	0x0000
        /*0062*/ 	.short	0x0000
        /*0064*/ 	.byte	0x00, 0xf5, 0x21, 0x00


	//----- nvinfo : EIATTR_SPARSE_MMA_MASK
	.align		4
.L_222:
        /*0068*/ 	.byte	0x03, 0x50
        /*006a*/ 	.short	0x0000


	//----- nvinfo : EIATTR_MAXREG_COUNT
	.align		4
        /*006c*/ 	.byte	0x03, 0x1b
        /*006e*/ 	.short	0x0080


	//----- nvinfo : EIATTR_NUM_BARRIERS
	.align		4
        /*0070*/ 	.byte	0x02, 0x4c
        /*0072*/ 	.byte	0x01
	.zero		1


	//----- nvinfo : EIATTR_MERCURY_ISA_VERSION
	.align		4
        /*0074*/ 	.byte	0x03, 0x5f
        /*0076*/ 	.short	0x0101


	//----- nvinfo : EIATTR_UNUSED_LOAD_BYTE_OFFSET
	.align		4
        /*0078*/ 	.byte	0x04, 0x44
        /*007a*/ 	.short	(.L_224 - .L_223)


	//   ....[0]....
.L_223:
        /*007c*/ 	.word	0x00000b70
        /*0080*/ 	.word	0x0000fff0


	//   ....[1]....
        /*0084*/ 	.word	0x00000f80
        /*0088*/ 	.word	0x0000fff0


	//   ....[2]....
        /*008c*/ 	.word	0x00002010
        /*0090*/ 	.word	0x0000fff0


	//   ....[3]....
        /*0094*/ 	.word	0x00002bb0
        /*0098*/ 	.word	0x0000fff0


	//   ....[4]....
        /*009c*/ 	.word	0x00002fc0
        /*00a0*/ 	.word	0x0000fff0


	//   ....[5]....
        /*00a4*/ 	.word	0x00004140
        /*00a8*/ 	.word	0x0000fff0


	//----- nvinfo : EIATTR_COOP_GROUP_MASK_REGIDS
	.align		4
.L_224:
        /*00ac*/ 	.byte	0x04, 0x29
        /*00ae*/ 	.short	(.L_226 - .L_225)


	//   ....[0]....
.L_225:
        /*00b0*/ 	.word	0xffffffff


	//   ....[1]....
        /*00b4*/ 	.word	0xffffffff


	//   ....[2]....
        /*00b8*/ 	.word	0xffffffff


	//   ....[3]....
        /*00bc*/ 	.word	0xffffffff


	//   ....[4]....
        /*00c0*/ 	.word	0xffffffff


	//   ....[5]....
        /*00c4*/ 	.word	0xffffffff


	//   ....[6]....
        /*00c8*/ 	.word	0xffffffff


	//   ....[7]....
        /*00cc*/ 	.word	0xffffffff


	//   ....[8]....
        /*00d0*/ 	.word	0xffffffff


	//   ....[9]....
        /*00d4*/ 	.word	0xffffffff


	//   ....[10]....
        /*00d8*/ 	.word	0xffffffff


	//   ....[11]....
        /*00dc*/ 	.word	0xffffffff


	//   ....[12]....
        /*00e0*/ 	.word	0xffffffff


	//   ....[13]....
        /*00e4*/ 	.word	0xffffffff


	//   ....[14]....
        /*00e8*/ 	.word	0xffffffff


	//   ....[15]....
        /*00ec*/ 	.word	0xffffffff


	//   ....[16]....
        /*00f0*/ 	.word	0xffffffff


	//   ....[17]....
        /*00f4*/ 	.word	0xffffffff


	//   ....[18]....
        /*00f8*/ 	.word	0xffffffff


	//   ....[19]....
        /*00fc*/ 	.word	0xffffffff


	//   ....[20]....
        /*0100*/ 	.word	0xffffffff


	//   ....[21]....
        /*0104*/ 	.word	0xffffffff


	//   ....[22]....
        /*0108*/ 	.word	0xffffffff


	//   ....[23]....
        /*010c*/ 	.word	0xffffffff


	//   ....[24]....
        /*0110*/ 	.word	0xffffffff


	//   ....[25]....
        /*0114*/ 	.word	0xffffffff


	//   ....[26]....
        /*0118*/ 	.word	0xffffffff


	//   ....[27]....
        /*011c*/ 	.word	0xffffffff


	//   ....[28]....
        /*0120*/ 	.word	0xffffffff


	//   ....[29]....
        /*0124*/ 	.word	0xffffffff


	//----- nvinfo : EIATTR_COOP_GROUP_INSTR_OFFSETS
	.align		4
.L_226:
        /*0128*/ 	.byte	0x04, 0x28
        /*012a*/ 	.short	(.L_228 - .L_227)


	//   ....[0]....
.L_227:
        /*012c*/ 	.word	0x00000980


	//   ....[1]....
        /*0130*/ 	.word	0x000009e0


	//   ....[2]....
        /*0134*/ 	.word	0x00000a50


	//   ....[3]....
        /*0138*/ 	.word	0x00000aa0


	//   ....[4]....
        /*013c*/ 	.word	0x00000ad0


	//   ....[5]....
        /*0140*/ 	.word	0x00000d20


	//   ....[6]....
        /*0144*/ 	.word	0x00000db0


	//   ....[7]....
        /*0148*/ 	.word	0x00000df0


	//   ....[8]....
        /*014c*/ 	.word	0x00000e40


	//   ....[9]....
        /*0150*/ 	.word	0x00000e80


	//   ....[10]....
        /*0154*/ 	.word	0x00001e30


	//   ....[11]....
        /*0158*/ 	.word	0x00001eb0


	//   ....[12]....
        /*015c*/ 	.word	0x00001f00


	//   ....[13]....
        /*0160*/ 	.word	0x00001f40


	//   ....[14]....
        /*0164*/ 	.word	0x00001f70


	//   ....[15]....
        /*0168*/ 	.word	0x000029c0


	//   ....[16]....
        /*016c*/ 	.word	0x00002a20


	//   ....[17]....
        /*0170*/ 	.word	0x00002a90


	//   ....[18]....
        /*0174*/ 	.word	0x00002ae0


	//   ....[19]....
        /*0178*/ 	.word	0x00002b10


	//   ....[20]....
        /*017c*/ 	.word	0x00002d60


	//   ....[21]....
        /*0180*/ 	.word	0x00002de0


	//   ....[22]....
        /*0184*/ 	.word	0x00002e20


	//   ....[23]....
        /*0188*/ 	.word	0x00002e60


	//   ....[24]....
        /*018c*/ 	.word	0x00002ec0


	//   ....[25]....
        /*0190*/ 	.word	0x00003f60


	//   ....[26]....
        /*0194*/ 	.word	0x00003fe0


	//   ....[27]....
        /*0198*/ 	.word	0x00004030


	//   ....[28]....
        /*019c*/ 	.word	0x00004070


	//   ....[29]....
        /*01a0*/ 	.word	0x000040a0


	//----- nvinfo : EIATTR_VRC_CTA_INIT_COUNT
	.align		4
.L_228:
        /*01a4*/ 	.byte	0x02, 0x4a
	.zero		1
	.zero		1


	//----- nvinfo : EIATTR_EXIT_INSTR_OFFSETS
	.align		4
        /*01a8*/ 	.byte	0x04, 0x1c
        /*01aa*/ 	.short	(.L_230 - .L_229)


	//   ....[0]....
.L_229:
        /*01ac*/ 	.word	0x00000080


	//   ....[1]....
        /*01b0*/ 	.word	0x000000c0


	//   ....[2]....
        /*01b4*/ 	.word	0x00004280


	//   ....[3]....
        /*01b8*/ 	.word	0x000042d0


	//----- nvinfo : EIATTR_MAX_THREADS
	.align		4
.L_230:
        /*01bc*/ 	.byte	0x04, 0x05
        /*01be*/ 	.short	(.L_232 - .L_231)
.L_231:
        /*01c0*/ 	.word	0x00000200
        /*01c4*/ 	.word	0x00000001
        /*01c8*/ 	.word	0x00000001


	//----- nvinfo : EIATTR_CRS_STACK_SIZE
	.align		4
.L_232:
        /*01cc*/ 	.byte	0x04, 0x1e
        /*01ce*/ 	.short	(.L_234 - .L_233)
.L_233:
        /*01d0*/ 	.word	0x00000000


	//----- nvinfo : EIATTR_CBANK_PARAM_SIZE
	.align		4
.L_234:
        /*01d4*/ 	.byte	0x03, 0x19
        /*01d6*/ 	.short	0x001d


	//----- nvinfo : EIATTR_PARAM_CBANK
	.align		4
        /*01d8*/ 	.byte	0x04, 0x0a
        /*01da*/ 	.short	(.L_236 - .L_235)
	.align		4
.L_235:
        /*01dc*/ 	.word	index@(.nv.constant0._ZN3cub18CUB_300001_SM_10006detail6reduce28DeviceReduceSingleTileKernelINS2_10policy_hubIfjN4cuda3std3__44plusIfEEE10Policy1000EPfSC_iS9_ffNS7_10__identityEEEvT0_T1_T2_T3_T4_T6_)
        /*01e0*/ 	.short	0x0380
        /*01e2*/ 	.short	0x001d


	//----- nvinfo : EIATTR_SW_WAR
	.align		4
.L_236:
        /*01e4*/ 	.byte	0x04, 0x36
        /*01e6*/ 	.short	(.L_238 - .L_237)
.L_237:
        /*01e8*/ 	.word	0x00000008
.L_238:


//--------------------- .nv.info._ZN3cub18CUB_300001_SM_10006detail6reduce18DeviceReduceKernelINS2_10policy_hubIfjN4cuda3std3__44plusIfEEE10Policy1000EN6thrust24THRUST_300001_SM_1000_NS6detail15normal_iteratorINSD_10device_ptrIfEEEEjS9_fNS7_10__identityEEEvT0_PT3_T1_NS0_13GridEvenShareISN_EET2_T4_ --------------------------
	.section	.nv.info._ZN3cub18CUB_300001_SM_10006detail6reduce18DeviceReduceKernelINS2_10policy_hubIfjN4cuda3std3__44plusIfEEE10Policy1000EN6thrust24THRUST_300001_SM_1000_NS6detail15normal_iteratorINSD_10device_ptrIfEEEEjS9_fNS7_10__identityEEEvT0_PT3_T1_NS0_13GridEvenShareISN_EET2_T4_,"",@"SHT_CUDA_INFO"
	.sectionflags	@""
	.align	4


	//----- nvinfo : EIATTR_CUDA_API_VERSION
	.align		4
        /*0000*/ 	.byte	0x04, 0x37
        /*0002*/ 	.short	(.L_240 - .L_239)
.L_239:
        /*0004*/ 	.word	0x00000082


	//----- nvinfo : EIATTR_KPARAM_INFO
	.align		4
.L_240:
        /*0008*/ 	.byte	0x04, 0x17
        /*000a*/ 	.short	(.L_242 - .L_241)
.L_241:
        /*000c*/ 	.word	0x00000000
        /*0010*/ 	.short	0x0005
        /*0012*/ 	.short	0x003d
        /*0014*/ 	.byte	0x00, 0xf0, 0x05, 0x00


	//----- nvinfo : EIATTR_KPARAM_INFO
	.align		4
.L_242:
        /*0018*/ 	.byte	0x04, 0x17
        /*001a*/ 	.short	(.L_244 - .L_243)
.L_243:
        /*001c*/ 	.word	0x00000000
        /*0020*/ 	.short	0x0004
        /*0022*/ 	.short	0x003c
        /*0024*/ 	.byte	0x00, 0xf0, 0x05, 0x00


	//----- nvinfo : EIATTR_KPARAM_INFO
	.align		4
.L_244:
        /*0028*/ 	.byte	0x04, 0x17
        /*002a*/ 	.short	(.L_246 - .L_245)
.L_245:
        /*002c*/ 	.word	0x00000000
        /*0030*/ 	.short	0x0003
        /*0032*/ 	.short	0x0014
        /*0034*/ 	.byte	0x00, 0xf0, 0xa1, 0x00


	//----- nvinfo : EIATTR_KPARAM_INFO
	.align		4
.L_246:
        /*0038*/ 	.byte	0x04, 0x17
        /*003a*/ 	.short	(.L_248 - .L_247)
.L_247:
        /*003c*/ 	.word	0x00000000
        /*0040*/ 	.short	0x0002
        /*0042*/ 	.short	0x0010
        /*0044*/ 	.byte	0x00, 0xf0, 0x11, 0x00


	//----- nvinfo : EIATTR_KPARAM_INFO
	.align		4
.L_248:
        /*0048*/ 	.byte	0x04, 0x17
        /*004a*/ 	.short	(.L_250 - .L_249)
.L_249:
        /*004c*/ 	.word	0x00000000
        /*0050*/ 	.short	0x0001
        /*0052*/ 	.short	0x0008
        /*0054*/ 	.byte	0x00, 0xf5, 0x21, 0x00


	//----- nvinfo : EIATTR_KPARAM_INFO
	.align		4
.L_250:
        /*0058*/ 	.byte	0x04, 0x17
        /*005a*/ 	.short	(.L_252 - .L_251)
.L_251:
        /*005c*/ 	.word	0x00000000
        /*0060*/ 	.short	0x0000
        /*0062*/ 	.short	0x0000
        /*0064*/ 	.byte	0x00, 0xf0, 0x21, 0x00


	//----- nvinfo : EIATTR_SPARSE_MMA_MASK
	.align		4
.L_252:
        /*0068*/ 	.byte	0x03, 0x50
        /*006a*/ 	.short	0x0000


	//----- nvinfo : EIATTR_MAXREG_COUNT
	.align		4
        /*006c*/ 	.byte	0x03, 0x1b
        /*006e*/ 	.short	0x0080


	//----- nvinfo : EIATTR_NUM_BARRIERS
	.align		4
        /*0070*/ 	.byte	0x02, 0x4c
        /*0072*/ 	.byte	0x01
	.zero		1


	//----- nvinfo : EIATTR_MERCURY_ISA_VERSION
	.align		4
        /*0074*/ 	.byte	0x03, 0x5f
        /*0076*/ 	.short	0x0101


	//----- nvinfo : EIATTR_UNUSED_LOAD_BYTE_OFFSET
	.align		4
        /*0078*/ 	.byte	0x04, 0x44
        /*007a*/ 	.short	(.L_254 - .L_253)


	//   ....[0]....
.L_253:
        /*007c*/ 	.word	0x00000de0
        /*0080*/ 	.word	0x0000fff0


	//   ....[1]....
        /*0084*/ 	.word	0x000011f0
        /*0088*/ 	.word	0x0000fff0


	//   ....[2]....
        /*008c*/ 	.word	0x000026b0
        /*0090*/ 	.word	0x0000fff0


	//----- nvinfo : EIATTR_COOP_GROUP_MASK_REGIDS
	.align		4
.L_254:
        /*0094*/ 	.byte	0x04, 0x29
        /*0096*/ 	.short	(.L_256 - .L_255)


	//   ....[0]....
.L_255:
        /*0098*/ 	.word	0xffffffff


	//   ....[1]....
        /*009c*/ 	.word	0xffffffff


	//   ....[2]....
        /*00a0*/ 	.word	0xffffffff


	//   ....[3]....
        /*00a4*/ 	.word	0xffffffff


	//   ....[4]....
        /*00a8*/ 	.word	0xffffffff


	//   ....[5]....
        /*00ac*/ 	.word	0xffffffff


	//   ....[6]....
        /*00b0*/ 	.word	0xffffffff


	//   ....[7]....
        /*00b4*/ 	.word	0xffffffff


	//   ....[8]....
        /*00b8*/ 	.word	0xffffffff


	//   ....[9]....
        /*00bc*/ 	.word	0xffffffff


	//   ....[10]....
        /*00c0*/ 	.word	0xffffffff


	//   ....[11]....
        /*00c4*/ 	.word	0xffffffff


	//   ....[12]....
        /*00c8*/ 	.word	0xffffffff


	//   ....[13]....
        /*00cc*/ 	.word	0xffffffff


	//   ....[14]....
        /*00d0*/ 	.word	0xffffffff


	//----- nvinfo : EIATTR_COOP_GROUP_INSTR_OFFSETS
	.align		4
.L_256:
        /*00d4*/ 	.byte	0x04, 0x28
        /*00d6*/ 	.short	(.L_258 - .L_257)


	//   ....[0]....
.L_257:
        /*00d8*/ 	.word	0x00000bf0


	//   ....[1]....
        /*00dc*/ 	.word	0x00000c50


	//   ....[2]....
        /*00e0*/ 	.word	0x00000cc0


	//   ....[3]....
        /*00e4*/ 	.word	0x00000d10


	//   ....[4]....
        /*00e8*/ 	.word	0x00000d40


	//   ....[5]....
        /*00ec*/ 	.word	0x00000f90


	//   ....[6]....
        /*00f0*/ 	.word	0x00001020


	//   ....[7]....
        /*00f4*/ 	.word	0x00001070


	//   ....[8]....
        /*00f8*/ 	.word	0x000010b0


	//   ....[9]....
        /*00fc*/ 	.word	0x000010f0


	//   ....[10]....
        /*0100*/ 	.word	0x000024c0


	//   ....[11]....
        /*0104*/ 	.word	0x00002550


	//   ....[12]....
        /*0108*/ 	.word	0x000025a0


	//   ....[13]....
        /*010c*/ 	.word	0x000025e0


	//   ....[14]....
        /*0110*/ 	.word	0x00002610


	//----- nvinfo : EIATTR_VRC_CTA_INIT_COUNT
	.align		4
.L_258:
        /*0114*/ 	.byte	0x02, 0x4a
	.zero		1
	.zero		1


	//----- nvinfo : EIATTR_EXIT_INSTR_OFFSETS
	.align		4
        /*0118*/ 	.byte	0x04, 0x1c
        /*011a*/ 	.short	(.L_260 - .L_259)


	//   ....[0]....
.L_259:
        /*011c*/ 	.word	0x000027f0


	//   ....[1]....
        /*0120*/ 	.word	0x00002830


	//----- nvinfo : EIATTR_MAX_THREADS
	.align		4
.L_260:
        /*0124*/ 	.byte	0x04, 0x05
        /*0126*/ 	.short	(.L_262 - .L_261)
.L_261:
        /*0128*/ 	.word	0x00000200
        /*012c*/ 	.word	0x00000001
        /*0130*/ 	.word	0x00000001


	//----- nvinfo : EIATTR_CRS_STACK_SIZE
	.align		4
.L_262:
        /*0134*/ 	.byte	0x04, 0x1e
        /*0136*/ 	.short	(.L_264 - .L_263)
.L_263:
        /*0138*/ 	.word	0x00000000


	//----- nvinfo : EIATTR_CBANK_PARAM_SIZE
	.align		4
.L_264:
        /*013c*/ 	.byte	0x03, 0x19
        /*013e*/ 	.short	0x003e


	//----- nvinfo : EIATTR_PARAM_CBANK
	.align		4
        /*0140*/ 	.byte	0x04, 0x0a
        /*0142*/ 	.short	(.L_266 - .L_265)
	.align		4
.L_265:
        /*0144*/ 	.word	index@(.nv.constant0._ZN3cub18CUB_300001_SM_10006detail6reduce18DeviceReduceKernelINS2_10policy_hubIfjN4cuda3std3__44plusIfEEE10Policy1000EN6thrust24THRUST_300001_SM_1000_NS6detail15normal_iteratorINSD_10device_ptrIfEEEEjS9_fNS7_10__identityEEEvT0_PT3_T1_NS0_13GridEvenShareISN_EET2_T4_)
        /*0148*/ 	.short	0x0380
        /*014a*/ 	.short	0x003e


	//----- nvinfo : EIATTR_SW_WAR
	.align		4
.L_266:
        /*014c*/ 	.byte	0x04, 0x36
        /*014e*/ 	.short	(.L_268 - .L_267)
.L_267:
        /*0150*/ 	.word	0x00000008
.L_268:


//--------------------- .nv.info._ZN3cub18CUB_300001_SM_10006detail6reduce28DeviceReduceSingleTileKernelINS2_10policy_hubIfjN4cuda3std3__44plusIfEEE10Policy1000EN6thrust24THRUST_300001_SM_1000_NS6detail15normal_iteratorINSD_10device_ptrIfEEEEPfjS9_ffNS7_10__identityEEEvT0_T1_T2_T3_T4_T6_ --------------------------
	.section	.nv.info._ZN3cub18CUB_300001_SM_10006detail6reduce28DeviceReduceSingleTileKernelINS2_10policy_hubIfjN4cuda3std3__44plusIfEEE10Policy1000EN6thrust24THRUST_300001_SM_1000_NS6detail15normal_iteratorINSD_10device_ptrIfEEEEPfjS9_ffNS7_10__identityEEEvT0_T1_T2_T3_T4_T6_,"",@"SHT_CUDA_INFO"
	.sectionflags	@""
	.align	4


	//----- nvinfo : EIATTR_CUDA_API_VERSION
	.align		4
        /*0000*/ 	.byte	0x04, 0x37
        /*0002*/ 	.short	(.L_270 - .L_269)
.L_269:
        /*0004*/ 	.word	0x00000082


	//----- nvinfo : EIATTR_KPARAM_INFO
	.align		4
.L_270:
        /*0008*/ 	.byte	0x04, 0x17
        /*000a*/ 	.short	(.L_272 - .L_271)
.L_271:
        /*000c*/ 	.word	0x00000000
        /*0010*/ 	.short	0x0005
        /*0012*/ 	.short	0x001c
        /*0014*/ 	.byte	0x00, 0xf0, 0x05, 0x00


	//----- nvinfo : EIATTR_KPARAM_INFO
	.align		4
.L_272:
        /*0018*/ 	.byte	0x04, 0x17
        /*001a*/ 	.short	(.L_274 - .L_273)
.L_273:
        /*001c*/ 	.word	0x00000000
        /*0020*/ 	.short	0x0004
        /*0022*/ 	.short	0x0018
        /*0024*/ 	.byte	0x00, 0xf0, 0x11, 0x00


	//----- nvinfo : EIATTR_KPARAM_INFO
	.align		4
.L_274:
        /*0028*/ 	.byte	0x04, 0x17
        /*002a*/ 	.short	(.L_276 - .L_275)
.L_275:
        /*002c*/ 	.word	0x00000000
        /*0030*/ 	.short	0x0003
        /*0032*/ 	.short	0x0014
        /*0034*/ 	.byte	0x00, 0xf0, 0x05, 0x00


	//----- nvinfo : EIATTR_KPARAM_INFO
	.align		4
.L_276:
        /*0038*/ 	.byte	0x04, 0x17
        /*003a*/ 	.short	(.L_278 - .L_277)
.L_277:
        /*003c*/ 	.word	0x00000000
        /*0040*/ 	.short	0x0002
        /*0042*/ 	.short	0x0010
        /*0044*/ 	.byte	0x00, 0xf0, 0x11, 0x00


	//----- nvinfo : EIATTR_KPARAM_INFO
	.align		4
.L_278:
        /*0048*/ 	.byte	0x04, 0x17
        /*004a*/ 	.short	(.L_280 - .L_279)
.L_279:
        /*004c*/ 	.word	0x00000000
        /*0050*/ 	.short	0x0001
        /*0052*/ 	.short	0x0008
        /*0054*/ 	.byte	0x00, 0xf5, 0x21, 0x00


	//----- nvinfo : EIATTR_KPARAM_INFO
	.align		4
.L_280:
        /*0058*/ 	.byte	0x04, 0x17
        /*005a*/ 	.short	(.L_282 - .L_281)
.L_281:
        /*005c*/ 	.word	0x00000000
        /*0060*/ 	.short	0x0000
        /*0062*/ 	.short	0x0000
        /*0064*/ 	.byte	0x00, 0xf0, 0x21, 0x00


	//----- nvinfo : EIATTR_SPARSE_MMA_MASK
	.align		4
.L_282:
        /*0068*/ 	.byte	0x03, 0x50
        /*006a*/ 	.short	0x0000


	//----- nvinfo : EIATTR_MAXREG_COUNT
	.align		4
        /*006c*/ 	.byte	0x03, 0x1b
        /*006e*/ 	.short	0x0080


	//----- nvinfo : EIATTR_NUM_BARRIERS
	.align		4
        /*0070*/ 	.byte	0x02, 0x4c
        /*0072*/ 	.byte	0x01
	.zero		1


	//----- nvinfo : EIATTR_MERCURY_ISA_VERSION
	.align		4
        /*0074*/ 	.byte	0x03, 0x5f
        /*0076*/ 	.short	0x0101


	//----- nvinfo : EIATTR_UNUSED_LOAD_BYTE_OFFSET
	.align		4
        /*0078*/ 	.byte	0x04, 0x44
        /*007a*/ 	.short	(.L_284 - .L_283)


	//   ....[0]....
.L_283:
        /*007c*/ 	.word	0x00000b00
        /*0080*/ 	.word	0x0000fff0


	//   ....[1]....
        /*0084*/ 	.word	0x00000f10
        /*0088*/ 	.word	0x0000fff0


	//   ....[2]....
        /*008c*/ 	.word	0x00002270
        /*0090*/ 	.word	0x0000fff0


	//----- nvinfo : EIATTR_COOP_GROUP_MASK_REGIDS
	.align		4
.L_284:
        /*0094*/ 	.byte	0x04, 0x29
        /*0096*/ 	.short	(.L_286 - .L_285)


	//   ....[0]....
.L_285:
        /*0098*/ 	.word	0xffffffff


	//   ....[1]....
        /*009c*/ 	.word	0xffffffff


	//   ....[2]....
        /*00a0*/ 	.word	0xffffffff


	//   ....[3]....
        /*00a4*/ 	.word	0xffffffff


	//   ....[4]....
        /*00a8*/ 	.word	0xffffffff


	//   ....[5]....
        /*00ac*/ 	.word	0xffffffff


	//   ....[6]....
        /*00b0*/ 	.word	0xffffffff


	//   ....[7]....
        /*00b4*/ 	.word	0xffffffff


	//   ....[8]....
        /*00b8*/ 	.word	0xffffffff


	//   ....[9]....
        /*00bc*/ 	.word	0xffffffff


	//   ....[10]....
        /*00c0*/ 	.word	0xffffffff


	//   ....[11]....
        /*00c4*/ 	.word	0xffffffff


	//   ....[12]....
        /*00c8*/ 	.word	0xffffffff


	//   ....[13]....
        /*00cc*/ 	.word	0xffffffff


	//   ....[14]....
        /*00d0*/ 	.word	0xffffffff


	//----- nvinfo : EIATTR_COOP_GROUP_INSTR_OFFSETS
	.align		4
.L_286:
        /*00d4*/ 	.byte	0x04, 0x28
        /*00d6*/ 	.short	(.L_288 - .L_287)


	//   ....[0]....
.L_287:
        /*00d8*/ 	.word	0x00000910


	//   ....[1]....
        /*00dc*/ 	.word	0x00000970


	//   ....[2]....
        /*00e0*/ 	.word	0x000009e0


	//   ....[3]....
        /*00e4*/ 	.word	0x00000a30


	//   ....[4]....
        /*00e8*/ 	.word	0x00000a60


	//   ....[5]....
        /*00ec*/ 	.word	0x00000cb0


	//   ....[6]....
        /*00f0*/ 	.word	0x00000d40


	//   ....[7]....
        /*00f4*/ 	.word	0x00000d80


	//   ....[8]....
        /*00f8*/ 	.word	0x00000dd0


	//   ....[9]....
        /*00fc*/ 	.word	0x00000e10


	//   ....[10]....
        /*0100*/ 	.word	0x00002090


	//   ....[11]....
        /*0104*/ 	.word	0x00002110


	//   ....[12]....
        /*0108*/ 	.word	0x00002160


	//   ....[13]....
        /*010c*/ 	.word	0x000021a0


	//   ....[14]....
        /*0110*/ 	.word	0x000021d0


	//----- nvinfo : EIATTR_VRC_CTA_INIT_COUNT
	.align		4
.L_288:
        /*0114*/ 	.byte	0x02, 0x4a
	.zero		1
	.zero		1


	//----- nvinfo : EIATTR_EXIT_INSTR_OFFSETS
	.align		4
        /*0118*/ 	.byte	0x04, 0x1c
        /*011a*/ 	.short	(.L_290 - .L_289)


	//   ....[0]....
.L_289:
        /*011c*/ 	.word	0x00000080


	//   ....[1]....
        /*0120*/ 	.word	0x000000c0


	//   ....[2]....
        /*0124*/ 	.word	0x000023b0


	//   ....[3]....
        /*0128*/ 	.word	0x00002400


	//----- nvinfo : EIATTR_MAX_THREADS
	.align		4
.L_290:
        /*012c*/ 	.byte	0x04, 0x05
        /*012e*/ 	.short	(.L_292 - .L_291)
.L_291:
        /*0130*/ 	.word	0x00000200
        /*0134*/ 	.word	0x00000001
        /*0138*/ 	.word	0x00000001


	//----- nvinfo : EIATTR_CRS_STACK_SIZE
	.align		4
.L_292:
        /*013c*/ 	.byte	0x04, 0x1e
        /*013e*/ 	.short	(.L_294 - .L_293)
.L_293:
        /*0140*/ 	.word	0x00000000


	//----- nvinfo : EIATTR_CBANK_PARAM_SIZE
	.align		4
.L_294:
        /*0144*/ 	.byte	0x03, 0x19
        /*0146*/ 	.short	0x001d


	//----- nvinfo : EIATTR_PARAM_CBANK
	.align		4
        /*0148*/ 	.byte	0x04, 0x0a
        /*014a*/ 	.short	(.L_296 - .L_295)
	.align		4
.L_295:
        /*014c*/ 	.word	index@(.nv.constant0._ZN3cub18CUB_300001_SM_10006detail6reduce28DeviceReduceSingleTileKernelINS2_10policy_hubIfjN4cuda3std3__44plusIfEEE10Policy1000EN6thrust24THRUST_300001_SM_1000_NS6detail15normal_iteratorINSD_10device_ptrIfEEEEPfjS9_ffNS7_10__identityEEEvT0_T1_T2_T3_T4_T6_)
        /*0150*/ 	.short	0x0380
        /*0152*/ 	.short	0x001d


	//----- nvinfo : EIATTR_SW_WAR
	.align		4
.L_296:
        /*0154*/ 	.byte	0x04, 0x36
        /*0156*/ 	.short	(.L_298 - .L_297)
.L_297:
        /*0158*/ 	.word	0x00000008
.L_298:


//--------------------- .nv.info._ZN3cub18CUB_300001_SM_10006detail9transform16transform_kernelINS2_10policy_hubILb1EN4cuda3std3__45tupleIJN6thrust24THRUST_300001_SM_1000_NS10device_ptrIfEEEEEE10policy1000El14soft_thresholdSC_JPfEEEvT0_iT1_T2_DpNS2_10kernel_argIT3_EE --------------------------
	.section	.nv.info._ZN3cub18CUB_300001_SM_10006detail9transform16transform_kernelINS2_10policy_hubILb1EN4cuda3std3__45tupleIJN6thrust24THRUST_300001_SM_1000_NS10device_ptrIfEEEEEE10policy1000El14soft_thresholdSC_JPfEEEvT0_iT1_T2_DpNS2_10kernel_argIT3_EE,"",@"SHT_CUDA_INFO"
	.sectionflags	@""
	.align	4


	//----- nvinfo : EIATTR_CUDA_API_VERSION
	.align		4
        /*0000*/ 	.byte	0x04, 0x37
        /*0002*/ 	.short	(.L_300 - .L_299)
.L_299:
        /*0004*/ 	.word	0x00000082


	//----- nvinfo : EIATTR_KPARAM_INFO
	.align		4
.L_300:
        /*0008*/ 	.byte	0x04, 0x17
        /*000a*/ 	.short	(.L_302 - .L_301)
.L_301:
        /*000c*/ 	.word	0x00000000
        /*0010*/ 	.short	0x0004
        /*0012*/ 	.short	0x0018
        /*0014*/ 	.byte	0x00, 0xf0, 0x41, 0x00


	//----- nvinfo : EIATTR_KPARAM_INFO
	.align		4
.L_302:
        /*0018*/ 	.byte	0x04, 0x17
        /*001a*/ 	.short	(.L_304 - .L_303)
.L_303:
        /*001c*/ 	.word	0x00000000
        /*0020*/ 	.short	0x0003
        /*0022*/ 	.short	0x0010
        /*0024*/ 	.byte	0x00, 0xf0, 0x21, 0x00


	//----- nvinfo : EIATTR_KPARAM_INFO
	.align		4
.L_304:
        /*0028*/ 	.byte	0x04, 0x17
        /*002a*/ 	.short	(.L_306 - .L_305)
.L_305:
        /*002c*/ 	.word	0x00000000
        /*0030*/ 	.short	0x0002
        /*0032*/ 	.short	0x000c
        /*0034*/ 	.byte	0x00, 0xf0, 0x11, 0x00


	//----- nvinfo : EIATTR_KPARAM_INFO
	.align		4
.L_306:
        /*0038*/ 	.byte	0x04, 0x17
        /*003a*/ 	.short	(.L_308 - .L_307)
.L_307:
        /*003c*/ 	.word	0x00000000
        /*0040*/ 	.short	0x0001
        /*0042*/ 	.short	0x0008
        /*0044*/ 	.byte	0x00, 0xf0, 0x11, 0x00


	//----- nvinfo : EIATTR_KPARAM_INFO
	.align		4
.L_308:
        /*0048*/ 	.byte	0x04, 0x17
        /*004a*/ 	.short	(.L_310 - .L_309)
.L_309:
        /*004c*/ 	.word	0x00000000
        /*0050*/ 	.short	0x0000
        /*0052*/ 	.short	0x0000
        /*0054*/ 	.byte	0x00, 0xf0, 0x21, 0x00


	//----- nvinfo : EIATTR_SPARSE_MMA_MASK
	.align		4
.L_310:
        /*0058*/ 	.byte	0x03, 0x50
        /*005a*/ 	.short	0x0000


	//----- nvinfo : EIATTR_MAXREG_COUNT
	.align		4
        /*005c*/ 	.byte	0x03, 0x1b
        /*005e*/ 	.short	0x00ff


	//----- nvinfo : EIATTR_MERCURY_ISA_VERSION
	.align		4
        /*0060*/ 	.byte	0x03, 0x5f
        /*0062*/ 	.short	0x0101


	//----- nvinfo : EIATTR_VRC_CTA_INIT_COUNT
	.align		4
        /*0064*/ 	.byte	0x02, 0x4a
	.zero		1
	.zero		1


	//----- nvinfo : EIATTR_EXIT_INSTR_OFFSETS
	.align		4
        /*0068*/ 	.byte	0x04, 0x1c
        /*006a*/ 	.short	(.L_312 - .L_311)


	//   ....[0]....
.L_311:
        /*006c*/ 	.word	0x00000230


	//   ....[1]....
        /*0070*/ 	.word	0x000007e0


	//   ....[2]....
        /*0074*/ 	.word	0x000009e0


	//   ....[3]....
        /*0078*/ 	.word	0x00000a00


	//   ....[4]....
        /*007c*/ 	.word	0x00000e30


	//   ....[5]....
        /*0080*/ 	.word	0x00000fd0


	//----- nvinfo : EIATTR_MAX_THREADS
	.align		4
.L_312:
        /*0084*/ 	.byte	0x04, 0x05
        /*0086*/ 	.short	(.L_314 - .L_313)
.L_313:
        /*0088*/ 	.word	0x00000080
        /*008c*/ 	.word	0x00000001
        /*0090*/ 	.word	0x00000001


	//----- nvinfo : EIATTR_CRS_STACK_SIZE
	.align		4
.L_314:
        /*0094*/ 	.byte	0x04, 0x1e
        /*0096*/ 	.short	(.L_316 - .L_315)
.L_315:
        /*0098*/ 	.word	0x00000000


	//----- nvinfo : EIATTR_CBANK_PARAM_SIZE
	.align		4
.L_316:
        /*009c*/ 	.byte	0x03, 0x19
        /*009e*/ 	.short	0x0028


	//----- nvinfo : EIATTR_PARAM_CBANK
	.align		4
        /*00a0*/ 	.byte	0x04, 0x0a
        /*00a2*/ 	.short	(.L_318 - .L_317)
	.align		4
.L_317:
        /*00a4*/ 	.word	index@(.nv.constant0._ZN3cub18CUB_300001_SM_10006detail9transform16transform_kernelINS2_10policy_hubILb1EN4cuda3std3__45tupleIJN6thrust24THRUST_300001_SM_1000_NS10device_ptrIfEEEEEE10policy1000El14soft_thresholdSC_JPfEEEvT0_iT1_T2_DpNS2_10kernel_argIT3_EE)
        /*00a8*/ 	.short	0x0380
        /*00aa*/ 	.short	0x0028


	//----- nvinfo : EIATTR_SW_WAR
	.align		4
.L_318:
        /*00ac*/ 	.byte	0x04, 0x36
        /*00ae*/ 	.short	(.L_320 - .L_319)
.L_319:
        /*00b0*/ 	.word	0x00000008
.L_320:


//--------------------- .nv.info._ZN3cub18CUB_300001_SM_10006detail9transform16transform_kernelINS2_10policy_hubILb1EN4cuda3std3__45tupleIJN6thrust24THRUST_300001_SM_1000_NS10device_ptrIfEEEEEE10policy1000Ei14soft_thresholdSC_JPfEEEvT0_iT1_T2_DpNS2_10kernel_argIT3_EE --------------------------
	.section	.nv.info._ZN3cub18CUB_300001_SM_10006detail9transform16transform_kernelINS2_10policy_hubILb1EN4cuda3std3__45tupleIJN6thrust24THRUST_300001_SM_1000_NS10device_ptrIfEEEEEE10policy1000Ei14soft_thresholdSC_JPfEEEvT0_iT1_T2_DpNS2_10kernel_argIT3_EE,"",@"SHT_CUDA_INFO"
	.sectionflags	@""
	.align	4


	//----- nvinfo : EIATTR_CUDA_API_VERSION
	.align		4
        /*0000*/ 	.byte	0x04, 0x37
        /*0002*/ 	.short	(.L_322 - .L_321)
.L_321:
        /*0004*/ 	.word	0x00000082


	//----- nvinfo : EIATTR_KPARAM_INFO
	.align		4
.L_322:
        /*0008*/ 	.byte	0x04, 0x17
        /*000a*/ 	.short	(.L_324 - .L_323)
.L_323:
        /*000c*/ 	.word	0x00000000
        /*0010*/ 	.short	0x0004
        /*0012*/ 	.short	0x0018
        /*0014*/ 	.byte	0x00, 0xf0, 0x41, 0x00


	//----- nvinfo : EIATTR_KPARAM_INFO
	.align		4
.L_324:
        /*0018*/ 	.byte	0x04, 0x17
        /*001a*/ 	.short	(.L_326 - .L_325)
.L_325:
        /*001c*/ 	.word	0x00000000
        /*0020*/ 	.short	0x0003
        /*0022*/ 	.short	0x0010
        /*0024*/ 	.byte	0x00, 0xf0, 0x21, 0x00


	//----- nvinfo : EIATTR_KPARAM_INFO
	.align		4
.L_326:
        /*0028*/ 	.byte	0x04, 0x17
        /*002a*/ 	.short	(.L_328 - .L_327)
.L_327:
        /*002c*/ 	.word	0x00000000
        /*0030*/ 	.short	0x0002
        /*0032*/ 	.short	0x0008
        /*0034*/ 	.byte	0x00, 0xf0, 0x11, 0x00


	//----- nvinfo : EIATTR_KPARAM_INFO
	.align		4
.L_328:
        /*0038*/ 	.byte	0x04, 0x17
        /*003a*/ 	.short	(.L_330 - .L_329)
.L_329:
        /*003c*/ 	.word	0x00000000
        /*0040*/ 	.short	0x0001
        /*0042*/ 	.short	0x0004
        /*0044*/ 	.byte	0x00, 0xf0, 0x11, 0x00


	//----- nvinfo : EIATTR_KPARAM_INFO
	.align		4
.L_330:
        /*0048*/ 	.byte	0x04, 0x17
        /*004a*/ 	.short	(.L_332 - .L_331)
.L_331:
        /*004c*/ 	.word	0x00000000
        /*0050*/ 	.short	0x0000
        /*0052*/ 	.short	0x0000
        /*0054*/ 	.byte	0x00, 0xf0, 0x11, 0x00


	//----- nvinfo : EIATTR_SPARSE_MMA_MASK
	.align		4
.L_332:
        /*0058*/ 	.byte	0x03, 0x50
        /*005a*/ 	.short	0x0000


	//----- nvinfo : EIATTR_MAXREG_COUNT
	.align		4
        /*005c*/ 	.byte	0x03, 0x1b
        /*005e*/ 	.short	0x00ff


	//----- nvinfo : EIATTR_MERCURY_ISA_VERSION
	.align		4
        /*0060*/ 	.byte	0x03, 0x5f
        /*0062*/ 	.short	0x0101


	//----- nvinfo : EIATTR_VRC_CTA_INIT_COUNT
	.align		4
        /*0064*/ 	.byte	0x02, 0x4a
	.zero		1
	.zero		1


	//----- nvinfo : EIATTR_EXIT_INSTR_OFFSETS
	.align		4
        /*0068*/ 	.byte	0x04, 0x1c
        /*006a*/ 	.short	(.L_334 - .L_333)


	//   ....[0]....
.L_333:
        /*006c*/ 	.word	0x000001b0


	//   ....[1]....
        /*0070*/ 	.word	0x000005f0


	//   ....[2]....
        /*0074*/ 	.word	0x00000780


	//   ....[3]....
        /*0078*/ 	.word	0x000007a0


	//   ....[4]....
        /*007c*/ 	.word	0x00000d20


	//   ....[5]....
        /*0080*/ 	.word	0x00000ed0


	//----- nvinfo : EIATTR_MAX_THREADS
	.align		4
.L_334:
        /*0084*/ 	.byte	0x04, 0x05
        /*0086*/ 	.short	(.L_336 - .L_335)
.L_335:
        /*0088*/ 	.word	0x00000080
        /*008c*/ 	.word	0x00000001
        /*0090*/ 	.word	0x00000001


	//----- nvinfo : EIATTR_CRS_STACK_SIZE
	.align		4
.L_336:
        /*0094*/ 	.byte	0x04, 0x1e
        /*0096*/ 	.short	(.L_338 - .L_337)
.L_337:
        /*0098*/ 	.word	0x00000000


	//----- nvinfo : EIATTR_CBANK_PARAM_SIZE
	.align		4
.L_338:
        /*009c*/ 	.byte	0x03, 0x19
        /*009e*/ 	.short	0x0028


	//----- nvinfo : EIATTR_PARAM_CBANK
	.align		4
        /*00a0*/ 	.byte	0x04, 0x0a
        /*00a2*/ 	.short	(.L_340 - .L_339)
	.align		4
.L_339:
        /*00a4*/ 	.word	index@(.nv.constant0._ZN3cub18CUB_300001_SM_10006detail9transform16transform_kernelINS2_10policy_hubILb1EN4cuda3std3__45tupleIJN6thrust24THRUST_300001_SM_1000_NS10device_ptrIfEEEEEE10policy1000Ei14soft_thresholdSC_JPfEEEvT0_iT1_T2_DpNS2_10kernel_argIT3_EE)
        /*00a8*/ 	.short	0x0380
        /*00aa*/ 	.short	0x0028


	//----- nvinfo : EIATTR_SW_WAR
	.align		4
.L_340:
        /*00ac*/ 	.byte	0x04, 0x36
        /*00ae*/ 	.short	(.L_342 - .L_341)
.L_341:
        /*00b0*/ 	.word	0x00000008
.L_342:


//--------------------- .nv.info._ZN3cub18CUB_300001_SM_10006detail9transform16transform_kernelINS2_10policy_hubILb1EN4cuda3std3__45tupleIJN6thrust24THRUST_300001_SM_1000_NS10device_ptrIfEESC_EEEE10policy1000El5saxpySC_JPfSH_EEEvT0_iT1_T2_DpNS2_10kernel_argIT3_EE --------------------------
	.section	.nv.info._ZN3cub18CUB_300001_SM_10006detail9transform16transform_kernelINS2_10policy_hubILb1EN4cuda3std3__45tupleIJN6thrust24THRUST_300001_SM_1000_NS10device_ptrIfEESC_EEEE10policy1000El5saxpySC_JPfSH_EEEvT0_iT1_T2_DpNS2_10kernel_argIT3_EE,"",@"SHT_CUDA_INFO"
	.sectionflags	@""
	.align	4


	//----- nvinfo : EIATTR_CUDA_API_VERSION
	.align		4
        /*0000*/ 	.byte	0x04, 0x37
        /*0002*/ 	.short	(.L_344 - .L_343)
.L_343:
        /*0004*/ 	.word	0x00000082


	//----- nvinfo : EIATTR_KPARAM_INFO
	.align		4
.L_344:
        /*0008*/ 	.byte	0x04, 0x17
        /*000a*/ 	.short	(.L_346 - .L_345)
.L_345:
        /*000c*/ 	.word	0x00000000
        /*0010*/ 	.short	0x0005
        /*0012*/ 	.short	0x0028
        /*0014*/ 	.byte	0x00, 0xf0, 0x41, 0x00


	//----- nvinfo : EIATTR_KPARAM_INFO
	.align		4
.L_346:
        /*0018*/ 	.byte	0x04, 0x17
        /*001a*/ 	.short	(.L_348 - .L_347)
.L_347:
        /*001c*/ 	.word	0x00000000
        /*0020*/ 	.short	0x0004
        /*0022*/ 	.short	0x0018
        /*0024*/ 	.byte	0x00, 0xf0, 0x41, 0x00


	//----- nvinfo : EIATTR_KPARAM_INFO
	.align		4
.L_348:
        /*0028*/ 	.byte	0x04, 0x17
        /*002a*/ 	.short	(.L_350 - .L_349)
.L_349:
        /*002c*/ 	.word	0x00000000
        /*0030*/ 	.short	0x0003
        /*0032*/ 	.short	0x0010
        /*0034*/ 	.byte	0x00, 0xf0, 0x21, 0x00


	//----- nvinfo : EIATTR_KPARAM_INFO
	.align		4
.L_350:
        /*0038*/ 	.byte	0x04, 0x17
        /*003a*/ 	.short	(.L_352 - .L_351)
.L_351:
        /*003c*/ 	.word	0x00000000
        /*0040*/ 	.short	0x0002
        /*0042*/ 	.short	0x000c
        /*0044*/ 	.byte	0x00, 0xf0, 0x11, 0x00


	//----- nvinfo : EIATTR_KPARAM_INFO
	.align		4
.L_352:
        /*0048*/ 	.byte	0x04, 0x17
        /*004a*/ 	.short	(.L_354 - .L_353)
.L_353:
        /*004c*/ 	.word	0x00000000
        /*0050*/ 	.short	0x0001
        /*0052*/ 	.short	0x0008
        /*0054*/ 	.byte	0x00, 0xf0, 0x11, 0x00


	//----- nvinfo : EIATTR_KPARAM_INFO
	.align		4
.L_354:
        /*0058*/ 	.byte	0x04, 0x17
        /*005a*/ 	.short	(.L_356 - .L_355)
.L_355:
        /*005c*/ 	.word	0x00000000
        /*0060*/ 	.short	0x0000
        /*0062*/ 	.short	0x0000
        /*0064*/ 	.byte	0x00, 0xf0, 0x21, 0x00


	//----- nvinfo : EIATTR_SPARSE_MMA_MASK
	.align		4
.L_356:
        /*0068*/ 	.byte	0x03, 0x50
        /*006a*/ 	.short	0x0000


	//----- nvinfo : EIATTR_MAXREG_COUNT
	.align		4
        /*006c*/ 	.byte	0x03, 0x1b
        /*006e*/ 	.short	0x00ff


	//----- nvinfo : EIATTR_MERCURY_ISA_VERSION
	.align		4
        /*0070*/ 	.byte	0x03, 0x5f
        /*0072*/ 	.short	0x0101


	//----- nvinfo : EIATTR_VRC_CTA_INIT_COUNT
	.align		4
        /*0074*/ 	.byte	0x02, 0x4a
	.zero		1
	.zero		1


	//----- nvinfo : EIATTR_EXIT_INSTR_OFFSETS
	.align		4
        /*0078*/ 	.byte	0x04, 0x1c
        /*007a*/ 	.short	(.L_358 - .L_357)


	//   ....[0]....
.L_357:
        /*007c*/ 	.word	0x000003e0


	//   ....[1]....
        /*0080*/ 	.word	0x00000c90


	//   ....[2]....
        /*0084*/ 	.word	0x00000f80


	//   ....[3]....
        /*0088*/ 	.word	0x00001120


	//   ....[4]....
        /*008c*/ 	.word	0x00001150


	//   ....[5]....
        /*0090*/ 	.word	0x000011e0


	//   ....[6]....
        /*0094*/ 	.word	0x00001200


	//   ....[7]....
        /*0098*/ 	.word	0x000016d0


	//   ....[8]....
        /*009c*/ 	.word	0x00001930


	//   ....[9]....
        /*00a0*/ 	.word	0x00001a60


	//   ....[10]....
        /*00a4*/ 	.word	0x00001b00


	//----- nvinfo : EIATTR_MAX_THREADS
	.align		4
.L_358:
        /*00a8*/ 	.byte	0x04, 0x05
        /*00aa*/ 	.short	(.L_360 - .L_359)
.L_359:
        /*00ac*/ 	.word	0x00000080
        /*00b0*/ 	.word	0x00000001
        /*00b4*/ 	.word	0x00000001


	//----- nvinfo : EIATTR_CRS_STACK_SIZE
	.align		4
.L_360:
        /*00b8*/ 	.byte	0x04, 0x1e
        /*00ba*/ 	.short	(.L_362 - .L_361)
.L_361:
        /*00bc*/ 	.word	0x00000000


	//----- nvinfo : EIATTR_CBANK_PARAM_SIZE
	.align		4
.L_362:
        /*00c0*/ 	.byte	0x03, 0x19
        /*00c2*/ 	.short	0x0038


	//----- nvinfo : EIATTR_PARAM_CBANK
	.align		4
        /*00c4*/ 	.byte	0x04, 0x0a
        /*00c6*/ 	.short	(.L_364 - .L_363)
	.align		4
.L_363:
        /*00c8*/ 	.word	index@(.nv.constant0._ZN3cub18CUB_300001_SM_10006detail9transform16transform_kernelINS2_10policy_hubILb1EN4cuda3std3__45tupleIJN6thrust24THRUST_300001_SM_1000_NS10device_ptrIfEESC_EEEE10policy1000El5saxpySC_JPfSH_EEEvT0_iT1_T2_DpNS2_10kernel_argIT3_EE)
        /*00cc*/ 	.short	0x0380
        /*00ce*/ 	.short	0x0038


	//----- nvinfo : EIATTR_SW_WAR
	.align		4
.L_364:
        /*00d0*/ 	.byte	0x04, 0x36
        /*00d2*/ 	.short	(.L_366 - .L_365)
.L_365:
        /*00d4*/ 	.word	0x00000008
.L_366:


//--------------------- .nv.info._ZN3cub18CUB_300001_SM_10006detail9transform16transform_kernelINS2_10policy_hubILb1EN4cuda3std3__45tupleIJN6thrust24THRUST_300001_SM_1000_NS10device_ptrIfEESC_EEEE10policy1000Ei5saxpySC_JPfSH_EEEvT0_iT1_T2_DpNS2_10kernel_argIT3_EE --------------------------
	.section	.nv.info._ZN3cub18CUB_300001_SM_10006detail9transform16transform_kernelINS2_10policy_hubILb1EN4cuda3std3__45tupleIJN6thrust24THRUST_300001_SM_1000_NS10device_ptrIfEESC_EEEE10policy1000Ei5saxpySC_JPfSH_EEEvT0_iT1_T2_DpNS2_10kernel_argIT3_EE,"",@"SHT_CUDA_INFO"
	.sectionflags	@""
	.align	4


	//----- nvinfo : EIATTR_CUDA_API_VERSION
	.align		4
        /*0000*/ 	.byte	0x04, 0x37
        /*0002*/ 	.short	(.L_368 - .L_367)
.L_367:
        /*0004*/ 	.word	0x00000082


	//----- nvinfo : EIATTR_KPARAM_INFO
	.align		4
.L_368:
        /*0008*/ 	.byte	0x04, 0x17
        /*000a*/ 	.short	(.L_370 - .L_369)
.L_369:
        /*000c*/ 	.word	0x00000000
        /*0010*/ 	.short	0x0005
        /*0012*/ 	.short	0x0028
        /*0014*/ 	.byte	0x00, 0xf0, 0x41, 0x00


	//----- nvinfo : EIATTR_KPARAM_INFO
	.align		4
.L_370:
        /*0018*/ 	.byte	0x04, 0x17
        /*001a*/ 	.short	(.L_372 - .L_371)
.L_371:
        /*001c*/ 	.word	0x00000000
        /*0020*/ 	.short	0x0004
        /*0022*/ 	.short	0x0018
        /*0024*/ 	.byte	0x00, 0xf0, 0x41, 0x00


	//----- nvinfo : EIATTR_KPARAM_INFO
	.align		4
.L_372:
        /*0028*/ 	.byte	0x04, 0x17
        /*002a*/ 	.short	(.L_374 - .L_373)
.L_373:
        /*002c*/ 	.word	0x00000000
        /*0030*/ 	.short	0x0003
        /*0032*/ 	.short	0x0010
        /*0034*/ 	.byte	0x00, 0xf0, 0x21, 0x00


	//----- nvinfo : EIATTR_KPARAM_INFO
	.align		4
.L_374:
        /*0038*/ 	.byte	0x04, 0x17
        /*003a*/ 	.short	(.L_376 - .L_375)
.L_375:
        /*003c*/ 	.word	0x00000000
        /*0040*/ 	.short	0x0002
        /*0042*/ 	.short	0x0008
        /*0044*/ 	.byte	0x00, 0xf0, 0x11, 0x00


	//----- nvinfo : EIATTR_KPARAM_INFO
	.align		4
.L_376:
        /*0048*/ 	.byte	0x04, 0x17
        /*004a*/ 	.short	(.L_378 - .L_377)
.L_377:
        /*004c*/ 	.word	0x00000000
        /*0050*/ 	.short	0x0001
        /*0052*/ 	.short	0x0004
        /*0054*/ 	.byte	0x00, 0xf0, 0x11, 0x00


	//----- nvinfo : EIATTR_KPARAM_INFO
	.align		4
.L_378:
        /*0058*/ 	.byte	0x04, 0x17
        /*005a*/ 	.short	(.L_380 - .L_379)
.L_379:
        /*005c*/ 	.word	0x00000000
        /*0060*/ 	.short	0x0000
        /*0062*/ 	.short	0x0000
        /*0064*/ 	.byte	0x00, 0xf0, 0x11, 0x00


	//----- nvinfo : EIATTR_SPARSE_MMA_MASK
	.align		4
.L_380:
        /*0068*/ 	.byte	0x03, 0x50
        /*006a*/ 	.short	0x0000


	//----- nvinfo : EIATTR_MAXREG_COUNT
	.align		4
        /*006c*/ 	.byte	0x03, 0x1b
        /*006e*/ 	.short	0x00ff


	//----- nvinfo : EIATTR_MERCURY_ISA_VERSION
	.align		4
        /*0070*/ 	.byte	0x03, 0x5f
        /*0072*/ 	.short	0x0101


	//----- nvinfo : EIATTR_VRC_CTA_INIT_COUNT
	.align		4
        /*0074*/ 	.byte	0x02, 0x4a
	.zero		1
	.zero		1


	//----- nvinfo : EIATTR_EXIT_INSTR_OFFSETS
	.align		4
        /*0078*/ 	.byte	0x04, 0x1c
        /*007a*/ 	.short	(.L_382 - .L_381)


	//   ....[0]....
.L_381:
        /*007c*/ 	.word	0x000002f0


	//   ....[1]....
        /*0080*/ 	.word	0x00000800


	//   ....[2]....
        /*0084*/ 	.word	0x00000a60


	//   ....[3]....
        /*0088*/ 	.word	0x00000ba0


	//   ....[4]....
        /*008c*/ 	.word	0x00000c50


	//   ....[5]....
        /*0090*/ 	.word	0x00000c80


	//   ....[6]....
        /*0094*/ 	.word	0x00001200


	//   ....[7]....
        /*0098*/ 	.word	0x00001530


	//   ....[8]....
        /*009c*/ 	.word	0x000016f0


	//   ....[9]....
        /*00a0*/ 	.word	0x00001720


	//   ....[10]....
        /*00a4*/ 	.word	0x000017c0


	//----- nvinfo : EIATTR_MAX_THREADS
	.align		4
.L_382:
        /*00a8*/ 	.byte	0x04, 0x05
        /*00aa*/ 	.short	(.L_384 - .L_383)
.L_383:
        /*00ac*/ 	.word	0x00000080
        /*00b0*/ 	.word	0x00000001
        /*00b4*/ 	.word	0x00000001


	//----- nvinfo : EIATTR_CRS_STACK_SIZE
	.align		4
.L_384:
        /*00b8*/ 	.byte	0x04, 0x1e
        /*00ba*/ 	.short	(.L_386 - .L_385)
.L_385:
        /*00bc*/ 	.word	0x00000000


	//----- nvinfo : EIATTR_CBANK_PARAM_SIZE
	.align		4
.L_386:
        /*00c0*/ 	.byte	0x03, 0x19
        /*00c2*/ 	.short	0x0038


	//----- nvinfo : EIATTR_PARAM_CBANK
	.align		4
        /*00c4*/ 	.byte	0x04, 0x0a
        /*00c6*/ 	.short	(.L_388 - .L_387)
	.align		4
.L_387:
        /*00c8*/ 	.word	index@(.nv.constant0._ZN3cub18CUB_300001_SM_10006detail9transform16transform_kernelINS2_10policy_hubILb1EN4cuda3std3__45tupleIJN6thrust24THRUST_300001_SM_1000_NS10device_ptrIfEESC_EEEE10policy1000Ei5saxpySC_JPfSH_EEEvT0_iT1_T2_DpNS2_10kernel_argIT3_EE)
        /*00cc*/ 	.short	0x0380
        /*00ce*/ 	.short	0x0038


	//----- nvinfo : EIATTR_SW_WAR
	.align		4
.L_388:
        /*00d0*/ 	.byte	0x04, 0x36
        /*00d2*/ 	.short	(.L_390 - .L_389)
.L_389:
        /*00d4*/ 	.word	0x00000008
.L_390:


//--------------------- .nv.info._ZN3cub18CUB_300001_SM_10006detail9transform16transform_kernelINS2_10policy_hubILb0EN4cuda3std3__45tupleIJN6thrust24THRUST_300001_SM_1000_NS10device_ptrIfEESC_EEEE10policy1000ElNS7_5minusIfEESC_JPfSI_EEEvT0_iT1_T2_DpNS2_10kernel_argIT3_EE --------------------------
	.section	.nv.info._ZN3cub18CUB_300001_SM_10006detail9transform16transform_kernelINS2_10policy_hubILb0EN4cuda3std3__45tupleIJN6thrust24THRUST_300001_SM_1000_NS10device_ptrIfEESC_EEEE10policy1000ElNS7_5minusIfEESC_JPfSI_EEEvT0_iT1_T2_DpNS2_10kernel_argIT3_EE,"",@"SHT_CUDA_INFO"
	.sectionflags	@""
	.align	4


	//----- nvinfo : EIATTR_CUDA_API_VERSION
	.align		4
        /*0000*/ 	.byte	0x04, 0x37
        /*0002*/ 	.short	(.L_392 - .L_391)
.L_391:
        /*0004*/ 	.word	0x00000082


	//----- nvinfo : EIATTR_KPARAM_INFO
	.align		4
.L_392:
        /*0008*/ 	.byte	0x04, 0x17
        /*000a*/ 	.short	(.L_394 - .L_393)
.L_393:
        /*000c*/ 	.word	0x00000000
        /*0010*/ 	.short	0x0005
        /*0012*/ 	.short	0x0028
        /*0014*/ 	.byte	0x00, 0xf0, 0x41, 0x00


	//----- nvinfo : EIATTR_KPARAM_INFO
	.align		4
.L_394:
        /*0018*/ 	.byte	0x04, 0x17
        /*001a*/ 	.short	(.L_396 - .L_395)
.L_395:
        /*001c*/ 	.word	0x00000000
        /*0020*/ 	.short	0x0004
        /*0022*/ 	.short	0x0018
        /*0024*/ 	.byte	0x00, 0xf0, 0x41, 0x00


	//----- nvinfo : EIATTR_KPARAM_INFO
	.align		4
.L_396:
        /*0028*/ 	.byte	0x04, 0x17
        /*002a*/ 	.short	(.L_398 - .L_397)
.L_397:
        /*002c*/ 	.word	0x00000000
        /*0030*/ 	.short	0x0003
        /*0032*/ 	.short	0x0010
        /*0034*/ 	.byte	0x00, 0xf0, 0x21, 0x00


	//----- nvinfo : EIATTR_KPARAM_INFO
	.align		4
.L_398:
        /*0038*/ 	.byte	0x04, 0x17
        /*003a*/ 	.short	(.L_400 - .L_399)
.L_399:
        /*003c*/ 	.word	0x00000000
        /*0040*/ 	.short	0x0002
        /*0042*/ 	.short	0x000c
        /*0044*/ 	.byte	0x00, 0xf0, 0x05, 0x00


	//----- nvinfo : EIATTR_KPARAM_INFO
	.align		4
.L_400:
        /*0048*/ 	.byte	0x04, 0x17
        /*004a*/ 	.short	(.L_402 - .L_401)
.L_401:
        /*004c*/ 	.word	0x00000000
        /*0050*/ 	.short	0x0001
        /*0052*/ 	.short	0x0008
        /*0054*/ 	.byte	0x00, 0xf0, 0x11, 0x00


	//----- nvinfo : EIATTR_KPARAM_INFO
	.align		4
.L_402:
        /*0058*/ 	.byte	0x04, 0x17
        /*005a*/ 	.short	(.L_404 - .L_403)
.L_403:
        /*005c*/ 	.word	0x00000000
        /*0060*/ 	.short	0x0000
        /*0062*/ 	.short	0x0000
        /*0064*/ 	.byte	0x00, 0xf0, 0x21, 0x00


	//----- nvinfo : EIATTR_SPARSE_MMA_MASK
	.align		4
.L_404:
        /*0068*/ 	.byte	0x03, 0x50
        /*006a*/ 	.short	0x0000


	//----- nvinfo : EIATTR_MAXREG_COUNT
	.align		4
        /*006c*/ 	.byte	0x03, 0x1b
        /*006e*/ 	.short	0x00ff


	//----- nvinfo : EIATTR_NUM_BARRIERS
	.align		4
        /*0070*/ 	.byte	0x02, 0x4c
        /*0072*/ 	.byte	0x01
	.zero		1


	//----- nvinfo : EIATTR_MERCURY_ISA_VERSION
	.align		4
        /*0074*/ 	.byte	0x03, 0x5f
        /*0076*/ 	.short	0x0101


	//----- nvinfo : EIATTR_COOP_GROUP_MASK_REGIDS
	.align		4
        /*0078*/ 	.byte	0x04, 0x29
        /*007a*/ 	.short	(.L_406 - .L_405)


	//   ....[0]....
.L_405:
        /*007c*/ 	.word	0xffffffff


	//----- nvinfo : EIATTR_COOP_GROUP_INSTR_OFFSETS
	.align		4
.L_406:
        /*0080*/ 	.byte	0x04, 0x28
        /*0082*/ 	.short	(.L_408 - .L_407)


	//   ....[0]....
.L_407:
        /*0084*/ 	.word	0x000019c0


	//----- nvinfo : EIATTR_VRC_CTA_INIT_COUNT
	.align		4
.L_408:
        /*0088*/ 	.byte	0x02, 0x4a
	.zero		1
	.zero		1


	//----- nvinfo : EIATTR_MBARRIER_INSTR_OFFSETS
	.align		4
        /*008c*/ 	.byte	0x04, 0x39
        /*008e*/ 	.short	(.L_410 - .L_409)


	//   ....[0]....
.L_409:
        /*0090*/ 	.word	0x000002d0
        /*0094*/ 	.word	0x000000ff
        /*0098*/ 	.word	0x00000000
        /*009c*/ 	.short	0x0100
        /*009e*/ 	.byte	0x11
	.zero		1


	//   ....[1]....
        /*00a0*/ 	.word	0x000004a0
        /*00a4*/ 	.word	0x000000ff
        /*00a8*/ 	.word	0x00000000
        /*00ac*/ 	.short	0x010a
        /*00ae*/ 	.byte	0x04
	.zero		1


	//----- nvinfo : EIATTR_NUM_MBARRIERS
	.align		4
.L_410:
        /*00b0*/ 	.byte	0x03, 0x38
        /*00b2*/ 	.short	0x0001


	//----- nvinfo : EIATTR_EXIT_INSTR_OFFSETS
	.align		4
        /*00b4*/ 	.byte	0x04, 0x1c
        /*00b6*/ 	.short	(.L_412 - .L_411)


	//   ....[0]....
.L_411:
        /*00b8*/ 	.word	0x00001a10


	//   ....[1]....
        /*00bc*/ 	.word	0x00001c00


	//   ....[2]....
        /*00c0*/ 	.word	0x00001c30


	//   ....[3]....
        /*00c4*/ 	.word	0x00001dd0


	//----- nvinfo : EIATTR_MAX_THREADS
	.align		4
.L_412:
        /*00c8*/ 	.byte	0x04, 0x05
        /*00ca*/ 	.short	(.L_414 - .L_413)
.L_413:
        /*00cc*/ 	.word	0x00000080
        /*00d0*/ 	.word	0x00000001
        /*00d4*/ 	.word	0x00000001


	//----- nvinfo : EIATTR_CRS_STACK_SIZE
	.align		4
.L_414:
        /*00d8*/ 	.byte	0x04, 0x1e
        /*00da*/ 	.short	(.L_416 - .L_415)
.L_415:
        /*00dc*/ 	.word	0x00000000


	//----- nvinfo : EIATTR_CBANK_PARAM_SIZE
	.align		4
.L_416:
        /*00e0*/ 	.byte	0x03, 0x19
        /*00e2*/ 	.short	0x0038


	//----- nvinfo : EIATTR_PARAM_CBANK
	.align		4
        /*00e4*/ 	.byte	0x04, 0x0a
        /*00e6*/ 	.short	(.L_418 - .L_417)
	.align		4
.L_417:
        /*00e8*/ 	.word	index@(.nv.constant0._ZN3cub18CUB_300001_SM_10006detail9transform16transform_kernelINS2_10policy_hubILb0EN4cuda3std3__45tupleIJN6thrust24THRUST_300001_SM_1000_NS10device_ptrIfEESC_EEEE10policy1000ElNS7_5minusIfEESC_JPfSI_EEEvT0_iT1_T2_DpNS2_10kernel_argIT3_EE)
        /*00ec*/ 	.short	0x0380
        /*00ee*/ 	.short	0x0038


	//----- nvinfo : EIATTR_SW_WAR
	.align		4
.L_418:
        /*00f0*/ 	.byte	0x04, 0x36
        /*00f2*/ 	.short	(.L_420 - .L_419)
.L_419:
        /*00f4*/ 	.word	0x00000008
.L_420:


//--------------------- .nv.info._ZN3cub18CUB_300001_SM_10006detail9transform16transform_kernelINS2_10policy_hubILb0EN4cuda3std3__45tupleIJN6thrust24THRUST_300001_SM_1000_NS10device_ptrIfEESC_EEEE10policy1000EiNS7_5minusIfEESC_JPfSI_EEEvT0_iT1_T2_DpNS2_10kernel_argIT3_EE --------------------------
	.section	.nv.info._ZN3cub18CUB_300001_SM_10006detail9transform16transform_kernelINS2_10policy_hubILb0EN4cuda3std3__45tupleIJN6thrust24THRUST_300001_SM_1000_NS10device_ptrIfEESC_EEEE10policy1000EiNS7_5minusIfEESC_JPfSI_EEEvT0_iT1_T2_DpNS2_10kernel_argIT3_EE,"",@"SHT_CUDA_INFO"
	.sectionflags	@""
	.align	4


	//----- nvinfo : EIATTR_CUDA_API_VERSION
	.align		4
        /*0000*/ 	.byte	0x04, 0x37
        /*0002*/ 	.short	(.L_422 - .L_421)
.L_421:
        /*0004*/ 	.word	0x00000082


	//----- nvinfo : EIATTR_KPARAM_INFO
	.align		4
.L_422:
        /*0008*/ 	.byte	0x04, 0x17
        /*000a*/ 	.short	(.L_424 - .L_423)
.L_423:
        /*000c*/ 	.word	0x00000000
        /*0010*/ 	.short	0x0005
        /*0012*/ 	.short	0x0028
        /*0014*/ 	.byte	0x00, 0xf0, 0x41, 0x00


	//----- nvinfo : EIATTR_KPARAM_INFO
	.align		4
.L_424:
        /*0018*/ 	.byte	0x04, 0x17
        /*001a*/ 	.short	(.L_426 - .L_425)
.L_425:
        /*001c*/ 	.word	0x00000000
        /*0020*/ 	.short	0x0004
        /*0022*/ 	.short	0x0018
        /*0024*/ 	.byte	0x00, 0xf0, 0x41, 0x00


	//----- nvinfo : EIATTR_KPARAM_INFO
	.align		4
.L_426:
        /*0028*/ 	.byte	0x04, 0x17
        /*002a*/ 	.short	(.L_428 - .L_427)
.L_427:
        /*002c*/ 	.word	0x00000000
        /*0030*/ 	.short	0x0003
        /*0032*/ 	.short	0x0010
        /*0034*/ 	.byte	0x00, 0xf0, 0x21, 0x00


	//----- nvinfo : EIATTR_KPARAM_INFO
	.align		4
.L_428:
        /*0038*/ 	.byte	0x04, 0x17
        /*003a*/ 	.short	(.L_430 - .L_429)
.L_429:
        /*003c*/ 	.word	0x00000000
        /*0040*/ 	.short	0x0002
        /*0042*/ 	.short	0x0008
        /*0044*/ 	.byte	0x00, 0xf0, 0x05, 0x00


	//----- nvinfo : EIATTR_KPARAM_INFO
	.align		4
.L_430:
        /*0048*/ 	.byte	0x04, 0x17
        /*004a*/ 	.short	(.L_432 - .L_431)
.L_431:
        /*004c*/ 	.word	0x00000000
        /*0050*/ 	.short	0x0001
        /*0052*/ 	.short	0x0004
        /*0054*/ 	.byte	0x00, 0xf0, 0x11, 0x00


	//----- nvinfo : EIATTR_KPARAM_INFO
	.align		4
.L_432:
        /*0058*/ 	.byte	0x04, 0x17
        /*005a*/ 	.short	(.L_434 - .L_433)
.L_433:
        /*005c*/ 	.word	0x00000000
        /*0060*/ 	.short	0x0000
        /*0062*/ 	.short	0x0000
        /*0064*/ 	.byte	0x00, 0xf0, 0x11, 0x00


	//----- nvinfo : EIATTR_SPARSE_MMA_MASK
	.align		4
.L_434:
        /*0068*/ 	.byte	0x03, 0x50
        /*006a*/ 	.short	0x0000


	//----- nvinfo : EIATTR_MAXREG_COUNT
	.align		4
        /*006c*/ 	.byte	0x03, 0x1b
        /*006e*/ 	.short	0x00ff


	//----- nvinfo : EIATTR_NUM_BARRIERS
	.align		4
        /*0070*/ 	.byte	0x02, 0x4c
        /*0072*/ 	.byte	0x01
	.zero		1


	//----- nvinfo : EIATTR_MERCURY_ISA_VERSION
	.align		4
        /*0074*/ 	.byte	0x03, 0x5f
        /*0076*/ 	.short	0x0101


	//----- nvinfo : EIATTR_COOP_GROUP_MASK_REGIDS
	.align		4
        /*0078*/ 	.byte	0x04, 0x29
        /*007a*/ 	.short	(.L_436 - .L_435)


	//   ....[0]....
.L_435:
        /*007c*/ 	.word	0xffffffff


	//----- nvinfo : EIATTR_COOP_GROUP_INSTR_OFFSETS
	.align		4
.L_436:
        /*0080*/ 	.byte	0x04, 0x28
        /*0082*/ 	.short	(.L_438 - .L_437)


	//   ....[0]....
.L_437:
        /*0084*/ 	.word	0x000019e0


	//----- nvinfo : EIATTR_VRC_CTA_INIT_COUNT
	.align		4
.L_438:
        /*0088*/ 	.byte	0x02, 0x4a
	.zero		1
	.zero		1


	//----- nvinfo : EIATTR_MBARRIER_INSTR_OFFSETS
	.align		4
        /*008c*/ 	.byte	0x04, 0x39
        /*008e*/ 	.short	(.L_440 - .L_439)


	//   ....[0]....
.L_439:
        /*0090*/ 	.word	0x00000270
        /*0094*/ 	.word	0x000000ff
        /*0098*/ 	.word	0x00000000
        /*009c*/ 	.short	0x0100
        /*009e*/ 	.byte	0x0f
	.zero		1


	//   ....[1]....
        /*00a0*/ 	.word	0x00000420
        /*00a4*/ 	.word	0x000000ff
        /*00a8*/ 	.word	0x00000000
        /*00ac*/ 	.short	0x010a
        /*00ae*/ 	.byte	0x04
	.zero		1


	//----- nvinfo : EIATTR_NUM_MBARRIERS
	.align		4
.L_440:
        /*00b0*/ 	.byte	0x03, 0x38
        /*00b2*/ 	.short	0x0001


	//----- nvinfo : EIATTR_EXIT_INSTR_OFFSETS
	.align		4
        /*00b4*/ 	.byte	0x04, 0x1c
        /*00b6*/ 	.short	(.L_442 - .L_441)


	//   ....[0]....
.L_441:
        /*00b8*/ 	.word	0x00001a30


	//   ....[1]....
        /*00bc*/ 	.word	0x00001bc0


	//   ....[2]....
        /*00c0*/ 	.word	0x00001c30


	//   ....[3]....
        /*00c4*/ 	.word	0x00001e10


	//----- nvinfo : EIATTR_MAX_THREADS
	.align		4
.L_442:
        /*00c8*/ 	.byte	0x04, 0x05
        /*00ca*/ 	.short	(.L_444 - .L_443)
.L_443:
        /*00cc*/ 	.word	0x00000080
        /*00d0*/ 	.word	0x00000001
        /*00d4*/ 	.word	0x00000001


	//----- nvinfo : EIATTR_CRS_STACK_SIZE
	.align		4
.L_444:
        /*00d8*/ 	.byte	0x04, 0x1e
        /*00da*/ 	.short	(.L_446 - .L_445)
.L_445:
        /*00dc*/ 	.word	0x00000000


	//----- nvinfo : EIATTR_CBANK_PARAM_SIZE
	.align		4
.L_446:
        /*00e0*/ 	.byte	0x03, 0x19
        /*00e2*/ 	.short	0x0038


	//----- nvinfo : EIATTR_PARAM_CBANK
	.align		4
        /*00e4*/ 	.byte	0x04, 0x0a
        /*00e6*/ 	.short	(.L_448 - .L_447)
	.align		4
.L_447:
        /*00e8*/ 	.word	index@(.nv.constant0._ZN3cub18CUB_300001_SM_10006detail9transform16transform_kernelINS2_10policy_hubILb0EN4cuda3std3__45tupleIJN6thrust24THRUST_300001_SM_1000_NS10device_ptrIfEESC_EEEE10policy1000EiNS7_5minusIfEESC_JPfSI_EEEvT0_iT1_T2_DpNS2_10kernel_argIT3_EE)
        /*00ec*/ 	.short	0x0380
        /*00ee*/ 	.short	0x0038


	//----- nvinfo : EIATTR_SW_WAR
	.align		4
.L_448:
        /*00f0*/ 	.byte	0x04, 0x36
        /*00f2*/ 	.short	(.L_450 - .L_449)
.L_449:
        /*00f4*/ 	.word	0x00000008
.L_450:


//--------------------- .nv.info._ZN3cub18CUB_300001_SM_10006detail11EmptyKernelIvEEvv --------------------------
	.section	.nv.info._ZN3cub18CUB_300001_SM_10006detail11EmptyKernelIvEEvv,"",@"SHT_CUDA_INFO"
	.sectionflags	@""
	.align	4


	//----- nvinfo : EIATTR_CUDA_API_VERSION
	.align		4
        /*0000*/ 	.byte	0x04, 0x37
        /*0002*/ 	.short	(.L_452 - .L_451)
.L_451:
        /*0004*/ 	.word	0x00000082


	//----- nvinfo : EIATTR_SPARSE_MMA_MASK
	.align		4
.L_452:
        /*0008*/ 	.byte	0x03, 0x50
        /*000a*/ 	.short	0x0000


	//----- nvinfo : EIATTR_MAXREG_COUNT
	.align		4
        /*000c*/ 	.byte	0x03, 0x1b
        /*000e*/ 	.short	0x00ff


	//----- nvinfo : EIATTR_MERCURY_ISA_VERSION
	.align		4
        /*0010*/ 	.byte	0x03, 0x5f
        /*0012*/ 	.short	0x0101


	//----- nvinfo : EIATTR_VRC_CTA_INIT_COUNT
	.align		4
        /*0014*/ 	.byte	0x02, 0x4a
	.zero		1
	.zero		1


	//----- nvinfo : EIATTR_EXIT_INSTR_OFFSETS
	.align		4
        /*0018*/ 	.byte	0x04, 0x1c
        /*001a*/ 	.short	(.L_454 - .L_453)


	//   ....[0]....
.L_453:
        /*001c*/ 	.word	0x00000010


	//----- nvinfo : EIATTR_SW_WAR
	.align		4
.L_454:
        /*0020*/ 	.byte	0x04, 0x36
        /*0022*/ 	.short	(.L_456 - .L_455)
.L_455:
        /*0024*/ 	.word	0x00000008
.L_456:


//--------------------- .nv.callgraph             --------------------------
	.section	.nv.callgraph,"",@"SHT_CUDA_CALLGRAPH"
	.align	4
	.sectionentsize	8
	.align		4
        /*0000*/ 	.word	0x00000000
	.align		4
        /*0004*/ 	.word	0xffffffff
	.align		4
        /*0008*/ 	.word	0x00000000
	.align		4
        /*000c*/ 	.word	0xfffffffe
	.align		4
        /*0010*/ 	.word	0x00000000
	.align		4
        /*0014*/ 	.word	0xfffffffd
	.align		4
        /*0018*/ 	.word	0x00000000
	.align		4
        /*001c*/ 	.word	0xfffffffc


//--------------------- .nv.constant4             --------------------------
	.section	.nv.constant4,"a",@progbits
	.align	8
	.align		8
.nv.constant4:
        /*0000*/ 	.dword	_ZN34_INTERNAL_fb4413a2_4_k_cu_214087b34cuda3std3__45__cpo5beginE
	.align		8
        /*0008*/ 	.dword	_ZN34_INTERNAL_fb4413a2_4_k_cu_214087b34cuda3std3__45__cpo3endE
	.align		8
        /*0010*/ 	.dword	_ZN34_INTERNAL_fb4413a2_4_k_cu_214087b34cuda3std3__45__cpo6cbeginE
	.align		8
        /*0018*/ 	.dword	_ZN34_INTERNAL_fb4413a2_4_k_cu_214087b34cuda3std3__45__cpo4cendE
	.align		8
        /*0020*/ 	.dword	_ZN34_INTERNAL_fb4413a2_4_k_cu_214087b34cuda3std3__45__cpo6rbeginE
	.align		8
        /*0028*/ 	.dword	_ZN34_INTERNAL_fb4413a2_4_k_cu_214087b34cuda3std3__45__cpo4rendE
	.align		8
        /*0030*/ 	.dword	_ZN34_INTERNAL_fb4413a2_4_k_cu_214087b34cuda3std3__45__cpo7crbeginE
	.align		8
        /*0038*/ 	.dword	_ZN34_INTERNAL_fb4413a2_4_k_cu_214087b34cuda3std3__45__cpo5crendE
	.align		8
        /*0040*/ 	.dword	_ZN34_INTERNAL_fb4413a2_4_k_cu_214087b34cuda3std3__436_GLOBAL__N__fb4413a2_4_k_cu_214087b36ignoreE
	.align		8
        /*0048*/ 	.dword	_ZN34_INTERNAL_fb4413a2_4_k_cu_214087b34cuda3std3__419piecewise_constructE
	.align		8
        /*0050*/ 	.dword	_ZN34_INTERNAL_fb4413a2_4_k_cu_214087b34cuda3std3__48in_placeE
	.align		8
        /*0058*/ 	.dword	_ZN34_INTERNAL_fb4413a2_4_k_cu_214087b34cuda3std3__420unreachable_sentinelE
	.align		8
        /*0060*/ 	.dword	_ZN34_INTERNAL_fb4413a2_4_k_cu_214087b34cuda3std3__47nulloptE
	.align		8
        /*0068*/ 	.dword	_ZN34_INTERNAL_fb4413a2_4_k_cu_214087b34cuda3std3__48unexpectE
	.align		8
        /*0070*/ 	.dword	_ZN34_INTERNAL_fb4413a2_4_k_cu_214087b34cuda3std6ranges3__45__cpo4swapE
	.align		8
        /*0078*/ 	.dword	_ZN34_INTERNAL_fb4413a2_4_k_cu_214087b34cuda3std6ranges3__45__cpo9iter_moveE
	.align		8
        /*0080*/ 	.dword	_ZN34_INTERNAL_fb4413a2_4_k_cu_214087b34cuda3std6ranges3__45__cpo5beginE
	.align		8
        /*0088*/ 	.dword	_ZN34_INTERNAL_fb4413a2_4_k_cu_214087b34cuda3std6ranges3__45__cpo3endE
	.align		8
        /*0090*/ 	.dword	_ZN34_INTERNAL_fb4413a2_4_k_cu_214087b34cuda3std6ranges3__45__cpo6cbeginE
	.align		8
        /*0098*/ 	.dword	_ZN34_INTERNAL_fb4413a2_4_k_cu_214087b34cuda3std6ranges3__45__cpo4cendE
	.align		8
        /*00a0*/ 	.dword	_ZN34_INTERNAL_fb4413a2_4_k_cu_214087b34cuda3std6ranges3__45__cpo7advanceE
	.align		8
        /*00a8*/ 	.dword	_ZN34_INTERNAL_fb4413a2_4_k_cu_214087b34cuda3std6ranges3__45__cpo9iter_swapE
	.align		8
        /*00b0*/ 	.dword	_ZN34_INTERNAL_fb4413a2_4_k_cu_214087b34cuda3std6ranges3__45__cpo4nextE
	.align		8
        /*00b8*/ 	.dword	_ZN34_INTERNAL_fb4413a2_4_k_cu_214087b34cuda3std6ranges3__45__cpo4prevE
	.align		8
        /*00c0*/ 	.dword	_ZN34_INTERNAL_fb4413a2_4_k_cu_214087b34cuda3std6ranges3__45__cpo4dataE
	.align		8
        /*00c8*/ 	.dword	_ZN34_INTERNAL_fb4413a2_4_k_cu_214087b34cuda3std6ranges3__45__cpo5cdataE
	.align		8
        /*00d0*/ 	.dword	_ZN34_INTERNAL_fb4413a2_4_k_cu_214087b34cuda3std6ranges3__45__cpo4sizeE
	.align		8
        /*00d8*/ 	.dword	_ZN34_INTERNAL_fb4413a2_4_k_cu_214087b34cuda3std6ranges3__45__cpo5ssizeE
	.align		8
        /*00e0*/ 	.dword	_ZN34_INTERNAL_fb4413a2_4_k_cu_214087b34cuda3std6ranges3__45__cpo8distanceE
	.align		8
        /*00e8*/ 	.dword	_ZN34_INTERNAL_fb4413a2_4_k_cu_214087b36thrust24THRUST_300001_SM_1000_NS8cuda_cub3parE
	.align		8
        /*00f0*/ 	.dword	_ZN34_INTERNAL_fb4413a2_4_k_cu_214087b36thrust24THRUST_300001_SM_1000_NS8cuda_cub10par_nosyncE
	.align		8
        /*00f8*/ 	.dword	_ZN34_INTERNAL_fb4413a2_4_k_cu_214087b36thrust24THRUST_300001_SM_1000_NS6system6detail10sequential3seqE
	.align		8
        /*0100*/ 	.dword	_ZN34_INTERNAL_fb4413a2_4_k_cu_214087b36thrust24THRUST_300001_SM_1000_NS12placeholders2_1E
	.align		8
        /*0108*/ 	.dword	_ZN34_INTERNAL_fb4413a2_4_k_cu_214087b36thrust24THRUST_300001_SM_1000_NS12placeholders2_2E
	.align		8
        /*0110*/ 	.dword	_ZN34_INTERNAL_fb4413a2_4_k_cu_214087b36thrust24THRUST_300001_SM_1000_NS12placeholders2_3E
	.align		8
        /*0118*/ 	.dword	_ZN34_INTERNAL_fb4413a2_4_k_cu_214087b36thrust24THRUST_300001_SM_1000_NS12placeholders2_4E
	.align		8
        /*0120*/ 	.dword	_ZN34_INTERNAL_fb4413a2_4_k_cu_214087b36thrust24THRUST_300001_SM_1000_NS12placeholders2_5E
	.align		8
        /*0128*/ 	.dword	_ZN34_INTERNAL_fb4413a2_4_k_cu_214087b36thrust24THRUST_300001_SM_1000_NS12placeholders2_6E
	.align		8
        /*0130*/ 	.dword	_ZN34_INTERNAL_fb4413a2_4_k_cu_214087b36thrust24THRUST_300001_SM_1000_NS12placeholders2_7E
	.align		8
        /*0138*/ 	.dword	_ZN34_INTERNAL_fb4413a2_4_k_cu_214087b36thrust24THRUST_300001_SM_1000_NS12placeholders2_8E
	.align		8
        /*0140*/ 	.dword	_ZN34_INTERNAL_fb4413a2_4_k_cu_214087b36thrust24THRUST_300001_SM_1000_NS12placeholders2_9E
	.align		8
        /*0148*/ 	.dword	_ZN34_INTERNAL_fb4413a2_4_k_cu_214087b36thrust24THRUST_300001_SM_1000_NS12placeholders3_10E
	.align		8
        /*0150*/ 	.dword	_ZN34_INTERNAL_fb4413a2_4_k_cu_214087b36thrust24THRUST_300001_SM_1000_NS3seqE


//--------------------- .text._ZN3cub18CUB_300001_SM_10006detail6reduce28DeviceReduceSingleTileKernelINS2_10policy_hubIfyN4cuda3std3__44plusIfEEE10Policy1000EPfSC_iS9_ffNS7_10__identityEEEvT0_T1_T2_T3_T4_T6_ --------------------------
	.section	.text._ZN3cub18CUB_300001_SM_10006detail6reduce28DeviceReduceSingleTileKernelINS2_10policy_hubIfyN4cuda3std3__44plusIfEEE10Policy1000EPfSC_iS9_ffNS7_10__identityEEEvT0_T1_T2_T3_T4_T6_,"ax",@progbits
	.align	128
        .global         _ZN3cub18CUB_300001_SM_10006detail6reduce28DeviceReduceSingleTileKernelINS2_10policy_hubIfyN4cuda3std3__44plusIfEEE10Policy1000EPfSC_iS9_ffNS7_10__identityEEEvT0_T1_T2_T3_T4_T6_
        .type           _ZN3cub18CUB_300001_SM_10006detail6reduce28DeviceReduceSingleTileKernelINS2_10policy_hubIfyN4cuda3std3__44plusIfEEE10Policy1000EPfSC_iS9_ffNS7_10__identityEEEvT0_T1_T2_T3_T4_T6_,@function
        .size           _ZN3cub18CUB_300001_SM_10006detail6reduce28DeviceReduceSingleTileKernelINS2_10policy_hubIfyN4cuda3std3__44plusIfEEE10Policy1000EPfSC_iS9_ffNS7_10__identityEEEvT0_T1_T2_T3_T4_T6_,(.L_x_408 - _ZN3cub18CUB_300001_SM_10006detail6reduce28DeviceReduceSingleTileKernelINS2_10policy_hubIfyN4cuda3std3__44plusIfEEE10Policy1000EPfSC_iS9_ffNS7_10__identityEEEvT0_T1_T2_T3_T4_T6_)
        .other          _ZN3cub18CUB_300001_SM_10006detail6reduce28DeviceReduceSingleTileKernelINS2_10policy_hubIfyN4cuda3std3__44plusIfEEE10Policy1000EPfSC_iS9_ffNS7_10__identityEEEvT0_T1_T2_T3_T4_T6_,@"STO_CUDA_ENTRY STV_DEFAULT"
_ZN3cub18CUB_300001_SM_10006detail6reduce28DeviceReduceSingleTileKernelINS2_10policy_hubIfyN4cuda3std3__44plusIfEEE10Policy1000EPfSC_iS9_ffNS7_10__identityEEEvT0_T1_T2_T3_T4_T6_:
.text._ZN3cub18CUB_300001_SM_10006detail6reduce28DeviceReduceSingleTileKernelINS2_10policy_hubIfyN4cuda3std3__44plusIfEEE10Policy1000EPfSC_iS9_ffNS7_10__identityEEEvT0_T1_T2_T3_T4_T6_:
[----:B------:R-:W-:Y:S01]  /*0000*/  LDC R1, c[0x0][0x37c] ;  /* 0x0000df00ff017b82 */ /* 0x000fe20000000800 */
[----:B------:R-:W0:Y:S01]  /*0010*/  LDCU UR4, c[0x0][0x390] ;  /* 0x00007200ff0477ac */ /* 0x000e220008000800 */
[----:B------:R-:W1:Y:S01]  /*0020*/  LDCU.64 UR6, c[0x0][0x358] ;  /* 0x00006b00ff0677ac */ /* 0x000e620008000a00 */
[----:B0-----:R-:W-:-:S04]  /*0030*/  MOV R20, UR4 ;  /* 0x0000000400147c02 */ /* 0x001fc80008000f00 */
[----:B------:R-:W-:-:S13]  /*0040*/  ISETP.NE.AND P0, PT, R20, RZ, PT ;  /* 0x000000ff1400720c */ /* 0x000fda0003f05270 */
[----:B-1----:R-:W-:Y:S05]  /*0050*/  @P0 BRA `(.L_x_0) ;  /* 0x00000000001c0947 */ /* 0x002fea0003800000 */
[----:B------:R-:W0:Y:S02]  /*0060*/  S2R R0, SR_TID.X ;  /* 0x0000000000007919 */ /* 0x000e240000002100 */
[----:B0-----:R-:W-:-:S13]  /*0070*/  ISETP.NE.AND P0, PT, R0, RZ, PT ;  /* 0x000000ff0000720c */ /* 0x001fda0003f05270 */
[----:B------:R-:W-:Y:S05]  /*0080*/  @P0 EXIT ;  /* 0x000000000000094d */ /* 0x000fea0003800000 */
[----:B------:R-:W0:Y:S08]  /*0090*/  LDC R5, c[0x0][0x398] ;  /* 0x0000e600ff057b82 */ /* 0x000e300000000800 */
[----:B------:R-:W0:Y:S02]  /*00a0*/  LDC.64 R2, c[0x0][0x388] ;  /* 0x0000e200ff027b82 */ /* 0x000e240000000a00 */
[----:B0-----:R-:W-:Y:S01]  /*00b0*/  STG.E desc[UR6][R2.64], R5 ;  /* 0x0000000502007986 */ /* 0x001fe2000c101906 */
[----:B------:R-:W-:Y:S05]  /*00c0*/  EXIT ;  /* 0x000000000000794d */ /* 0x000fea0003800000 */
.L_x_0:
[----:B------:R-:W0:Y:S01]  /*00d0*/  LDCU UR4, c[0x0][0x380] ;  /* 0x00007000ff0477ac */ /* 0x000e220008000800 */
[----:B------:R-:W-:Y:S01]  /*00e0*/  BSSY.RECONVERGENT B0, `(.L_x_1) ;  /* 0x00003ca000007945 */ /* 0x000fe20003800200 */
[----:B0-----:R-:W-:-:S09]  /*00f0*/  ULOP3.LUT UP0, URZ, UR4, 0xf, URZ, 0xc0, !UPT ;  /* 0x0000000f04ff7892 */ /* 0x001fd2000f80c0ff */
[----:B------:R-:W-:Y:S05]  /*0100*/  BRA.U UP0, `(.L_x_2) ;  /* 0x0000001d00607547 */ /* 0x000fea000b800000 */
[----:B------:R-:W-:-:S13]  /*0110*/  ISETP.GT.AND P0, PT, R20, 0xfff, PT ;  /* 0x00000fff1400780c */ /* 0x000fda0003f04270 */
[----:B------:R-:W-:Y:S05]  /*0120*/  @P0 BRA `(.L_x_3) ;  /* 0x0000000c00a80947 */ /* 0x000fea0003800000 */
[----:B------:R-:W0:Y:S01]  /*0130*/  S2R R9, SR_TID.X ;  /* 0x0000000000097919 */ /* 0x000e220000002100 */
[----:B------:R-:W-:Y:S01]  /*0140*/  BSSY.RECONVERGENT B1, `(.L_x_4) ;  /* 0x0000009000017945 */ /* 0x000fe20003800200 */
[----:B------:R-:W-:Y:S01]  /*0150*/  HFMA2 R0, -RZ, RZ, 0, 0 ;  /* 0x00000000ff007431 */ /* 0x000fe200000001ff */
[----:B0-----:R-:W-:Y:S02]  /*0160*/  ISETP.GE.AND P0, PT, R9, R20, PT ;  /* 0x000000140900720c */ /* 0x001fe40003f06270 */
[----:B------:R-:W-:-:S11]  /*0170*/  MOV R11, R9 ;  /* 0x00000009000b7202 */ /* 0x000fd60000000f00 */
[----:B------:R-:W-:Y:S05]  /*0180*/  @P0 BRA `(.L_x_5) ;  /* 0x0000000000100947 */ /* 0x000fea0003800000 */
[----:B------:R-:W0:Y:S02]  /*0190*/  LDC.64 R2, c[0x0][0x380] ;  /* 0x0000e000ff027b82 */ /* 0x000e240000000a00 */
[----:B0-----:R-:W-:-:S05]  /*01a0*/  IMAD.WIDE.U32 R2, R9, 0x4, R2 ;  /* 0x0000000409027825 */ /* 0x001fca00078e0002 */
[----:B------:R0:W5:Y:S01]  /*01b0*/  LDG.E.CONSTANT R0, desc[UR6][R2.64] ;  /* 0x0000000602007981 */ /* 0x000162000c1e9900 */
[----:B------:R-:W-:-:S07]  /*01c0*/  IADD3 R11, PT, PT, R9, 0x100, RZ ;  /* 0x00000100090b7810 */ /* 0x000fce0007ffe0ff */
.L_x_5:
[----:B------:R-:W-:Y:S05]  /*01d0*/  BSYNC.RECONVERGENT B1 ;  /* 0x0000000000017941 */ /* 0x000fea0003800200 */
.L_x_4:
[----:B------:R-:W-:Y:S01]  /*01e0*/  ISETP.GE.AND P0, PT, R11, R20, PT ;  /* 0x000000140b00720c */ /* 0x000fe20003f06270 */
[----:B------:R-:W-:-:S12]  /*01f0*/  BSSY.RECONVERGENT B1, `(.L_x_6) ;  /* 0x0000074000017945 */ /* 0x000fd80003800200 */
[----:B------:R-:W-:Y:S05]  /*0200*/  @P0 BRA `(.L_x_7) ;  /* 0x0000000400c80947 */ /* 0x000fea0003800000 */
[----:B0-----:R-:W-:Y:S01]  /*0210*/  LOP3.LUT R3, RZ, R11, RZ, 0x33, !PT ;  /* 0x0000000bff037212 */ /* 0x001fe200078e33ff */
[----:B------:R-:W-:Y:S03]  /*0220*/  BSSY.RECONVERGENT B2, `(.L_x_8) ;  /* 0x0000015000027945 */ /* 0x000fe60003800200 */
[----:B------:R-:W-:-:S04]  /*0230*/  IADD3 R4, PT, PT, R3, R20, RZ ;  /* 0x0000001403047210 */ /* 0x000fc80007ffe0ff */
[C---:B------:R-:W-:Y:S02]  /*0240*/  LOP3.LUT R2, R4.reuse, 0x300, RZ, 0xc0, !PT ;  /* 0x0000030004027812 */ /* 0x040fe400078ec0ff */
[----:B------:R-:W-:Y:S02]  /*0250*/  ISETP.GE.U32.AND P1, PT, R4, 0x300, PT ;  /* 0x000003000400780c */ /* 0x000fe40003f26070 */
[----:B------:R-:W-:-:S13]  /*0260*/  ISETP.NE.AND P0, PT, R2, 0x300, PT ;  /* 0x000003000200780c */ /* 0x000fda0003f05270 */
[----:B------:R-:W-:Y:S05]  /*0270*/  @!P0 BRA `(.L_x_9) ;  /* 0x00000000003c8947 */ /* 0x000fea0003800000 */
[----:B------:R-:W0:Y:S01]  /*0280*/  LDC.64 R2, c[0x0][0x380] ;  /* 0x0000e000ff027b82 */ /* 0x000e220000000a00 */
[----:B------:R-:W-:-:S04]  /*0290*/  LEA.HI R4, R4, 0x1, RZ, 0x18 ;  /* 0x0000000104047811 */ /* 0x000fc800078fc0ff */
[----:B------:R-:W-:-:S04]  /*02a0*/  LOP3.LUT R4, R4, 0x3, RZ, 0xc0, !PT ;  /* 0x0000000304047812 */ /* 0x000fc800078ec0ff */
[----:B------:R-:W-:Y:S01]  /*02b0*/  IADD3 R4, PT, PT, -R4, RZ, RZ ;  /* 0x000000ff04047210 */ /* 0x000fe20007ffe1ff */
[----:B0-----:R-:W-:-:S05]  /*02c0*/  IMAD.WIDE.U32 R2, R11, 0x4, R2 ;  /* 0x000000040b027825 */ /* 0x001fca00078e0002 */
[----:B------:R-:W-:-:S07]  /*02d0*/  MOV R5, R3 ;  /* 0x0000000300057202 */ /* 0x000fce0000000f00 */
.L_x_10:
[----:B------:R-:W-:-:S06]  /*02e0*/  MOV R3, R5 ;  /* 0x0000000500037202 */ /* 0x000fcc0000000f00 */
[----:B------:R0:W2:Y:S01]  /*02f0*/  LDG.E.CONSTANT R3, desc[UR6][R2.64] ;  /* 0x0000000602037981 */ /* 0x0000a2000c1e9900 */
[----:B------:R-:W-:Y:S01]  /*0300*/  IADD3 R4, PT, PT, R4, 0x1, RZ ;  /* 0x0000000104047810 */ /* 0x000fe20007ffe0ff */
[----:B------:R-:W-:-:S03]  /*0310*/  VIADD R11, R11, 0x100 ;  /* 0x000001000b0b7836 */ /* 0x000fc60000000000 */
[----:B------:R-:W-:Y:S02]  /*0320*/  ISETP.NE.AND P0, PT, R4, RZ, PT ;  /* 0x000000ff0400720c */ /* 0x000fe40003f05270 */
[----:B0-----:R-:W-:-:S04]  /*0330*/  IADD3 R2, P2, PT, R2, 0x400, RZ ;  /* 0x0000040002027810 */ /* 0x001fc80007f5e0ff */
[----:B------:R-:W-:Y:S01]  /*0340*/  IADD3.X R5, PT, PT, RZ, R5, RZ, P2, !PT ;  /* 0x00000005ff057210 */ /* 0x000fe200017fe4ff */
[----:B--2--5:R-:W-:-:S06]  /*0350*/  FADD R0, R3, R0 ;  /* 0x0000000003007221 */ /* 0x024fcc0000000000 */
[----:B------:R-:W-:Y:S05]  /*0360*/  @P0 BRA `(.L_x_10) ;  /* 0xfffffffc00dc0947 */ /* 0x000fea000383ffff */
.L_x_9:
[----:B------:R-:W-:Y:S05]  /*0370*/  BSYNC.RECONVERGENT B2 ;  /* 0x0000000000027941 */ /* 0x000fea0003800200 */
.L_x_8:
[----:B------:R-:W-:Y:S05]  /*0380*/  @!P1 BRA `(.L_x_7) ;  /* 0x0000000400689947 */ /* 0x000fea0003800000 */
[----:B------:R-:W-:Y:S01]  /*0390*/  IADD3 R2, PT, PT, -R11, R20, RZ ;  /* 0x000000140b027210 */ /* 0x000fe20007ffe1ff */
[----:B------:R-:W-:Y:S01]  /*03a0*/  BSSY.RECONVERGENT B2, `(.L_x_11) ;  /* 0x0000031000027945 */ /* 0x000fe20003800200 */
[----:B------:R-:W-:Y:S02]  /*03b0*/  PLOP3.LUT P0, PT, PT, PT, PT, 0x80, 0x8 ;  /* 0x000000000008781c */ /* 0x000fe40003f0f070 */
[----:B------:R-:W-:-:S13]  /*03c0*/  ISETP.GT.AND P1, PT, R2, 0xc00, PT ;  /* 0x00000c000200780c */ /* 0x000fda0003f24270 */
[----:B------:R-:W-:Y:S05]  /*03d0*/  @!P1 BRA `(.L_x_12) ;  /* 0x0000000000b49947 */ /* 0x000fea0003800000 */
[----:B------:R-:W-:Y:S02]  /*03e0*/  PLOP3.LUT P0, PT, PT, PT, PT, 0x8, 0x80 ;  /* 0x000000000080781c */ /* 0x000fe40003f0e170 */
[----:B------:R-:W-:-:S11]  /*03f0*/  IADD3 R8, PT, PT, R20, -0xc00, RZ ;  /* 0xfffff40014087810 */ /* 0x000fd60007ffe0ff */
.L_x_13:
[----:B------:R-:W0:Y:S01]  /*0400*/  LDC.64 R6, c[0x0][0x380] ;  /* 0x0000e000ff067b82 */ /* 0x000e220000000a00 */
[C---:B------:R-:W-:Y:S01]  /*0410*/  IADD3 R5, PT, PT, R11.reuse, 0x400, RZ ;  /* 0x000004000b057810 */ /* 0x040fe20007ffe0ff */
[----:B0-----:R-:W-:-:S05]  /*0420*/  IMAD.WIDE R24, R11, 0x4, R6 ;  /* 0x000000040b187825 */ /* 0x001fca00078e0206 */
[----:B------:R-:W2:Y:S04]  /*0430*/  LDG.E.CONSTANT R13, desc[UR6][R24.64] ;  /* 0x00000006180d7981 */ /* 0x000ea8000c1e9900 */
[----:B------:R-:W3:Y:S01]  /*0440*/  LDG.E.CONSTANT R10, desc[UR6][R24.64+0x400] ;  /* 0x00040006180a7981 */ /* 0x000ee2000c1e9900 */
[----:B------:R-:W-:-:S03]  /*0450*/  IMAD.WIDE R4, R5, 0x4, R6 ;  /* 0x0000000405047825 */ /* 0x000fc600078e0206 */
[----:B------:R-:W4:Y:S04]  /*0460*/  LDG.E.CONSTANT R12, desc[UR6][R24.64+0x800] ;  /* 0x00080006180c7981 */ /* 0x000f28000c1e9900 */
[----:B------:R-:W4:Y:S04]  /*0470*/  LDG.E.CONSTANT R17, desc[UR6][R24.64+0xc00] ;  /* 0x000c000618117981 */ /* 0x000f28000c1e9900 */
[----:B------:R-:W4:Y:S01]  /*0480*/  LDG.E.CONSTANT R16, desc[UR6][R4.64] ;  /* 0x0000000604107981 */ /* 0x000f22000c1e9900 */
[----:B------:R-:W-:-:S03]  /*0490*/  IADD3 R3, PT, PT, R11, 0x800, RZ ;  /* 0x000008000b037810 */ /* 0x000fc60007ffe0ff */
[----:B------:R-:W4:Y:S04]  /*04a0*/  LDG.E.CONSTANT R15, desc[UR6][R4.64+0x400] ;  /* 0x00040006040f7981 */ /* 0x000f28000c1e9900 */
[----:B------:R-:W4:Y:S01]  /*04b0*/  LDG.E.CONSTANT R14, desc[UR6][R4.64+0x800] ;  /* 0x00080006040e7981 */ /* 0x000f22000c1e9900 */
[----:B------:R-:W-:-:S03]  /*04c0*/  IMAD.WIDE R2, R3, 0x4, R6 ;  /* 0x0000000403027825 */ /* 0x000fc600078e0206 */
[----:B------:R-:W4:Y:S04]  /*04d0*/  LDG.E.CONSTANT R22, desc[UR6][R4.64+0xc00] ;  /* 0x000c000604167981 */ /* 0x000f28000c1e9900 */
[----:B------:R-:W4:Y:S01]  /*04e0*/  LDG.E.CONSTANT R21, desc[UR6][R2.64] ;  /* 0x0000000602157981 */ /* 0x000f22000c1e9900 */
[----:B------:R-:W-:-:S03]  /*04f0*/  IADD3 R23, PT, PT, R11, 0xc00, RZ ;  /* 0x00000c000b177810 */ /* 0x000fc60007ffe0ff */
[----:B------:R-:W4:Y:S04]  /*0500*/  LDG.E.CONSTANT R19, desc[UR6][R2.64+0x400] ;  /* 0x0004000602137981 */ /* 0x000f28000c1e9900 */
[----:B------:R-:W4:Y:S01]  /*0510*/  LDG.E.CONSTANT R18, desc[UR6][R2.64+0x800] ;  /* 0x0008000602127981 */ /* 0x000f22000c1e9900 */
[----:B------:R-:W-:-:S03]  /*0520*/  IMAD.WIDE R6, R23, 0x4, R6 ;  /* 0x0000000417067825 */ /* 0x000fc600078e0206 */
[----:B------:R-:W4:Y:S04]  /*0530*/  LDG.E.CONSTANT R26, desc[UR6][R2.64+0xc00] ;  /* 0x000c0006021a7981 */ /* 0x000f28000c1e9900 */
[----:B------:R-:W4:Y:S04]  /*0540*/  LDG.E.CONSTANT R25, desc[UR6][R6.64] ;  /* 0x0000000606197981 */ /* 0x000f28000c1e9900 */
[----:B------:R-:W4:Y:S04]  /*0550*/  LDG.E.CONSTANT R23, desc[UR6][R6.64+0x400] ;  /* 0x0004000606177981 */ /* 0x000f28000c1e9900 */
[----:B------:R-:W4:Y:S04]  /*0560*/  LDG.E.CONSTANT R24, desc[UR6][R6.64+0x800] ;  /* 0x0008000606187981 */ /* 0x000f28000c1e9900 */
[----:B------:R-:W4:Y:S01]  /*0570*/  LDG.E.CONSTANT R27, desc[UR6][R6.64+0xc00] ;  /* 0x000c0006061b7981 */ /* 0x000f22000c1e9900 */
[----:B------:R-:W-:-:S04]  /*0580*/  IADD3 R11, PT, PT, R11, 0x1000, RZ ;  /* 0x000010000b0b7810 */ /* 0x000fc80007ffe0ff */
[----:B------:R-:W-:Y:S01]  /*0590*/  ISETP.GE.AND P1, PT, R11, R8, PT ;  /* 0x000000080b00720c */ /* 0x000fe20003f26270 */
[----:B--2--5:R-:W-:-:S04]  /*05a0*/  FADD R13, R13, R0 ;  /* 0x000000000d0d7221 */ /* 0x024fc80000000000 */
[----:B---3--:R-:W-:-:S04]  /*05b0*/  FADD R13, R13, R10 ;  /* 0x0000000a0d0d7221 */ /* 0x008fc80000000000 */
[----:B----4-:R-:W-:-:S04]  /*05c0*/  FADD R12, R13, R12 ;  /* 0x0000000c0d0c7221 */ /* 0x010fc80000000000 */
[----:B------:R-:W-:-:S04]  /*05d0*/  FADD R17, R12, R17 ;  /* 0x000000110c117221 */ /* 0x000fc80000000000 */
        /* <DEDUP_REMOVED lines=11> */
[----:B------:R-:W-:Y:S01]  /*0690*/  FADD R0, R24, R27 ;  /* 0x0000001b18007221 */ /* 0x000fe20000000000 */
[----:B------:R-:W-:Y:S06]  /*06a0*/  @!P1 BRA `(.L_x_13) ;  /* 0xfffffffc00549947 */ /* 0x000fec000383ffff */
.L_x_12:
[----:B------:R-:W-:Y:S05]  /*06b0*/  BSYNC.RECONVERGENT B2 ;  /* 0x0000000000027941 */ /* 0x000fea0003800200 */
.L_x_11:
[----:B------:R-:W-:Y:S01]  /*06c0*/  IADD3 R2, PT, PT, -R11, R20, RZ ;  /* 0x000000140b027210 */ /* 0x000fe20007ffe1ff */
[----:B------:R-:W-:Y:S03]  /*06d0*/  BSSY.RECONVERGENT B2, `(.L_x_14) ;  /* 0x0000019000027945 */ /* 0x000fe60003800200 */
[----:B------:R-:W-:-:S13]  /*06e0*/  ISETP.GT.AND P1, PT, R2, 0x400, PT ;  /* 0x000004000200780c */ /* 0x000fda0003f24270 */
[----:B------:R-:W-:Y:S05]  /*06f0*/  @!P1 BRA `(.L_x_15) ;  /* 0x0000000000589947 */ /* 0x000fea0003800000 */
[----:B------:R-:W0:Y:S01]  /*0700*/  LDC.64 R4, c[0x0][0x380] ;  /* 0x0000e000ff047b82 */ /* 0x000e220000000a00 */
[C---:B------:R-:W-:Y:S02]  /*0710*/  VIADD R15, R11.reuse, 0x400 ;  /* 0x000004000b0f7836 */ /* 0x040fe40000000000 */
[----:B0-----:R-:W-:-:S05]  /*0720*/  IMAD.WIDE R2, R11, 0x4, R4 ;  /* 0x000000040b027825 */ /* 0x001fca00078e0204 */
[----:B------:R-:W2:Y:S04]  /*0730*/  LDG.E.CONSTANT R7, desc[UR6][R2.64] ;  /* 0x0000000602077981 */ /* 0x000ea8000c1e9900 */
[----:B------:R-:W3:Y:S01]  /*0740*/  LDG.E.CONSTANT R6, desc[UR6][R2.64+0x400] ;  /* 0x0004000602067981 */ /* 0x000ee2000c1e9900 */
[----:B------:R-:W-:-:S03]  /*0750*/  IMAD.WIDE R4, R15, 0x4, R4 ;  /* 0x000000040f047825 */ /* 0x000fc600078e0204 */
[----:B------:R-:W4:Y:S04]  /*0760*/  LDG.E.CONSTANT R13, desc[UR6][R2.64+0x800] ;  /* 0x00080006020d7981 */ /* 0x000f28000c1e9900 */
[----:B------:R-:W4:Y:S04]  /*0770*/  LDG.E.CONSTANT R15, desc[UR6][R2.64+0xc00] ;  /* 0x000c0006020f7981 */ /* 0x000f28000c1e9900 */
[----:B------:R-:W4:Y:S04]  /*0780*/  LDG.E.CONSTANT R17, desc[UR6][R4.64] ;  /* 0x0000000604117981 */ /* 0x000f28000c1e9900 */
[----:B------:R-:W4:Y:S04]  /*0790*/  LDG.E.CONSTANT R19, desc[UR6][R4.64+0x400] ;  /* 0x0004000604137981 */ /* 0x000f28000c1e9900 */
[----:B------:R-:W4:Y:S04]  /*07a0*/  LDG.E.CONSTANT R21, desc[UR6][R4.64+0x800] ;  /* 0x0008000604157981 */ /* 0x000f28000c1e9900 */
[----:B------:R-:W4:Y:S01]  /*07b0*/  LDG.E.CONSTANT R23, desc[UR6][R4.64+0xc00] ;  /* 0x000c000604177981 */ /* 0x000f22000c1e9900 */
[----:B------:R-:W-:-:S02]  /*07c0*/  PLOP3.LUT P0, PT, PT, PT, PT, 0x8, 0x80 ;  /* 0x000000000080781c */ /* 0x000fc40003f0e170 */
[----:B------:R-:W-:Y:S01]  /*07d0*/  IADD3 R11, PT, PT, R11, 0x800, RZ ;  /* 0x000008000b0b7810 */ /* 0x000fe20007ffe0ff */
[----:B--2--5:R-:W-:-:S04]  /*07e0*/  FADD R7, R0, R7 ;  /* 0x0000000700077221 */ /* 0x024fc80000000000 */
[----:B---3--:R-:W-:-:S04]  /*07f0*/  FADD R6, R7, R6 ;  /* 0x0000000607067221 */ /* 0x008fc80000000000 */
[----:B----4-:R-:W-:-:S04]  /*0800*/  FADD R6, R6, R13 ;  /* 0x0000000d06067221 */ /* 0x010fc80000000000 */
[----:B------:R-:W-:-:S04]  /*0810*/  FADD R6, R6, R15 ;  /* 0x0000000f06067221 */ /* 0x000fc80000000000 */
[----:B------:R-:W-:-:S04]  /*0820*/  FADD R6, R6, R17 ;  /* 0x0000001106067221 */ /* 0x000fc80000000000 */
[----:B------:R-:W-:-:S04]  /*0830*/  FADD R6, R6, R19 ;  /* 0x0000001306067221 */ /* 0x000fc80000000000 */
[----:B------:R-:W-:-:S04]  /*0840*/  FADD R6, R6, R21 ;  /* 0x0000001506067221 */ /* 0x000fc80000000000 */
[----:B------:R-:W-:-:S07]  /*0850*/  FADD R0, R6, R23 ;  /* 0x0000001706007221 */ /* 0x000fce0000000000 */
.L_x_15:
[----:B------:R-:W-:Y:S05]  /*0860*/  BSYNC.RECONVERGENT B2 ;  /* 0x0000000000027941 */ /* 0x000fea0003800200 */
.L_x_14:
[----:B------:R-:W-:-:S13]  /*0870*/  ISETP.LT.OR P0, PT, R11, R20, P0 ;  /* 0x000000140b00720c */ /* 0x000fda0000701670 */
[----:B------:R-:W-:Y:S05]  /*0880*/  @!P0 BRA `(.L_x_7) ;  /* 0x0000000000288947 */ /* 0x000fea0003800000 */
[----:B------:R-:W0:Y:S02]  /*0890*/  LDC.64 R2, c[0x0][0x380] ;  /* 0x0000e000ff027b82 */ /* 0x000e240000000a00 */
[----:B0-----:R-:W-:-:S05]  /*08a0*/  IMAD.WIDE R2, R11, 0x4, R2 ;  /* 0x000000040b027825 */ /* 0x001fca00078e0202 */
[----:B------:R-:W2:Y:S04]  /*08b0*/  LDG.E.CONSTANT R5, desc[UR6][R2.64] ;  /* 0x0000000602057981 */ /* 0x000ea8000c1e9900 */
[----:B------:R-:W3:Y:S04]  /*08c0*/  LDG.E.CONSTANT R4, desc[UR6][R2.64+0x400] ;  /* 0x0004000602047981 */ /* 0x000ee8000c1e9900 */
[----:B------:R-:W4:Y:S04]  /*08d0*/  LDG.E.CONSTANT R7, desc[UR6][R2.64+0x800] ;  /* 0x0008000602077981 */ /* 0x000f28000c1e9900 */
[----:B------:R-:W4:Y:S01]  /*08e0*/  LDG.E.CONSTANT R11, desc[UR6][R2.64+0xc00] ;  /* 0x000c0006020b7981 */ /* 0x000f22000c1e9900 */
[----:B--2--5:R-:W-:-:S04]  /*08f0*/  FADD R5, R0, R5 ;  /* 0x0000000500057221 */ /* 0x024fc80000000000 */
[----:B---3--:R-:W-:-:S04]  /*0900*/  FADD R4, R5, R4 ;  /* 0x0000000405047221 */ /* 0x008fc80000000000 */
[----:B----4-:R-:W-:-:S04]  /*0910*/  FADD R4, R4, R7 ;  /* 0x0000000704047221 */ /* 0x010fc80000000000 */
[----:B------:R-:W-:-:S07]  /*0920*/  FADD R0, R4, R11 ;  /* 0x0000000b04007221 */ /* 0x000fce0000000000 */
.L_x_7:
[----:B------:R-:W-:Y:S05]  /*0930*/  BSYNC.RECONVERGENT B1 ;  /* 0x0000000000017941 */ /* 0x000fea0003800200 */
.L_x_6:
[----:B------:R-:W-:Y:S02]  /*0940*/  ISETP.GE.AND P0, PT, R20, 0x100, PT ;  /* 0x000001001400780c */ /* 0x000fe40003f06270 */
[----:B-----5:R-:W-:-:S11]  /*0950*/  MOV R7, R0 ;  /* 0x0000000000077202 */ /* 0x020fd60000000f00 */
[----:B------:R-:W-:Y:S05]  /*0960*/  @!P0 BRA `(.L_x_16) ;  /* 0x0000000000ac8947 */ /* 0x000fea0003800000 */
[----:B------:R-:W1:Y:S01]  /*0970*/  S2R R6, SR_LANEID ;  /* 0x0000000000067919 */ /* 0x000e620000000000 */
[----:B------:R-:W2:Y:S02]  /*0980*/  SHFL.DOWN PT, R0, R7, 0x1, 0x1f ;  /* 0x08201f0007007f89 */ /* 0x000ea400000e0000 */
[----:B--2---:R-:W-:Y:S01]  /*0990*/  FADD R0, R0, R7 ;  /* 0x0000000700007221 */ /* 0x004fe20000000000 */
[C---:B-1----:R-:W-:Y:S02]  /*09a0*/  ISETP.GT.AND P0, PT, R6.reuse, 0x1e, PT ;  /* 0x0000001e0600780c */ /* 0x042fe40003f04270 */
[C---:B------:R-:W-:Y:S02]  /*09b0*/  ISETP.NE.AND P1, PT, R6.reuse, RZ, PT ;  /* 0x000000ff0600720c */ /* 0x040fe40003f25270 */
[----:B------:R-:W-:Y:S02]  /*09c0*/  FSEL R0, R7, R0, P0 ;  /* 0x0000000007007208 */ /* 0x000fe40000000000 */
[----:B------:R-:W-:-:S03]  /*09d0*/  ISETP.GT.AND P0, PT, R6, 0x1d, PT ;  /* 0x0000001d0600780c */ /* 0x000fc60003f04270 */
[----:B0-----:R-:W0:Y:S06]  /*09e0*/  SHFL.DOWN PT, R3, R0, 0x2, 0x1f ;  /* 0x08401f0000037f89 */ /* 0x001e2c00000e0000 */
[----:B------:R-:W1:Y:S01]  /*09f0*/  @!P1 S2R R5, SR_CgaCtaId ;  /* 0x0000000000059919 */ /* 0x000e620000008800 */
[----:B------:R-:W-:Y:S02]  /*0a00*/  @!P1 MOV R4, 0x400 ;  /* 0x0000040000049802 */ /* 0x000fe40000000f00 */
[----:B------:R-:W-:-:S04]  /*0a10*/  @!P1 SHF.R.U32.HI R2, RZ, 0x3, R9 ;  /* 0x00000003ff029819 */ /* 0x000fc80000011609 */
[----:B------:R-:W-:Y:S01]  /*0a20*/  @!P1 LOP3.LUT R2, R2, 0x7c, RZ, 0xc0, !PT ;  /* 0x0000007c02029812 */ /* 0x000fe200078ec0ff */
[----:B0-----:R-:W-:Y:S01]  /*0a30*/  @!P0 FADD R0, R0, R3 ;  /* 0x0000000300008221 */ /* 0x001fe20000000000 */
[----:B------:R-:W-:-:S04]  /*0a40*/  ISETP.GT.AND P0, PT, R6, 0x1b, PT ;  /* 0x0000001b0600780c */ /* 0x000fc80003f04270 */
[----:B------:R-:W0:Y:S01]  /*0a50*/  SHFL.DOWN PT, R3, R0, 0x4, 0x1f ;  /* 0x08801f0000037f89 */ /* 0x000e2200000e0000 */
[----:B-1----:R-:W-:-:S04]  /*0a60*/  @!P1 LEA R5, R5, R4, 0x18 ;  /* 0x0000000405059211 */ /* 0x002fc800078ec0ff */
[----:B------:R-:W-:-:S04]  /*0a70*/  @!P1 IADD3 R2, PT, PT, R2, R5, RZ ;  /* 0x0000000502029210 */ /* 0x000fc80007ffe0ff */
[----:B0-----:R-:W-:Y:S01]  /*0a80*/  @!P0 FADD R0, R0, R3 ;  /* 0x0000000300008221 */ /* 0x001fe20000000000 */
[----:B------:R-:W-:-:S04]  /*0a90*/  ISETP.GT.AND P0, PT, R6, 0x17, PT ;  /* 0x000000170600780c */ /* 0x000fc80003f04270 */
[----:B------:R-:W0:Y:S09]  /*0aa0*/  SHFL.DOWN PT, R3, R0, 0x8, 0x1f ;  /* 0x09001f0000037f89 */ /* 0x000e3200000e0000 */
[----:B0-----:R-:W-:Y:S01]  /*0ab0*/  @!P0 FADD R0, R0, R3 ;  /* 0x0000000300008221 */ /* 0x001fe20000000000 */
[----:B------:R-:W-:-:S04]  /*0ac0*/  ISETP.NE.AND P0, PT, R9, RZ, PT ;  /* 0x000000ff0900720c */ /* 0x000fc80003f05270 */
[----:B------:R-:W0:Y:S02]  /*0ad0*/  SHFL.DOWN PT, R3, R0, 0x10, 0x1f ;  /* 0x0a001f0000037f89 */ /* 0x000e2400000e0000 */
[----:B0-----:R-:W-:-:S05]  /*0ae0*/  FADD R3, R0, R3 ;  /* 0x0000000300037221 */ /* 0x001fca0000000000 */
[----:B------:R0:W-:Y:S01]  /*0af0*/  @!P1 STS [R2+0x8], R3 ;  /* 0x0000080302009388 */ /* 0x0001e20000000800 */
[----:B------:R-:W-:Y:S01]  /*0b00*/  BAR.SYNC.DEFER_BLOCKING 0x0 ;  /* 0x0000000000007b1d */ /* 0x000fe20000010000 */
[----:B------:R-:W-:-:S04]  /*0b10*/  ISETP.GT.AND P1, PT, R6, 0xf, PT ;  /* 0x0000000f0600780c */ /* 0x000fc80003f24270 */
[----:B------:R-:W-:Y:S01]  /*0b20*/  FSEL R0, R0, R3, P1 ;  /* 0x0000000300007208 */ /* 0x000fe20000800000 */
[----:B------:R-:W-:Y:S08]  /*0b30*/  @P0 BRA `(.L_x_17) ;  /* 0x0000003000900947 */ /* 0x000ff00003800000 */
[----:B------:R-:W1:Y:S01]  /*0b40*/  S2UR UR5, SR_CgaCtaId ;  /* 0x00000000000579c3 */ /* 0x000e620000008800 */
[----:B------:R-:W-:Y:S02]  /*0b50*/  UMOV UR4, 0x400 ;  /* 0x0000040000047882 */ /* 0x000fe40000000000 */
[----:B-1----:R-:W-:-:S09]  /*0b60*/  ULEA UR4, UR5, UR4, 0x18 ;  /* 0x0000000405047291 */ /* 0x002fd2000f8ec0ff */
[----:B0-----:R-:W0:Y:S04]  /*0b70*/  LDS R3, [UR4+0xc] ;  /* 0x00000c04ff037984 */ /* 0x001e280008000800 */
[----:B------:R-:W1:Y:S04]  /*0b80*/  LDS.128 R4, [UR4+0x10] ;  /* 0x00001004ff047984 */ /* 0x000e680008000c00 */
[----:B------:R-:W2:Y:S01]  /*0b90*/  LDS.64 R8, [UR4+0x20] ;  /* 0x00002004ff087984 */ /* 0x000ea20008000a00 */
[----:B0-----:R-:W-:-:S04]  /*0ba0*/  FADD R3, R0, R3 ;  /* 0x0000000300037221 */ /* 0x001fc80000000000 */
[----:B-1----:R-:W-:-:S04]  /*0bb0*/  FADD R4, R3, R4 ;  /* 0x0000000403047221 */ /* 0x002fc80000000000 */
[----:B------:R-:W-:-:S04]  /*0bc0*/  FADD R5, R4, R5 ;  /* 0x0000000504057221 */ /* 0x000fc80000000000 */
[----:B------:R-:W-:-:S04]  /*0bd0*/  FADD R6, R5, R6 ;  /* 0x0000000605067221 */ /* 0x000fc80000000000 */
[----:B------:R-:W-:-:S04]  /*0be0*/  FADD R7, R6, R7 ;  /* 0x0000000706077221 */ /* 0x000fc80000000000 */
[----:B--2---:R-:W-:-:S04]  /*0bf0*/  FADD R8, R7, R8 ;  /* 0x0000000807087221 */ /* 0x004fc80000000000 */
[----:B------:R-:W-:Y:S01]  /*0c00*/  FADD R0, R8, R9 ;  /* 0x0000000908007221 */ /* 0x000fe20000000000 */
[----:B------:R-:W-:Y:S06]  /*0c10*/  BRA `(.L_x_17) ;  /* 0x0000003000587947 */ /* 0x000fec0003800000 */
.L_x_16:
[----:B------:R-:W1:Y:S01]  /*0c20*/  S2R R4, SR_LANEID ;  /* 0x0000000000047919 */ /* 0x000e620000000000 */
[----:B------:R-:W-:-:S04]  /*0c30*/  LOP3.LUT R0, R9, 0x3e0, RZ, 0xc0, !PT ;  /* 0x000003e009007812 */ /* 0x000fc800078ec0ff */
[----:B0-----:R-:W-:Y:S02]  /*0c40*/  IADD3 R3, PT, PT, R0, 0x20, RZ ;  /* 0x0000002000037810 */ /* 0x001fe40007ffe0ff */
[----:B------:R-:W-:Y:S02]  /*0c50*/  LOP3.LUT R5, RZ, R0, RZ, 0x33, !PT ;  /* 0x00000000ff057212 */ /* 0x000fe400078e33ff */
[-C--:B------:R-:W-:Y:S02]  /*0c60*/  ISETP.GT.AND P0, PT, R3, R20.reuse, PT ;  /* 0x000000140300720c */ /* 0x080fe40003f04270 */
[----:B------:R-:W-:-:S04]  /*0c70*/  IADD3 R5, PT, PT, R5, R20, RZ ;  /* 0x0000001405057210 */ /* 0x000fc80007ffe0ff */
[----:B------:R-:W-:-:S05]  /*0c80*/  SEL R5, R5, 0x1f, P0 ;  /* 0x0000001f05057807 */ /* 0x000fca0000000000 */
[----:B------:R-:W0:Y:S01]  /*0c90*/  SHFL.DOWN PT, R0, R7, 0x1, R5 ;  /* 0x0820000007007989 */ /* 0x000e2200000e0005 */
[C---:B-1----:R-:W-:Y:S02]  /*0ca0*/  ISETP.GE.AND P0, PT, R4.reuse, R5, PT ;  /* 0x000000050400720c */ /* 0x042fe40003f06270 */
[C---:B------:R-:W-:Y:S02]  /*0cb0*/  IADD3 R2, PT, PT, R4.reuse, 0x2, RZ ;  /* 0x0000000204027810 */ /* 0x040fe40007ffe0ff */
[----:B------:R-:W-:-:S09]  /*0cc0*/  ISETP.NE.AND P1, PT, R4, RZ, PT ;  /* 0x000000ff0400720c */ /* 0x000fd20003f25270 */
[----:B0-----:R-:W-:Y:S01]  /*0cd0*/  @!P0 FADD R7, R0, R7 ;  /* 0x0000000700078221 */ /* 0x001fe20000000000 */
[-C--:B------:R-:W-:Y:S02]  /*0ce0*/  ISETP.GT.AND P0, PT, R2, R5.reuse, PT ;  /* 0x000000050200720c */ /* 0x080fe40003f04270 */
[----:B------:R-:W-:Y:S01]  /*0cf0*/  IADD3 R2, PT, PT, R4, 0x4, RZ ;  /* 0x0000000404027810 */ /* 0x000fe20007ffe0ff */
[----:B------:R-:W0:Y:S01]  /*0d00*/  @!P1 S2R R6, SR_CgaCtaId ;  /* 0x0000000000069919 */ /* 0x000e220000008800 */
[----:B------:R-:W-:Y:S01]  /*0d10*/  @!P1 MOV R3, 0x400 ;  /* 0x0000040000039802 */ /* 0x000fe20000000f00 */
[----:B------:R-:W1:Y:S08]  /*0d20*/  SHFL.DOWN PT, R0, R7, 0x2, R5 ;  /* 0x0840000007007989 */ /* 0x000e7000000e0005 */
[----:B-1----:R-:W-:Y:S01]  /*0d30*/  @!P0 FADD R7, R7, R0 ;  /* 0x0000000007078221 */ /* 0x002fe20000000000 */
[----:B------:R-:W-:-:S02]  /*0d40*/  ISETP.GT.AND P0, PT, R2, R5, PT ;  /* 0x000000050200720c */ /* 0x000fc40003f04270 */
[----:B------:R-:W-:Y:S02]  /*0d50*/  IADD3 R2, PT, PT, R4, 0x8, RZ ;  /* 0x0000000804027810 */ /* 0x000fe40007ffe0ff */
[----:B------:R-:W1:Y:S01]  /*0d60*/  SHFL.DOWN PT, R0, R7, 0x4, R5 ;  /* 0x0880000007007989 */ /* 0x000e6200000e0005 */
[----:B0-----:R-:W-:-:S08]  /*0d70*/  @!P1 LEA R3, R6, R3, 0x18 ;  /* 0x0000000306039211 */ /* 0x001fd000078ec0ff */
[----:B-1----:R-:W-:Y:S01]  /*0d80*/  @!P0 FADD R7, R7, R0 ;  /* 0x0000000007078221 */ /* 0x002fe20000000000 */
[----:B------:R-:W-:Y:S01]  /*0d90*/  ISETP.GT.AND P0, PT, R2, R5, PT ;  /* 0x000000050200720c */ /* 0x000fe20003f04270 */
[----:B------:R-:W-:-:S03]  /*0da0*/  VIADD R2, R4, 0x10 ;  /* 0x0000001004027836 */ /* 0x000fc60000000000 */
[----:B------:R-:W0:Y:S09]  /*0db0*/  SHFL.DOWN PT, R0, R7, 0x8, R5 ;  /* 0x0900000007007989 */ /* 0x000e3200000e0005 */
[----:B0-----:R-:W-:Y:S01]  /*0dc0*/  @!P0 FADD R7, R7, R0 ;  /* 0x0000000007078221 */ /* 0x001fe20000000000 */
[----:B------:R-:W-:-:S02]  /*0dd0*/  ISETP.GT.AND P0, PT, R2, R5, PT ;  /* 0x000000050200720c */ /* 0x000fc40003f04270 */
[----:B------:R-:W-:Y:S02]  /*0de0*/  @!P1 SHF.R.U32.HI R2, RZ, 0x3, R9 ;  /* 0x00000003ff029819 */ /* 0x000fe40000011609 */
[----:B------:R-:W0:Y:S02]  /*0df0*/  SHFL.DOWN PT, R0, R7, 0x10, R5 ;  /* 0x0a00000007007989 */ /* 0x000e2400000e0005 */
[----:B------:R-:W-:-:S04]  /*0e00*/  @!P1 LOP3.LUT R2, R2, 0x7c, RZ, 0xc0, !PT ;  /* 0x0000007c02029812 */ /* 0x000fc800078ec0ff */
[----:B------:R-:W-:-:S03]  /*0e10*/  @!P1 IADD3 R3, PT, PT, R2, R3, RZ ;  /* 0x0000000302039210 */ /* 0x000fc60007ffe0ff */
[----:B0-----:R-:W-:Y:S01]  /*0e20*/  @!P0 FADD R7, R7, R0 ;  /* 0x0000000007078221 */ /* 0x001fe20000000000 */
[----:B------:R-:W-:-:S04]  /*0e30*/  ISETP.NE.AND P0, PT, R9, RZ, PT ;  /* 0x000000ff0900720c */ /* 0x000fc80003f05270 */
[----:B------:R-:W-:-:S05]  /*0e40*/  MOV R0, R7 ;  /* 0x0000000700007202 */ /* 0x000fca0000000f00 */
[----:B------:R4:W-:Y:S01]  /*0e50*/  @!P1 STS [R3+0x8], R0 ;  /* 0x0000080003009388 */ /* 0x0009e20000000800 */
[----:B------:R-:W-:Y:S06]  /*0e60*/  BAR.SYNC.DEFER_BLOCKING 0x0 ;  /* 0x0000000000007b1d */ /* 0x000fec0000010000 */
[----:B------:R-:W-:Y:S05]  /*0e70*/  @P0 BRA `(.L_x_17) ;  /* 0x0000002c00c00947 */ /* 0x000fea0003800000 */
[----:B------:R-:W0:Y:S01]  /*0e80*/  S2UR UR5, SR_CgaCtaId ;  /* 0x00000000000579c3 */ /* 0x000e220000008800 */
[----:B------:R-:W-:Y:S01]  /*0e90*/  UMOV UR4, 0x400 ;  /* 0x0000040000047882 */ /* 0x000fe20000000000 */
[C---:B------:R-:W-:Y:S02]  /*0ea0*/  ISETP.GT.AND P2, PT, R20.reuse, 0x20, PT ;  /* 0x000000201400780c */ /* 0x040fe40003f44270 */
[C---:B------:R-:W-:Y:S02]  /*0eb0*/  ISETP.GT.AND P4, PT, R20.reuse, 0x40, PT ;  /* 0x000000401400780c */ /* 0x040fe40003f84270 */
[C---:B------:R-:W-:Y:S02]  /*0ec0*/  ISETP.GT.AND P3, PT, R20.reuse, 0x60, PT ;  /* 0x000000601400780c */ /* 0x040fe40003f64270 */
[----:B------:R-:W-:Y:S01]  /*0ed0*/  ISETP.GT.AND P1, PT, R20, 0x80, PT ;  /* 0x000000801400780c */ /* 0x000fe20003f24270 */
[----:B0-----:R-:W-:-:S09]  /*0ee0*/  ULEA UR4, UR5, UR4, 0x18 ;  /* 0x0000000405047291 */ /* 0x001fd2000f8ec0ff */
[----:B----4-:R-:W0:Y:S04]  /*0ef0*/  LDS R3, [UR4+0xc] ;  /* 0x00000c04ff037984 */ /* 0x010e280008000800 */
[----:B------:R-:W1:Y:S04]  /*0f00*/  LDS.128 R4, [UR4+0x10] ;  /* 0x00001004ff047984 */ /* 0x000e680008000c00 */
[----:B------:R-:W2:Y:S01]  /*0f10*/  LDS.64 R8, [UR4+0x20] ;  /* 0x00002004ff087984 */ /* 0x000ea20008000a00 */
[----:B0-----:R-:W-:Y:S01]  /*0f20*/  @P2 FADD R0, R0, R3 ;  /* 0x0000000300002221 */ /* 0x001fe20000000000 */
[----:B------:R-:W-:-:S03]  /*0f30*/  ISETP.GT.AND P2, PT, R20, 0xa0, PT ;  /* 0x000000a01400780c */ /* 0x000fc60003f44270 */
[----:B-1----:R-:W-:Y:S01]  /*0f40*/  @P4 FADD R0, R0, R4 ;  /* 0x0000000400004221 */ /* 0x002fe20000000000 */
[----:B------:R-:W-:-:S03]  /*0f50*/  ISETP.GT.AND P4, PT, R20, 0xc0, PT ;  /* 0x000000c01400780c */ /* 0x000fc60003f84270 */
[----:B------:R-:W-:Y:S01]  /*0f60*/  @P3 FADD R0, R0, R5 ;  /* 0x0000000500003221 */ /* 0x000fe20000000000 */
[----:B------:R-:W-:-:S03]  /*0f70*/  ISETP.GT.AND P3, PT, R20, 0xe0, PT ;  /* 0x000000e01400780c */ /* 0x000fc60003f64270 */
[----:B------:R-:W-:-:S04]  /*0f80*/  @P1 FADD R0, R0, R6 ;  /* 0x0000000600001221 */ /* 0x000fc80000000000 */
[----:B------:R-:W-:-:S04]  /*0f90*/  @P2 FADD R0, R0, R7 ;  /* 0x0000000700002221 */ /* 0x000fc80000000000 */
[----:B--2---:R-:W-:-:S04]  /*0fa0*/  @P4 FADD R0, R0, R8 ;  /* 0x0000000800004221 */ /* 0x004fc80000000000 */
[----:B------:R-:W-:Y:S01]  /*0fb0*/  @P3 FADD R0, R0, R9 ;  /* 0x0000000900003221 */ /* 0x000fe20000000000 */
[----:B------:R-:W-:Y:S06]  /*0fc0*/  BRA `(.L_x_17) ;  /* 0x0000002c006c7947 */ /* 0x000fec0003800000 */
.L_x_3:
[----:B------:R-:W0:Y:S01]  /*0fd0*/  S2R R0, SR_TID.X ;  /* 0x0000000000007919 */ /* 0x000e220000002100 */
[----:B------:R-:W1:Y:S01]  /*0fe0*/  LDC.64 R2, c[0x0][0x380] ;  /* 0x0000e000ff027b82 */ /* 0x000e620000000a00 */
[----:B0-----:R-:W-:-:S05]  /*0ff0*/  SHF.L.U32 R5, R0, 0x2, RZ ;  /* 0x0000000200057819 */ /* 0x001fca00000006ff */
[----:B-1----:R-:W-:-:S05]  /*1000*/  IMAD.WIDE.U32 R2, R5, 0x4, R2 ;  /* 0x0000000405027825 */ /* 0x002fca00078e0002 */
[----:B------:R-:W2:Y:S04]  /*1010*/  LDG.E.128.CONSTANT R4, desc[UR6][R2.64] ;  /* 0x0000000602047981 */ /* 0x000ea8000c1e9d00 */
[----:B------:R-:W3:Y:S04]  /*1020*/  LDG.E.128.CONSTANT R8, desc[UR6][R2.64+0x1000] ;  /* 0x0010000602087981 */ /* 0x000ee8000c1e9d00 */
[----:B------:R-:W4:Y:S04]  /*1030*/  LDG.E.128.CONSTANT R12, desc[UR6][R2.64+0x2000] ;  /* 0x00200006020c7981 */ /* 0x000f28000c1e9d00 */
[----:B------:R-:W5:Y:S01]  /*1040*/  LDG.E.128.CONSTANT R16, desc[UR6][R2.64+0x3000] ;  /* 0x0030000602107981 */ /* 0x000f62000c1e9d00 */
[----:B------:R-:W-:Y:S01]  /*1050*/  ISETP.GE.U32.AND P0, PT, R20, 0x2000, PT ;  /* 0x000020001400780c */ /* 0x000fe20003f06070 */
[----:B------:R-:W-:-:S02]  /*1060*/  HFMA2 R23, -RZ, RZ, 0, 0.00048828125 ;  /* 0x00001000ff177431 */ /* 0x000fc400000001ff */
[----:B--2---:R-:W-:Y:S01]  /*1070*/  FADD R4, R4, R5 ;  /* 0x0000000504047221 */ /* 0x004fe20000000000 */
[----:B------:R-:W-:Y:S01]  /*1080*/  FADD R7, R6, R7 ;  /* 0x0000000706077221 */ /* 0x000fe20000000000 */
[----:B---3--:R-:W-:Y:S01]  /*1090*/  FADD R8, R8, R9 ;  /* 0x0000000908087221 */ /* 0x008fe20000000000 */
[----:B------:R-:W-:Y:S02]  /*10a0*/  FADD R11, R10, R11 ;  /* 0x0000000b0a0b7221 */ /* 0x000fe40000000000 */
[----:B------:R-:W-:Y:S01]  /*10b0*/  FADD R4, R4, R7 ;  /* 0x0000000704047221 */ /* 0x000fe20000000000 */
[----:B----4-:R-:W-:Y:S01]  /*10c0*/  FADD R12, R12, R13 ;  /* 0x0000000d0c0c7221 */ /* 0x010fe20000000000 */
[----:B------:R-:W-:Y:S01]  /*10d0*/  FADD R15, R14, R15 ;  /* 0x0000000f0e0f7221 */ /* 0x000fe20000000000 */
[----:B------:R-:W-:Y:S01]  /*10e0*/  FADD R11, R8, R11 ;  /* 0x0000000b080b7221 */ /* 0x000fe20000000000 */
[----:B-----5:R-:W-:Y:S01]  /*10f0*/  FADD R16, R16, R17 ;  /* 0x0000001110107221 */ /* 0x020fe20000000000 */
[----:B------:R-:W-:Y:S01]  /*1100*/  FADD R19, R18, R19 ;  /* 0x0000001312137221 */ /* 0x000fe20000000000 */
[----:B------:R-:W-:Y:S01]  /*1110*/  FADD R12, R12, R15 ;  /* 0x0000000f0c0c7221 */ /* 0x000fe20000000000 */
[----:B------:R-:W-:-:S02]  /*1120*/  FADD R4, R4, R11 ;  /* 0x0000000b04047221 */ /* 0x000fc40000000000 */
[----:B------:R-:W-:-:S04]  /*1130*/  FADD R19, R16, R19 ;  /* 0x0000001310137221 */ /* 0x000fc80000000000 */
[----:B------:R-:W-:-:S04]  /*1140*/  FADD R19, R12, R19 ;  /* 0x000000130c137221 */ /* 0x000fc80000000000 */
[----:B------:R-:W-:Y:S01]  /*1150*/  FADD R21, R4, R19 ;  /* 0x0000001304157221 */ /* 0x000fe20000000000 */
[----:B------:R-:W-:Y:S06]  /*1160*/  @!P0 BRA `(.L_x_18) ;  /* 0x00000000007c8947 */ /* 0x000fec0003800000 */
[----:B------:R-:W0:Y:S01]  /*1170*/  LDC R24, c[0x0][0x390] ;  /* 0x0000e400ff187b82 */ /* 0x000e220000000800 */
[----:B------:R-:W-:Y:S02]  /*1180*/  IADD3 R22, PT, PT, R20, -0x1000, RZ ;  /* 0xfffff00014167810 */ /* 0x000fe40007ffe0ff */
[----:B------:R-:W-:-:S07]  /*1190*/  MOV R23, 0x1000 ;  /* 0x0000100000177802 */ /* 0x000fce0000000f00 */
.L_x_20:
[----:B------:R-:W-:-:S05]  /*11a0*/  IMAD.WIDE R26, R23, 0x4, R2 ;  /* 0x00000004171a7825 */ /* 0x000fca00078e0202 */
[----:B------:R-:W2:Y:S04]  /*11b0*/  LDG.E.128.CONSTANT R16, desc[UR6][R26.64+0x2000] ;  /* 0x002000061a107981 */ /* 0x000ea8000c1e9d00 */
[----:B------:R-:W3:Y:S04]  /*11c0*/  LDG.E.128.CONSTANT R4, desc[UR6][R26.64+0x3000] ;  /* 0x003000061a047981 */ /* 0x000ee8000c1e9d00 */
[----:B------:R-:W4:Y:S04]  /*11d0*/  LDG.E.128.CONSTANT R8, desc[UR6][R26.64] ;  /* 0x000000061a087981 */ /* 0x000f28000c1e9d00 */
[----:B------:R-:W5:Y:S01]  /*11e0*/  LDG.E.128.CONSTANT R12, desc[UR6][R26.64+0x1000] ;  /* 0x001000061a0c7981 */ /* 0x000f62000c1e9d00 */
[----:B0-----:R-:W-:Y:S01]  /*11f0*/  MOV R20, R24 ;  /* 0x0000001800147202 */ /* 0x001fe20000000f00 */
[----:B--2---:R-:W-:Y:S01]  /*1200*/  FADD R17, R17, R18 ;  /* 0x0000001211117221 */ /* 0x004fe20000000000 */
[----:B---3--:R-:W-:-:S02]  /*1210*/  FADD R18, R19, R4 ;  /* 0x0000000413127221 */ /* 0x008fc40000000000 */
[----:B------:R-:W-:Y:S01]  /*1220*/  IADD3 R4, PT, PT, -R23, R20, RZ ;  /* 0x0000001417047210 */ /* 0x000fe20007ffe1ff */
[----:B------:R-:W-:Y:S01]  /*1230*/  FADD R5, R5, R6 ;  /* 0x0000000605057221 */ /* 0x000fe20000000000 */
[----:B----4-:R-:W-:Y:S01]  /*1240*/  FADD R9, R9, R10 ;  /* 0x0000000a09097221 */ /* 0x010fe20000000000 */
[----:B------:R-:W-:Y:S01]  /*1250*/  FADD R8, R8, R21 ;  /* 0x0000001508087221 */ /* 0x000fe20000000000 */
[----:B------:R-:W-:Y:S01]  /*1260*/  ISETP.GE.AND P0, PT, R4, 0x1000, PT ;  /* 0x000010000400780c */ /* 0x000fe20003f06270 */
[----:B-----5:R-:W-:Y:S01]  /*1270*/  FADD R13, R13, R14 ;  /* 0x0000000e0d0d7221 */ /* 0x020fe20000000000 */
[----:B------:R-:W-:Y:S01]  /*1280*/  FADD R10, R11, R12 ;  /* 0x0000000c0b0a7221 */ /* 0x000fe20000000000 */
[----:B------:R-:W-:Y:S01]  /*1290*/  FADD R14, R15, R16 ;  /* 0x000000100f0e7221 */ /* 0x000fe20000000000 */
[----:B------:R-:W-:Y:S01]  /*12a0*/  FADD R8, R8, R9 ;  /* 0x0000000908087221 */ /* 0x000fe20000000000 */
[----:B------:R-:W-:Y:S01]  /*12b0*/  FADD R5, R18, R5 ;  /* 0x0000000512057221 */ /* 0x000fe20000000000 */
[----:B------:R-:W-:Y:S01]  /*12c0*/  FADD R13, R10, R13 ;  /* 0x0000000d0a0d7221 */ /* 0x000fe20000000000 */
[----:B------:R-:W-:-:S03]  /*12d0*/  FADD R14, R14, R17 ;  /* 0x000000110e0e7221 */ /* 0x000fc60000000000 */
[----:B------:R-:W-:Y:S01]  /*12e0*/  FADD R8, R8, R13 ;  /* 0x0000000d08087221 */ /* 0x000fe20000000000 */
[----:B------:R-:W-:-:S04]  /*12f0*/  FADD R5, R14, R5 ;  /* 0x000000050e057221 */ /* 0x000fc80000000000 */
[----:B------:R-:W-:-:S04]  /*1300*/  FADD R5, R8, R5 ;  /* 0x0000000508057221 */ /* 0x000fc80000000000 */
[----:B------:R-:W-:Y:S01]  /*1310*/  FADD R21, R7, R5 ;  /* 0x0000000507157221 */ /* 0x000fe20000000000 */
[----:B------:R-:W-:Y:S06]  /*1320*/  @!P0 BRA `(.L_x_19) ;  /* 0x0000000800308947 */ /* 0x000fec0003800000 */
[----:B------:R-:W-:-:S04]  /*1330*/  IADD3 R23, PT, PT, R23, 0x1000, RZ ;  /* 0x0000100017177810 */ /* 0x000fc80007ffe0ff */
[----:B------:R-:W-:-:S13]  /*1340*/  ISETP.GT.AND P0, PT, R23, R22, PT ;  /* 0x000000161700720c */ /* 0x000fda0003f04270 */
[----:B------:R-:W-:Y:S05]  /*1350*/  @!P0 BRA `(.L_x_20) ;  /* 0xfffffffc00908947 */ /* 0x000fea000383ffff */
.L_x_18:
[----:B------:R-:W-:-:S13]  /*1360*/  ISETP.GE.AND P0, PT, R23, R20, PT ;  /* 0x000000141700720c */ /* 0x000fda0003f06270 */
[----:B------:R-:W-:Y:S05]  /*1370*/  @P0 BRA `(.L_x_19) ;  /* 0x00000008001c0947 */ /* 0x000fea0003800000 */
[----:B------:R-:W-:Y:S01]  /*1380*/  IMAD.IADD R9, R20, 0x1, -R23 ;  /* 0x0000000114097824 */ /* 0x000fe200078e0a17 */
[----:B------:R-:W-:Y:S04]  /*1390*/  BSSY.RECONVERGENT B1, `(.L_x_19) ;  /* 0x0000085000017945 */ /* 0x000fe80003800200 */
[----:B------:R-:W-:-:S13]  /*13a0*/  ISETP.GE.AND P0, PT, R0, R9, PT ;  /* 0x000000090000720c */ /* 0x000fda0003f06270 */
[----:B------:R-:W-:Y:S05]  /*13b0*/  @P0 BRA `(.L_x_21) ;  /* 0x0000000800080947 */ /* 0x000fea0003800000 */
[-C--:B------:R-:W-:Y:S01]  /*13c0*/  LOP3.LUT R2, RZ, R0.reuse, RZ, 0x33, !PT ;  /* 0x00000000ff027212 */ /* 0x080fe200078e33ff */
[----:B------:R-:W-:Y:S01]  /*13d0*/  BSSY.RECONVERGENT B2, `(.L_x_22) ;  /* 0x0000015000027945 */ /* 0x000fe20003800200 */
[----:B------:R-:W-:Y:S02]  /*13e0*/  MOV R8, R0 ;  /* 0x0000000000087202 */ /* 0x000fe40000000f00 */
[----:B------:R-:W-:-:S04]  /*13f0*/  IADD3 R2, PT, PT, -R23, R20, R2 ;  /* 0x0000001417027210 */ /* 0x000fc80007ffe102 */
[C---:B------:R-:W-:Y:S02]  /*1400*/  LOP3.LUT R3, R2.reuse, 0x300, RZ, 0xc0, !PT ;  /* 0x0000030002037812 */ /* 0x040fe400078ec0ff */
[----:B------:R-:W-:Y:S02]  /*1410*/  ISETP.GE.U32.AND P1, PT, R2, 0x300, PT ;  /* 0x000003000200780c */ /* 0x000fe40003f26070 */
[----:B------:R-:W-:-:S13]  /*1420*/  ISETP.NE.AND P0, PT, R3, 0x300, PT ;  /* 0x000003000300780c */ /* 0x000fda0003f05270 */
[----:B------:R-:W-:Y:S05]  /*1430*/  @!P0 BRA `(.L_x_23) ;  /* 0x0000000000388947 */ /* 0x000fea0003800000 */
[----:B------:R-:W0:Y:S01]  /*1440*/  LDC.64 R4, c[0x0][0x380] ;  /* 0x0000e000ff047b82 */ /* 0x000e220000000a00 */
[----:B------:R-:W-:Y:S02]  /*1450*/  LEA.HI R2, R2, 0x1, RZ, 0x18 ;  /* 0x0000000102027811 */ /* 0x000fe400078fc0ff */
[----:B------:R-:W-:Y:S02]  /*1460*/  IADD3 R7, PT, PT, R0, R23, RZ ;  /* 0x0000001700077210 */ /* 0x000fe40007ffe0ff */
[----:B------:R-:W-:Y:S02]  /*1470*/  LOP3.LUT R2, R2, 0x3, RZ, 0xc0, !PT ;  /* 0x0000000302027812 */ /* 0x000fe400078ec0ff */
[----:B------:R-:W-:Y:S02]  /*1480*/  MOV R8, R0 ;  /* 0x0000000000087202 */ /* 0x000fe40000000f00 */
[----:B------:R-:W-:-:S07]  /*1490*/  IADD3 R6, PT, PT, -R2, RZ, RZ ;  /* 0x000000ff02067210 */ /* 0x000fce0007ffe1ff */
.L_x_24:
[----:B0-----:R-:W-:-:S06]  /*14a0*/  IMAD.WIDE.U32 R2, R7, 0x4, R4 ;  /* 0x0000000407027825 */ /* 0x001fcc00078e0004 */
[----:B------:R-:W2:Y:S01]  /*14b0*/  LDG.E.CONSTANT R2, desc[UR6][R2.64] ;  /* 0x0000000602027981 */ /* 0x000ea2000c1e9900 */
[----:B------:R-:W-:Y:S02]  /*14c0*/  IADD3 R6, PT, PT, R6, 0x1, RZ ;  /* 0x0000000106067810 */ /* 0x000fe40007ffe0ff */
[----:B------:R-:W-:Y:S02]  /*14d0*/  IADD3 R8, PT, PT, R8, 0x100, RZ ;  /* 0x0000010008087810 */ /* 0x000fe40007ffe0ff */
[----:B------:R-:W-:Y:S02]  /*14e0*/  ISETP.NE.AND P0, PT, R6, RZ, PT ;  /* 0x000000ff0600720c */ /* 0x000fe40003f05270 */
[----:B------:R-:W-:Y:S01]  /*14f0*/  IADD3 R7, PT, PT, R7, 0x100, RZ ;  /* 0x0000010007077810 */ /* 0x000fe20007ffe0ff */
[----:B--2---:R-:W-:-:S10]  /*1500*/  FADD R21, R2, R21 ;  /* 0x0000001502157221 */ /* 0x004fd40000000000 */
[----:B------:R-:W-:Y:S05]  /*1510*/  @P0 BRA `(.L_x_24) ;  /* 0xfffffffc00e00947 */ /* 0x000fea000383ffff */
.L_x_23:
[----:B------:R-:W-:Y:S05]  /*1520*/  BSYNC.RECONVERGENT B2 ;  /* 0x0000000000027941 */ /* 0x000fea0003800200 */
.L_x_22:
[----:B------:R-:W-:Y:S05]  /*1530*/  @!P1 BRA `(.L_x_21) ;  /* 0x0000000400a89947 */ /* 0x000fea0003800000 */
[----:B------:R-:W0:Y:S01]  /*1540*/  LDCU.64 UR4, c[0x0][0x380] ;  /* 0x00007000ff0477ac */ /* 0x000e220008000a00 */
[----:B------:R-:W-:Y:S01]  /*1550*/  IADD3 R5, PT, PT, R9, -R8, RZ ;  /* 0x8000000809057210 */ /* 0x000fe20007ffe0ff */
[----:B------:R-:W-:Y:S01]  /*1560*/  BSSY.RECONVERGENT B2, `(.L_x_25) ;  /* 0x000003b000027945 */ /* 0x000fe20003800200 */
[CC--:B------:R-:W-:Y:S02]  /*1570*/  IADD3 R3, P0, PT, R8.reuse, R23.reuse, RZ ;  /* 0x0000001708037210 */ /* 0x0c0fe40007f1e0ff */
[----:B------:R-:W-:Y:S02]  /*1580*/  ISETP.GT.AND P1, PT, R5, 0xc00, PT ;  /* 0x00000c000500780c */ /* 0x000fe40003f24270 */
[----:B------:R-:W-:Y:S02]  /*1590*/  IADD3.X R4, PT, PT, RZ, RZ, RZ, P0, !PT ;  /* 0x000000ffff047210 */ /* 0x000fe400007fe4ff */
[----:B------:R-:W-:Y:S02]  /*15a0*/  IADD3 R11, PT, PT, R8, R23, RZ ;  /* 0x00000017080b7210 */ /* 0x000fe40007ffe0ff */
[----:B0-----:R-:W-:-:S04]  /*15b0*/  LEA R2, P0, R3, UR4, 0x2 ;  /* 0x0000000403027c11 */ /* 0x001fc8000f8010ff */
[----:B------:R-:W-:Y:S02]  /*15c0*/  LEA.HI.X R3, R3, UR5, R4, 0x2, P0 ;  /* 0x0000000503037c11 */ /* 0x000fe400080f1404 */
[----:B------:R-:W-:-:S05]  /*15d0*/  IADD3 R2, P0, PT, R2, 0x800, RZ ;  /* 0x0000080002027810 */ /* 0x000fca0007f1e0ff */
[----:B------:R-:W-:Y:S01]  /*15e0*/  IMAD.X R3, RZ, RZ, R3, P0 ;  /* 0x000000ffff037224 */ /* 0x000fe200000e0603 */
[----:B------:R-:W-:Y:S01]  /*15f0*/  PLOP3.LUT P0, PT, PT, PT, PT, 0x80, 0x8 ;  /* 0x000000000008781c */ /* 0x000fe20003f0f070 */
[----:B------:R-:W-:-:S12]  /*1600*/  @!P1 BRA `(.L_x_26) ;  /* 0x0000000000c09947 */ /* 0x000fd80003800000 */
[----:B------:R-:W-:Y:S02]  /*1610*/  PLOP3.LUT P0, PT, PT, PT, PT, 0x8, 0x80 ;  /* 0x000000000080781c */ /* 0x000fe40003f0e170 */
[----:B------:R-:W-:-:S11]  /*1620*/  IADD3 R13, PT, PT, R9, -0xc00, RZ ;  /* 0xfffff400090d7810 */ /* 0x000fd60007ffe0ff */
.L_x_27:
[----:B------:R-:W0:Y:S01]  /*1630*/  LDC.64 R4, c[0x0][0x380] ;  /* 0x0000e000ff047b82 */ /* 0x000e220000000a00 */
[----:B------:R-:W2:Y:S01]  /*1640*/  LDG.E.CONSTANT R10, desc[UR6][R2.64+-0x400] ;  /* 0xfffc0006020a7981 */ /* 0x000ea2000c1e9900 */
[----:B------:R-:W-:-:S03]  /*1650*/  IADD3 R25, PT, PT, R11, 0x400, RZ ;  /* 0x000004000b197810 */ /* 0x000fc60007ffe0ff */
[----:B------:R-:W3:Y:S04]  /*1660*/  LDG.E.CONSTANT R19, desc[UR6][R2.64] ;  /* 0x0000000602137981 */ /* 0x000ee8000c1e9900 */
[----:B------:R-:W4:Y:S01]  /*1670*/  LDG.E.CONSTANT R18, desc[UR6][R2.64+0x400] ;  /* 0x0004000602127981 */ /* 0x000f22000c1e9900 */
[----:B------:R-:W-:-:S03]  /*1680*/  IADD3 R7, PT, PT, R11, 0x800, RZ ;  /* 0x000008000b077810 */ /* 0x000fc60007ffe0ff */
[----:B------:R-:W5:Y:S04]  /*1690*/  LDG.E.CONSTANT R16, desc[UR6][R2.64+0xc00] ;  /* 0x000c000602107981 */ /* 0x000f68000c1e9900 */
[----:B------:R-:W5:Y:S04]  /*16a0*/  LDG.E.CONSTANT R15, desc[UR6][R2.64+0x1000] ;  /* 0x00100006020f7981 */ /* 0x000f68000c1e9900 */
[----:B------:R-:W5:Y:S01]  /*16b0*/  LDG.E.CONSTANT R14, desc[UR6][R2.64+0x1400] ;  /* 0x00140006020e7981 */ /* 0x000f62000c1e9900 */
[----:B0-----:R-:W-:-:S03]  /*16c0*/  IMAD.WIDE.U32 R22, R11, 0x4, R4 ;  /* 0x000000040b167825 */ /* 0x001fc600078e0004 */
[----:B------:R-:W5:Y:S04]  /*16d0*/  LDG.E.CONSTANT R20, desc[UR6][R2.64+0x2000] ;  /* 0x0020000602147981 */ /* 0x000f68000c1e9900 */
[----:B------:R0:W2:Y:S01]  /*16e0*/  LDG.E.CONSTANT R12, desc[UR6][R22.64] ;  /* 0x00000006160c7981 */ /* 0x0000a2000c1e9900 */
[----:B------:R-:W-:-:S03]  /*16f0*/  IMAD.WIDE.U32 R24, R25, 0x4, R4 ;  /* 0x0000000419187825 */ /* 0x000fc600078e0004 */
[----:B------:R-:W5:Y:S04]  /*1700*/  LDG.E.CONSTANT R26, desc[UR6][R2.64+0x3000] ;  /* 0x00300006021a7981 */ /* 0x000f68000c1e9900 */
[----:B------:R-:W5:Y:S01]  /*1710*/  LDG.E.CONSTANT R17, desc[UR6][R24.64] ;  /* 0x0000000618117981 */ /* 0x000f62000c1e9900 */
[--C-:B------:R-:W-:Y:S01]  /*1720*/  IMAD.WIDE.U32 R6, R7, 0x4, R4.reuse ;  /* 0x0000000407067825 */ /* 0x100fe200078e0004 */
[----:B0-----:R-:W-:Y:S02]  /*1730*/  IADD3 R23, PT, PT, R11, 0xc00, RZ ;  /* 0x00000c000b177810 */ /* 0x001fe40007ffe0ff */
[----:B------:R-:W5:Y:S04]  /*1740*/  LDG.E.CONSTANT R22, desc[UR6][R2.64+0x1c00] ;  /* 0x001c000602167981 */ /* 0x000f68000c1e9900 */
[----:B------:R-:W5:Y:S01]  /*1750*/  LDG.E.CONSTANT R6, desc[UR6][R6.64] ;  /* 0x0000000606067981 */ /* 0x000f62000c1e9900 */
[----:B------:R-:W-:-:S03]  /*1760*/  IMAD.WIDE.U32 R4, R23, 0x4, R4 ;  /* 0x0000000417047825 */ /* 0x000fc600078e0004 */
[----:B------:R-:W5:Y:S04]  /*1770*/  LDG.E.CONSTANT R23, desc[UR6][R2.64+0x2400] ;  /* 0x0024000602177981 */ /* 0x000f68000c1e9900 */
[----:B------:R-:W5:Y:S04]  /*1780*/  LDG.E.CONSTANT R4, desc[UR6][R4.64] ;  /* 0x0000000604047981 */ /* 0x000f68000c1e9900 */
[----:B------:R-:W5:Y:S04]  /*1790*/  LDG.E.CONSTANT R24, desc[UR6][R2.64+0x2c00] ;  /* 0x002c000602187981 */ /* 0x000f68000c1e9900 */
[----:B------:R0:W5:Y:S01]  /*17a0*/  LDG.E.CONSTANT R25, desc[UR6][R2.64+0x3400] ;  /* 0x0034000602197981 */ /* 0x000162000c1e9900 */
[----:B------:R-:W-:-:S04]  /*17b0*/  IADD3 R8, PT, PT, R8, 0x1000, RZ ;  /* 0x0000100008087810 */ /* 0x000fc80007ffe0ff */
[----:B------:R-:W-:Y:S02]  /*17c0*/  ISETP.GE.AND P1, PT, R8, R13, PT ;  /* 0x0000000d0800720c */ /* 0x000fe40003f26270 */
[----:B0-----:R-:W-:Y:S02]  /*17d0*/  IADD3 R2, P2, PT, R2, 0x4000, RZ ;  /* 0x0000400002027810 */ /* 0x001fe40007f5e0ff */
[----:B------:R-:W-:Y:S02]  /*17e0*/  IADD3 R11, PT, PT, R11, 0x1000, RZ ;  /* 0x000010000b0b7810 */ /* 0x000fe40007ffe0ff */
[----:B------:R-:W-:Y:S01]  /*17f0*/  IADD3.X R3, PT, PT, RZ, R3, RZ, P2, !PT ;  /* 0x00000003ff037210 */ /* 0x000fe200017fe4ff */
[----:B--2---:R-:W-:-:S04]  /*1800*/  FADD R21, R12, R21 ;  /* 0x000000150c157221 */ /* 0x004fc80000000000 */
[----:B------:R-:W-:-:S04]  /*1810*/  FADD R10, R21, R10 ;  /* 0x0000000a150a7221 */ /* 0x000fc80000000000 */
[----:B---3--:R-:W-:-:S04]  /*1820*/  FADD R19, R10, R19 ;  /* 0x000000130a137221 */ /* 0x008fc80000000000 */
[----:B----4-:R-:W-:-:S04]  /*1830*/  FADD R18, R19, R18 ;  /* 0x0000001213127221 */ /* 0x010fc80000000000 */
[----:B-----5:R-:W-:-:S04]  /*1840*/  FADD R17, R18, R17 ;  /* 0x0000001112117221 */ /* 0x020fc80000000000 */
        /* <DEDUP_REMOVED lines=12> */
.L_x_26:
[----:B------:R-:W-:Y:S05]  /*1910*/  BSYNC.RECONVERGENT B2 ;  /* 0x0000000000027941 */ /* 0x000fea0003800200 */
.L_x_25:
[----:B------:R-:W-:Y:S01]  /*1920*/  IADD3 R4, PT, PT, R9, -R8, RZ ;  /* 0x8000000809047210 */ /* 0x000fe20007ffe0ff */
[----:B------:R-:W-:Y:S03]  /*1930*/  BSSY.RECONVERGENT B2, `(.L_x_28) ;  /* 0x000001e000027945 */ /* 0x000fe60003800200 */
[----:B------:R-:W-:-:S13]  /*1940*/  ISETP.GT.AND P1, PT, R4, 0x400, PT ;  /* 0x000004000400780c */ /* 0x000fda0003f24270 */
[----:B------:R-:W-:Y:S05]  /*1950*/  @!P1 BRA `(.L_x_29) ;  /* 0x00000000006c9947 */ /* 0x000fea0003800000 */
[----:B------:R-:W0:Y:S01]  /*1960*/  LDC.64 R6, c[0x0][0x380] ;  /* 0x0000e000ff067b82 */ /* 0x000e220000000a00 */
[----:B------:R-:W2:Y:S01]  /*1970*/  LDG.E.CONSTANT R10, desc[UR6][R2.64+-0x400] ;  /* 0xfffc0006020a7981 */ /* 0x000ea2000c1e9900 */
[----:B------:R-:W-:-:S03]  /*1980*/  VIADD R15, R11, 0x400 ;  /* 0x000004000b0f7836 */ /* 0x000fc60000000000 */
[----:B------:R-:W3:Y:S04]  /*1990*/  LDG.E.CONSTANT R13, desc[UR6][R2.64] ;  /* 0x00000006020d7981 */ /* 0x000ee8000c1e9900 */
[----:B------:R-:W4:Y:S04]  /*19a0*/  LDG.E.CONSTANT R17, desc[UR6][R2.64+0xc00] ;  /* 0x000c000602117981 */ /* 0x000f28000c1e9900 */
[----:B------:R-:W5:Y:S04]  /*19b0*/  LDG.E.CONSTANT R19, desc[UR6][R2.64+0x1000] ;  /* 0x0010000602137981 */ /* 0x000f68000c1e9900 */
[----:B------:R1:W5:Y:S01]  /*19c0*/  LDG.E.CONSTANT R23, desc[UR6][R2.64+0x1400] ;  /* 0x0014000602177981 */ /* 0x000362000c1e9900 */
[----:B0-----:R-:W-:-:S06]  /*19d0*/  IMAD.WIDE.U32 R4, R11, 0x4, R6 ;  /* 0x000000040b047825 */ /* 0x001fcc00078e0006 */
[----:B------:R-:W2:Y:S01]  /*19e0*/  LDG.E.CONSTANT R4, desc[UR6][R4.64] ;  /* 0x0000000604047981 */ /* 0x000ea2000c1e9900 */
[----:B------:R-:W-:-:S03]  /*19f0*/  IMAD.WIDE.U32 R6, R15, 0x4, R6 ;  /* 0x000000040f067825 */ /* 0x000fc600078e0006 */
[----:B------:R-:W4:Y:S04]  /*1a00*/  LDG.E.CONSTANT R15, desc[UR6][R2.64+0x400] ;  /* 0x00040006020f7981 */ /* 0x000f28000c1e9900 */
[----:B------:R-:W5:Y:S01]  /*1a10*/  LDG.E.CONSTANT R7, desc[UR6][R6.64] ;  /* 0x0000000606077981 */ /* 0x000f62000c1e9900 */
[----:B------:R-:W-:Y:S02]  /*1a20*/  PLOP3.LUT P0, PT, PT, PT, PT, 0x8, 0x80 ;  /* 0x000000000080781c */ /* 0x000fe40003f0e170 */
[----:B------:R-:W-:Y:S02]  /*1a30*/  IADD3 R8, PT, PT, R8, 0x800, RZ ;  /* 0x0000080008087810 */ /* 0x000fe40007ffe0ff */
[----:B------:R-:W-:Y:S01]  /*1a40*/  IADD3 R11, PT, PT, R11, 0x800, RZ ;  /* 0x000008000b0b7810 */ /* 0x000fe20007ffe0ff */
[----:B--2---:R-:W-:-:S04]  /*1a50*/  FADD R21, R21, R4 ;  /* 0x0000000415157221 */ /* 0x004fc80000000000 */
[----:B------:R-:W-:-:S04]  /*1a60*/  FADD R10, R21, R10 ;  /* 0x0000000a150a7221 */ /* 0x000fc80000000000 */
[----:B---3--:R-:W-:-:S04]  /*1a70*/  FADD R10, R10, R13 ;  /* 0x0000000d0a0a7221 */ /* 0x008fc80000000000 */
[----:B----4-:R-:W-:-:S04]  /*1a80*/  FADD R10, R10, R15 ;  /* 0x0000000f0a0a7221 */ /* 0x010fc80000000000 */
[----:B-----5:R-:W-:Y:S01]  /*1a90*/  FADD R10, R10, R7 ;  /* 0x000000070a0a7221 */ /* 0x020fe20000000000 */
[----:B------:R-:W-:-:S03]  /*1aa0*/  IADD3 R4, P1, PT, R2, 0x2000, RZ ;  /* 0x0000200002047810 */ /* 0x000fc60007f3e0ff */
[----:B------:R-:W-:Y:S01]  /*1ab0*/  FADD R10, R10, R17 ;  /* 0x000000110a0a7221 */ /* 0x000fe20000000000 */
[----:B------:R-:W-:-:S03]  /*1ac0*/  IADD3.X R5, PT, PT, RZ, R3, RZ, P1, !PT ;  /* 0x00000003ff057210 */ /* 0x000fc60000ffe4ff */
[----:B------:R-:W-:Y:S01]  /*1ad0*/  FADD R10, R10, R19 ;  /* 0x000000130a0a7221 */ /* 0x000fe20000000000 */
[----:B-1----:R-:W-:Y:S02]  /*1ae0*/  MOV R2, R4 ;  /* 0x0000000400027202 */ /* 0x002fe40000000f00 */
[----:B------:R-:W-:Y:S01]  /*1af0*/  MOV R3, R5 ;  /* 0x0000000500037202 */ /* 0x000fe20000000f00 */
[----:B------:R-:W-:-:S07]  /*1b00*/  FADD R21, R10, R23 ;  /* 0x000000170a157221 */ /* 0x000fce0000000000 */
.L_x_29:
[----:B------:R-:W-:Y:S05]  /*1b10*/  BSYNC.RECONVERGENT B2 ;  /* 0x0000000000027941 */ /* 0x000fea0003800200 */
.L_x_28:
[----:B------:R-:W-:-:S13]  /*1b20*/  ISETP.LT.OR P0, PT, R8, R9, P0 ;  /* 0x000000090800720c */ /* 0x000fda0000701670 */
[----:B------:R-:W-:Y:S05]  /*1b30*/  @!P0 BRA `(.L_x_21) ;  /* 0x0000000000288947 */ /* 0x000fea0003800000 */
[----:B------:R-:W0:Y:S01]  /*1b40*/  LDC.64 R4, c[0x0][0x380] ;  /* 0x0000e000ff047b82 */ /* 0x000e220000000a00 */
[----:B------:R-:W2:Y:S04]  /*1b50*/  LDG.E.CONSTANT R6, desc[UR6][R2.64+-0x400] ;  /* 0xfffc000602067981 */ /* 0x000ea8000c1e9900 */
[----:B------:R-:W3:Y:S04]  /*1b60*/  LDG.E.CONSTANT R7, desc[UR6][R2.64] ;  /* 0x0000000602077981 */ /* 0x000ee8000c1e9900 */
[----:B------:R-:W4:Y:S01]  /*1b70*/  LDG.E.CONSTANT R9, desc[UR6][R2.64+0x400] ;  /* 0x0004000602097981 */ /* 0x000f22000c1e9900 */
[----:B0-----:R-:W-:-:S06]  /*1b80*/  IMAD.WIDE.U32 R4, R11, 0x4, R4 ;  /* 0x000000040b047825 */ /* 0x001fcc00078e0004 */
[----:B------:R-:W5:Y:S02]  /*1b90*/  LDG.E.CONSTANT R4, desc[UR6][R4.64] ;  /* 0x0000000604047981 */ /* 0x000f64000c1e9900 */
[----:B-----5:R-:W-:-:S04]  /*1ba0*/  FADD R21, R21, R4 ;  /* 0x0000000415157221 */ /* 0x020fc80000000000 */
[----:B--2---:R-:W-:-:S04]  /*1bb0*/  FADD R6, R21, R6 ;  /* 0x0000000615067221 */ /* 0x004fc80000000000 */
[----:B---3--:R-:W-:-:S04]  /*1bc0*/  FADD R6, R6, R7 ;  /* 0x0000000706067221 */ /* 0x008fc80000000000 */
[----:B----4-:R-:W-:-:S07]  /*1bd0*/  FADD R21, R6, R9 ;  /* 0x0000000906157221 */ /* 0x010fce0000000000 */
.L_x_21:
[----:B------:R-:W-:Y:S05]  /*1be0*/  BSYNC.RECONVERGENT B1 ;  /* 0x0000000000017941 */ /* 0x000fea0003800200 */
.L_x_19:
[----:B------:R-:W0:Y:S01]  /*1bf0*/  S2R R6, SR_LANEID ;  /* 0x0000000000067919 */ /* 0x000e220000000000 */
[----:B------:R-:W1:Y:S01]  /*1c00*/  SHFL.DOWN PT, R2, R21, 0x1, 0x1f ;  /* 0x08201f0015027f89 */ /* 0x000e6200000e0000 */
[C---:B0-----:R-:W-:Y:S02]  /*1c10*/  ISETP.GT.AND P0, PT, R6.reuse, 0x1e, PT ;  /* 0x0000001e0600780c */ /* 0x041fe40003f04270 */
[----:B------:R-:W-:-:S11]  /*1c20*/  ISETP.NE.AND P1, PT, R6, RZ, PT ;  /* 0x000000ff0600720c */ /* 0x000fd60003f25270 */
[----:B-1----:R-:W-:Y:S01]  /*1c30*/  @!P0 FADD R21, R2, R21 ;  /* 0x0000001502158221 */ /* 0x002fe20000000000 */
[----:B------:R-:W-:Y:S01]  /*1c40*/  ISETP.GT.AND P0, PT, R6, 0x1d, PT ;  /* 0x0000001d0600780c */ /* 0x000fe20003f04270 */
[----:B------:R-:W0:Y:S01]  /*1c50*/  @!P1 S2R R5, SR_CgaCtaId ;  /* 0x0000000000059919 */ /* 0x000e220000008800 */
[----:B------:R-:W-:Y:S02]  /*1c60*/  @!P1 MOV R4, 0x400 ;  /* 0x0000040000049802 */ /* 0x000fe40000000f00 */
[----:B------:R-:W-:Y:S01]  /*1c70*/  @!P1 SHF.R.U32.HI R3, RZ, 0x3, R0 ;  /* 0x00000003ff039819 */ /* 0x000fe20000011600 */
[----:B------:R-:W1:Y:S03]  /*1c80*/  SHFL.DOWN PT, R2, R21, 0x2, 0x1f ;  /* 0x08401f0015027f89 */ /* 0x000e6600000e0000 */
[----:B------:R-:W-:-:S05]  /*1c90*/  @!P1 LOP3.LUT R3, R3, 0x7c, RZ, 0xc0, !PT ;  /* 0x0000007c03039812 */ /* 0x000fca00078ec0ff */
[----:B-1----:R-:W-:Y:S01]  /*1ca0*/  @!P0 FADD R21, R21, R2 ;  /* 0x0000000215158221 */ /* 0x002fe20000000000 */
[----:B------:R-:W-:Y:S02]  /*1cb0*/  ISETP.GT.AND P0, PT, R6, 0x1b, PT ;  /* 0x0000001b0600780c */ /* 0x000fe40003f04270 */
[----:B0-----:R-:W-:Y:S02]  /*1cc0*/  @!P1 LEA R4, R5, R4, 0x18 ;  /* 0x0000000405049211 */ /* 0x001fe400078ec0ff */
[----:B------:R-:W0:Y:S02]  /*1cd0*/  SHFL.DOWN PT, R2, R21, 0x4, 0x1f ;  /* 0x08801f0015027f89 */ /* 0x000e2400000e0000 */
[----:B------:R-:W-:-:S07]  /*1ce0*/  @!P1 IADD3 R3, PT, PT, R3, R4, RZ ;  /* 0x0000000403039210 */ /* 0x000fce0007ffe0ff */
        /* <DEDUP_REMOVED lines=12> */
[----:B------:R-:W0:Y:S01]  /*1db0*/  S2UR UR5, SR_CgaCtaId ;  /* 0x00000000000579c3 */ /* 0x000e220000008800 */
[----:B------:R-:W-:Y:S02]  /*1dc0*/  UMOV UR4, 0x400 ;  /* 0x0000040000047882 */ /* 0x000fe40000000000 */
[----:B0-----:R-:W-:-:S09]  /*1dd0*/  ULEA UR4, UR5, UR4, 0x18 ;  /* 0x0000000405047291 */ /* 0x001fd2000f8ec0ff */
[----:B---3--:R-:W0:Y:S04]  /*1de0*/  LDS R3, [UR4+0xc] ;  /* 0x00000c04ff037984 */ /* 0x008e280008000800 */
        /* <DEDUP_REMOVED lines=10> */
.L_x_2:
        /* <DEDUP_REMOVED lines=12> */
.L_x_32:
[----:B------:R-:W-:Y:S05]  /*1f50*/  BSYNC.RECONVERGENT B1 ;  /* 0x0000000000017941 */ /* 0x000fea0003800200 */
.L_x_31:
[----:B------:R-:W-:Y:S01]  /*1f60*/  ISETP.GE.AND P0, PT, R11, R20, PT ;  /* 0x000000140b00720c */ /* 0x000fe20003f06270 */
[----:B------:R-:W-:-:S12]  /*1f70*/  BSSY.RECONVERGENT B1, `(.L_x_33) ;  /* 0x0000074000017945 */ /* 0x000fd80003800200 */
[----:B------:R-:W-:Y:S05]  /*1f80*/  @P0 BRA `(.L_x_34) ;  /* 0x0000000400c80947 */ /* 0x000fea0003800000 */
[----:B0-----:R-:W-:Y:S01]  /*1f90*/  LOP3.LUT R3, RZ, R11, RZ, 0x33, !PT ;  /* 0x0000000bff037212 */ /* 0x001fe200078e33ff */
[----:B------:R-:W-:Y:S04]  /*1fa0*/  BSSY.RECONVERGENT B2, `(.L_x_35) ;  /* 0x0000015000027945 */ /* 0x000fe80003800200 */
[----:B------:R-:W-:-:S05]  /*1fb0*/  IMAD.IADD R4, R3, 0x1, R20 ;  /* 0x0000000103047824 */ /* 0x000fca00078e0214 */
        /* <DEDUP_REMOVED lines=10> */
.L_x_37:
[----:B------:R-:W-:-:S06]  /*2060*/  MOV R3, R5 ;  /* 0x0000000500037202 */ /* 0x000fcc0000000f00 */
[----:B------:R0:W2:Y:S01]  /*2070*/  LDG.E.CONSTANT R3, desc[UR6][R2.64] ;  /* 0x0000000602037981 */ /* 0x0000a2000c1e9900 */
[----:B------:R-:W-:Y:S02]  /*2080*/  IADD3 R4, PT, PT, R4, 0x1, RZ ;  /* 0x0000000104047810 */ /* 0x000fe40007ffe0ff */
[----:B------:R-:W-:Y:S02]  /*2090*/  IADD3 R11, PT, PT, R11, 0x100, RZ ;  /* 0x000001000b0b7810 */ /* 0x000fe40007ffe0ff */
[----:B------:R-:W-:Y:S02]  /*20a0*/  ISETP.NE.AND P0, PT, R4, RZ, PT ;  /* 0x000000ff0400720c */ /* 0x000fe40003f05270 */
[----:B0-----:R-:W-:-:S04]  /*20b0*/  IADD3 R2, P2, PT, R2, 0x400, RZ ;  /* 0x0000040002027810 */ /* 0x001fc80007f5e0ff */
[----:B------:R-:W-:Y:S01]  /*20c0*/  IADD3.X R5, PT, PT, RZ, R5, RZ, P2, !PT ;  /* 0x00000005ff057210 */ /* 0x000fe200017fe4ff */
[----:B--2--5:R-:W-:-:S06]  /*20d0*/  FADD R0, R3, R0 ;  /* 0x0000000003007221 */ /* 0x024fcc0000000000 */
[----:B------:R-:W-:Y:S05]  /*20e0*/  @P0 BRA `(.L_x_37) ;  /* 0xfffffffc00dc0947 */ /* 0x000fea000383ffff */
.L_x_36:
[----:B------:R-:W-:Y:S05]  /*20f0*/  BSYNC.RECONVERGENT B2 ;  /* 0x0000000000027941 */ /* 0x000fea0003800200 */
.L_x_35:
        /* <DEDUP_REMOVED lines=8> */
.L_x_40:
        /* <DEDUP_REMOVED lines=9> */
[----:B------:R-:W-:-:S03]  /*2210*/  VIADD R3, R11, 0x800 ;  /* 0x000008000b037836 */ /* 0x000fc60000000000 */
[----:B------:R-:W4:Y:S01]  /*2220*/  LDG.E.CONSTANT R15, desc[UR6][R4.64+0x400] ;  /* 0x00040006040f7981 */ /* 0x000f22000c1e9900 */
        /* <DEDUP_REMOVED lines=32> */
.L_x_39:
[----:B------:R-:W-:Y:S05]  /*2430*/  BSYNC.RECONVERGENT B2 ;  /* 0x0000000000027941 */ /* 0x000fea0003800200 */
.L_x_38:
[----:B------:R-:W-:Y:S01]  /*2440*/  IADD3 R2, PT, PT, -R11, R20, RZ ;  /* 0x000000140b027210 */ /* 0x000fe20007ffe1ff */
[----:B------:R-:W-:Y:S03]  /*2450*/  BSSY.RECONVERGENT B2, `(.L_x_41) ;  /* 0x0000019000027945 */ /* 0x000fe60003800200 */
[----:B------:R-:W-:-:S13]  /*2460*/  ISETP.GT.AND P1, PT, R2, 0x400, PT ;  /* 0x000004000200780c */ /* 0x000fda0003f24270 */
[----:B------:R-:W-:Y:S05]  /*2470*/  @!P1 BRA `(.L_x_42) ;  /* 0x0000000000589947 */ /* 0x000fea0003800000 */
        /* <DEDUP_REMOVED lines=22> */
.L_x_42:
[----:B------:R-:W-:Y:S05]  /*25e0*/  BSYNC.RECONVERGENT B2 ;  /* 0x0000000000027941 */ /* 0x000fea0003800200 */
.L_x_41:
        /* <DEDUP_REMOVED lines=12> */
.L_x_34:
[----:B------:R-:W-:Y:S05]  /*26b0*/  BSYNC.RECONVERGENT B1 ;  /* 0x0000000000017941 */ /* 0x000fea0003800200 */
.L_x_33:
        /* <DEDUP_REMOVED lines=35> */
[----:B--2---:R-:W0:Y:S04]  /*28f0*/  LDS R3, [UR4+0xc] ;  /* 0x00000c04ff037984 */ /* 0x004e280008000800 */
        /* <DEDUP_REMOVED lines=10> */
.L_x_43:
[----:B0-----:R-:W0:Y:S01]  /*29a0*/  S2R R2, SR_LANEID ;  /* 0x0000000000027919 */ /* 0x001e220000000000 */
[----:B------:R-:W-:-:S04]  /*29b0*/  LOP3.LUT R0, R9, 0x3e0, RZ, 0xc0, !PT ;  /* 0x000003e009007812 */ /* 0x000fc800078ec0ff */
[----:B------:R-:W-:Y:S02]  /*29c0*/  IADD3 R3, PT, PT, R0, 0x20, RZ ;  /* 0x0000002000037810 */ /* 0x000fe40007ffe0ff */
[----:B------:R-:W-:Y:S02]  /*29d0*/  LOP3.LUT R7, RZ, R0, RZ, 0x33, !PT ;  /* 0x00000000ff077212 */ /* 0x000fe400078e33ff */
[-C--:B------:R-:W-:Y:S02]  /*29e0*/  ISETP.GT.AND P0, PT, R3, R20.reuse, PT ;  /* 0x000000140300720c */ /* 0x080fe40003f04270 */
[----:B------:R-:W-:-:S04]  /*29f0*/  IADD3 R7, PT, PT, R7, R20, RZ ;  /* 0x0000001407077210 */ /* 0x000fc80007ffe0ff */
[----:B------:R-:W-:-:S05]  /*2a00*/  SEL R4, R7, 0x1f, P0 ;  /* 0x0000001f07047807 */ /* 0x000fca0000000000 */
[----:B------:R-:W1:Y:S01]  /*2a10*/  SHFL.DOWN PT, R0, R5, 0x1, R4 ;  /* 0x0820000005007989 */ /* 0x000e6200000e0004 */
[C---:B0-----:R-:W-:Y:S01]  /*2a20*/  ISETP.GE.AND P0, PT, R2.reuse, R4, PT ;  /* 0x000000040200720c */ /* 0x041fe20003f06270 */
[C---:B------:R-:W-:Y:S01]  /*2a30*/  VIADD R3, R2.reuse, 0x2 ;  /* 0x0000000202037836 */ /* 0x040fe20000000000 */
[----:B------:R-:W-:-:S11]  /*2a40*/  ISETP.NE.AND P1, PT, R2, RZ, PT ;  /* 0x000000ff0200720c */ /* 0x000fd60003f25270 */
[----:B-1----:R-:W-:Y:S01]  /*2a50*/  @!P0 FADD R5, R0, R5 ;  /* 0x0000000500058221 */ /* 0x002fe20000000000 */
[-C--:B------:R-:W-:Y:S01]  /*2a60*/  ISETP.GT.AND P0, PT, R3, R4.reuse, PT ;  /* 0x000000040300720c */ /* 0x080fe20003f04270 */
[----:B------:R-:W0:Y:S01]  /*2a70*/  @!P1 S2R R6, SR_CgaCtaId ;  /* 0x0000000000069919 */ /* 0x000e220000008800 */
[----:B------:R-:W-:Y:S02]  /*2a80*/  IADD3 R3, PT, PT, R2, 0x4, RZ ;  /* 0x0000000402037810 */ /* 0x000fe40007ffe0ff */
[----:B------:R-:W1:Y:S09]  /*2a90*/  SHFL.DOWN PT, R0, R5, 0x2, R4 ;  /* 0x0840000005007989 */ /* 0x000e7200000e0004 */
[----:B-1----:R-:W-:Y:S01]  /*2aa0*/  @!P0 FADD R5, R5, R0 ;  /* 0x0000000005058221 */ /* 0x002fe20000000000 */
[----:B------:R-:W-:-:S02]  /*2ab0*/  ISETP.GT.AND P0, PT, R3, R4, PT ;  /* 0x000000040300720c */ /* 0x000fc40003f04270 */
[----:B------:R-:W-:Y:S02]  /*2ac0*/  IADD3 R3, PT, PT, R2, 0x8, RZ ;  /* 0x0000000802037810 */ /* 0x000fe40007ffe0ff */
[----:B------:R-:W1:Y:S09]  /*2ad0*/  SHFL.DOWN PT, R0, R5, 0x4, R4 ;  /* 0x0880000005007989 */ /* 0x000e7200000e0004 */
[----:B-1----:R-:W-:Y:S01]  /*2ae0*/  @!P0 FADD R5, R5, R0 ;  /* 0x0000000005058221 */ /* 0x002fe20000000000 */
[----:B------:R-:W-:-:S02]  /*2af0*/  ISETP.GT.AND P0, PT, R3, R4, PT ;  /* 0x000000040300720c */ /* 0x000fc40003f04270 */
[----:B------:R-:W-:Y:S02]  /*2b00*/  IADD3 R3, PT, PT, R2, 0x10, RZ ;  /* 0x0000001002037810 */ /* 0x000fe40007ffe0ff */
[----:B------:R-:W1:Y:S01]  /*2b10*/  SHFL.DOWN PT, R0, R5, 0x8, R4 ;  /* 0x0900000005007989 */ /* 0x000e6200000e0004 */
[----:B------:R-:W-:-:S04]  /*2b20*/  @!P1 SHF.R.U32.HI R2, RZ, 0x3, R9 ;  /* 0x00000003ff029819 */ /* 0x000fc80000011609 */
[----:B------:R-:W-:-:S04]  /*2b30*/  @!P1 LOP3.LUT R2, R2, 0x7c, RZ, 0xc0, !PT ;  /* 0x0000007c02029812 */ /* 0x000fc800078ec0ff */
[----:B-1----:R-:W-:Y:S01]  /*2b40*/  @!P0 FADD R5, R5, R0 ;  /* 0x0000000005058221 */ /* 0x002fe20000000000 */
[----:B------:R-:W-:Y:S02]  /*2b50*/  ISETP.GT.AND P0, PT, R3, R4, PT ;  /* 0x000000040300720c */ /* 0x000fe40003f04270 */
[----:B------:R-:W-:Y:S02]  /*2b60*/  @!P1 MOV R3, 0x400 ;  /* 0x0000040000039802 */ /* 0x000fe40000000f00 */
[----:B------:R-:W1:Y:S02]  /*2b70*/  SHFL.DOWN PT, R0, R5, 0x10, R4 ;  /* 0x0a00000005007989 */ /* 0x000e6400000e0004 */
[----:B0-----:R-:W-:-:S04]  /*2b80*/  @!P1 LEA R3, R6, R3, 0x18 ;  /* 0x0000000306039211 */ /* 0x001fc800078ec0ff */
[----:B------:R-:W-:-:S03]  /*2b90*/  @!P1 IADD3 R3, PT, PT, R2, R3, RZ ;  /* 0x0000000302039210 */ /* 0x000fc60007ffe0ff */
[----:B-1----:R-:W-:Y:S01]  /*2ba0*/  @!P0 FADD R5, R5, R0 ;  /* 0x0000000005058221 */ /* 0x002fe20000000000 */
        /* <DEDUP_REMOVED lines=12> */
[----:B-1----:R-:W0:Y:S04]  /*2c70*/  LDS R3, [UR4+0xc] ;  /* 0x00000c04ff037984 */ /* 0x002e280008000800 */
        /* <DEDUP_REMOVED lines=13> */
.L_x_30:
[----:B------:R-:W0:Y:S01]  /*2d50*/  S2R R8, SR_TID.X ;  /* 0x0000000000087919 */ /* 0x000e220000002100 */
[----:B------:R-:W0:Y:S02]  /*2d60*/  LDC.64 R2, c[0x0][0x380] ;  /* 0x0000e000ff027b82 */ /* 0x000e240000000a00 */
[----:B0-----:R-:W-:-:S05]  /*2d70*/  IMAD.WIDE.U32 R2, R8, 0x4, R2 ;  /* 0x0000000408027825 */ /* 0x001fca00078e0002 */
[----:B------:R-:W2:Y:S04]  /*2d80*/  LDG.E.CONSTANT R19, desc[UR6][R2.64] ;  /* 0x0000000602137981 */ /* 0x000ea8000c1e9900 */
[----:B------:R-:W2:Y:S04]  /*2d90*/  LDG.E.CONSTANT R0, desc[UR6][R2.64+0x400] ;  /* 0x0004000602007981 */ /* 0x000ea8000c1e9900 */
[----:B------:R-:W3:Y:S04]  /*2da0*/  LDG.E.CONSTANT R4, desc[UR6][R2.64+0x800] ;  /* 0x0008000602047981 */ /* 0x000ee8000c1e9900 */
[----:B------:R-:W3:Y:S04]  /*2db0*/  LDG.E.CONSTANT R5, desc[UR6][R2.64+0xc00] ;  /* 0x000c000602057981 */ /* 0x000ee8000c1e9900 */
[----:B------:R-:W4:Y:S04]  /*2dc0*/  LDG.E.CONSTANT R6, desc[UR6][R2.64+0x1000] ;  /* 0x0010000602067981 */ /* 0x000f28000c1e9900 */
[----:B------:R-:W4:Y:S04]  /*2dd0*/  LDG.E.CONSTANT R7, desc[UR6][R2.64+0x1400] ;  /* 0x0014000602077981 */ /* 0x000f28000c1e9900 */
[----:B------:R-:W5:Y:S04]  /*2de0*/  LDG.E.CONSTANT R9, desc[UR6][R2.64+0x1800] ;  /* 0x0018000602097981 */ /* 0x000f68000c1e9900 */
        /* <DEDUP_REMOVED lines=8> */
[----:B------:R-:W5:Y:S01]  /*2e70*/  LDG.E.CONSTANT R18, desc[UR6][R2.64+0x3c00] ;  /* 0x003c000602127981 */ /* 0x000f62000c1e9900 */
[----:B------:R-:W-:Y:S01]  /*2e80*/  ISETP.GE.U32.AND P0, PT, R20, 0x2000, PT ;  /* 0x000020001400780c */ /* 0x000fe20003f06070 */
[----:B--2---:R-:W-:Y:S01]  /*2e90*/  FADD R0, R19, R0 ;  /* 0x0000000013007221 */ /* 0x004fe20000000000 */
[----:B---3--:R-:W-:-:S04]  /*2ea0*/  FADD R5, R4, R5 ;  /* 0x0000000504057221 */ /* 0x008fc80000000000 */
[----:B------:R-:W-:Y:S01]  /*2eb0*/  FADD R0, R0, R5 ;  /* 0x0000000500007221 */ /* 0x000fe20000000000 */
[----:B----4-:R-:W-:Y:S01]  /*2ec0*/  FADD R6, R6, R7 ;  /* 0x0000000706067221 */ /* 0x010fe20000000000 */
[----:B-----5:R-:W-:-:S04]  /*2ed0*/  FADD R9, R9, R10 ;  /* 0x0000000a09097221 */ /* 0x020fc80000000000 */
[----:B------:R-:W-:Y:S01]  /*2ee0*/  FADD R9, R6, R9 ;  /* 0x0000000906097221 */ /* 0x000fe20000000000 */
[----:B------:R-:W-:-:S03]  /*2ef0*/  FADD R11, R11, R12 ;  /* 0x0000000c0b0b7221 */ /* 0x000fc60000000000 */
[----:B------:R-:W-:Y:S01]  /*2f00*/  FADD R0, R0, R9 ;  /* 0x0000000900007221 */ /* 0x000fe20000000000 */
[----:B------:R-:W-:-:S04]  /*2f10*/  FADD R14, R13, R14 ;  /* 0x0000000e0d0e7221 */ /* 0x000fc80000000000 */
[----:B------:R-:W-:Y:S01]  /*2f20*/  FADD R11, R11, R14 ;  /* 0x0000000e0b0b7221 */ /* 0x000fe20000000000 */
[----:B------:R-:W-:Y:S01]  /*2f30*/  FADD R15, R15, R16 ;  /* 0x000000100f0f7221 */ /* 0x000fe20000000000 */
[----:B------:R-:W-:-:S04]  /*2f40*/  FADD R18, R17, R18 ;  /* 0x0000001211127221 */ /* 0x000fc80000000000 */
[----:B------:R-:W-:-:S04]  /*2f50*/  FADD R18, R15, R18 ;  /* 0x000000120f127221 */ /* 0x000fc80000000000 */
[----:B------:R-:W-:Y:S01]  /*2f60*/  FADD R5, R11, R18 ;  /* 0x000000120b057221 */ /* 0x000fe20000000000 */
[----:B------:R-:W-:-:S03]  /*2f70*/  HFMA2 R11, -RZ, RZ, 0, 0.00048828125 ;  /* 0x00001000ff0b7431 */ /* 0x000fc600000001ff */
[----:B------:R-:W-:Y:S01]  /*2f80*/  FADD R0, R0, R5 ;  /* 0x0000000500007221 */ /* 0x000fe20000000000 */
[----:B------:R-:W-:Y:S06]  /*2f90*/  @!P0 BRA `(.L_x_44) ;  /* 0x0000000000ac8947 */ /* 0x000fec0003800000 */
[----:B------:R-:W0:Y:S01]  /*2fa0*/  LDC R7, c[0x0][0x390] ;  /* 0x0000e400ff077b82 */ /* 0x000e220000000800 */
[----:B------:R-:W-:Y:S02]  /*2fb0*/  IADD3 R6, PT, PT, R20, -0x1000, RZ ;  /* 0xfffff00014067810 */ /* 0x000fe40007ffe0ff */
[----:B------:R-:W-:-:S07]  /*2fc0*/  MOV R11, 0x1000 ;  /* 0x00001000000b7802 */ /* 0x000fce0000000f00 */
.L_x_46:
[----:B------:R-:W-:-:S05]  /*2fd0*/  IMAD.WIDE R4, R11, 0x4, R2 ;  /* 0x000000040b047825 */ /* 0x000fca00078e0202 */
[----:B------:R-:W2:Y:S04]  /*2fe0*/  LDG.E.CONSTANT R20, desc[UR6][R4.64+0x400] ;  /* 0x0004000604147981 */ /* 0x000ea8000c1e9900 */
[----:B------:R-:W2:Y:S04]  /*2ff0*/  LDG.E.CONSTANT R21, desc[UR6][R4.64+0x800] ;  /* 0x0008000604157981 */ /* 0x000ea8000c1e9900 */
        /* <DEDUP_REMOVED lines=13> */
[----:B------:R1:W5:Y:S01]  /*30d0*/  LDG.E.CONSTANT R18, desc[UR6][R4.64+0x3c00] ;  /* 0x003c000604127981 */ /* 0x000362000c1e9900 */
[----:B--2---:R-:W-:Y:S01]  /*30e0*/  FADD R21, R20, R21 ;  /* 0x0000001514157221 */ /* 0x004fe20000000000 */
[----:B0-----:R-:W-:-:S05]  /*30f0*/  MOV R20, R7 ;  /* 0x0000000700147202 */ /* 0x001fca0000000f00 */
[----:B-1----:R-:W-:Y:S02]  /*3100*/  IMAD.IADD R4, R20, 0x1, -R11 ;  /* 0x0000000114047824 */ /* 0x002fe400078e0a0b */
[----:B---3--:R-:W-:-:S03]  /*3110*/  FADD R0, R19, R0 ;  /* 0x0000000013007221 */ /* 0x008fc60000000000 */
[----:B------:R-:W-:Y:S01]  /*3120*/  ISETP.GE.AND P0, PT, R4, 0x1000, PT ;  /* 0x000010000400780c */ /* 0x000fe20003f06270 */
[----:B----4-:R-:W-:Y:S01]  /*3130*/  FADD R22, R22, R23 ;  /* 0x0000001716167221 */ /* 0x010fe20000000000 */
[----:B------:R-:W-:Y:S01]  /*3140*/  FADD R0, R0, R21 ;  /* 0x0000001500007221 */ /* 0x000fe20000000000 */
[----:B-----5:R-:W-:-:S04]  /*3150*/  FADD R25, R24, R25 ;  /* 0x0000001918197221 */ /* 0x020fc80000000000 */
[----:B------:R-:W-:Y:S01]  /*3160*/  FADD R25, R22, R25 ;  /* 0x0000001916197221 */ /* 0x000fe20000000000 */
[----:B------:R-:W-:Y:S01]  /*3170*/  FADD R16, R16, R17 ;  /* 0x0000001110107221 */ /* 0x000fe20000000000 */
[----:B------:R-:W-:-:S04]  /*3180*/  FADD R15, R15, R10 ;  /* 0x0000000a0f0f7221 */ /* 0x000fc80000000000 */
[----:B------:R-:W-:Y:S01]  /*3190*/  FADD R15, R16, R15 ;  /* 0x0000000f100f7221 */ /* 0x000fe20000000000 */
[----:B------:R-:W-:Y:S01]  /*31a0*/  FADD R9, R14, R9 ;  /* 0x000000090e097221 */ /* 0x000fe20000000000 */
[----:B------:R-:W-:-:S04]  /*31b0*/  FADD R12, R13, R12 ;  /* 0x0000000c0d0c7221 */ /* 0x000fc80000000000 */
[----:B------:R-:W-:Y:S01]  /*31c0*/  FADD R12, R9, R12 ;  /* 0x0000000c090c7221 */ /* 0x000fe20000000000 */
[----:B------:R-:W-:-:S03]  /*31d0*/  FADD R0, R0, R25 ;  /* 0x0000001900007221 */ /* 0x000fc60000000000 */
[----:B------:R-:W-:-:S04]  /*31e0*/  FADD R15, R15, R12 ;  /* 0x0000000c0f0f7221 */ /* 0x000fc80000000000 */
[----:B------:R-:W-:-:S04]  /*31f0*/  FADD R15, R0, R15 ;  /* 0x0000000f000f7221 */ /* 0x000fc80000000000 */
[----:B------:R-:W-:Y:S01]  /*3200*/  FADD R0, R18, R15 ;  /* 0x0000000f12007221 */ /* 0x000fe20000000000 */
[----:B------:R-:W-:Y:S06]  /*3210*/  @!P0 BRA `(.L_x_45) ;  /* 0x0000000800308947 */ /* 0x000fec0003800000 */
[----:B------:R-:W-:-:S04]  /*3220*/  IADD3 R11, PT, PT, R11, 0x1000, RZ ;  /* 0x000010000b0b7810 */ /* 0x000fc80007ffe0ff */
[----:B------:R-:W-:-:S13]  /*3230*/  ISETP.GT.AND P0, PT, R11, R6, PT ;  /* 0x000000060b00720c */ /* 0x000fda0003f04270 */
[----:B------:R-:W-:Y:S05]  /*3240*/  @!P0 BRA `(.L_x_46) ;  /* 0xfffffffc00608947 */ /* 0x000fea000383ffff */
.L_x_44:
[----:B------:R-:W-:-:S13]  /*3250*/  ISETP.GE.AND P0, PT, R11, R20, PT ;  /* 0x000000140b00720c */ /* 0x000fda0003f06270 */
[----:B------:R-:W-:Y:S05]  /*3260*/  @P0 BRA `(.L_x_45) ;  /* 0x00000008001c0947 */ /* 0x000fea0003800000 */
[----:B------:R-:W-:Y:S01]  /*3270*/  IADD3 R9, PT, PT, -R11, R20, RZ ;  /* 0x000000140b097210 */ /* 0x000fe20007ffe1ff */
[----:B------:R-:W-:Y:S03]  /*3280*/  BSSY.RECONVERGENT B1, `(.L_x_45) ;  /* 0x0000085000017945 */ /* 0x000fe60003800200 */
        /* <DEDUP_REMOVED lines=16> */
.L_x_50:
        /* <DEDUP_REMOVED lines=8> */
.L_x_49:
[----:B------:R-:W-:Y:S05]  /*3410*/  BSYNC.RECONVERGENT B2 ;  /* 0x0000000000027941 */ /* 0x000fea0003800200 */
.L_x_48:
[----:B------:R-:W-:Y:S05]  /*3420*/  @!P1 BRA `(.L_x_47) ;  /* 0x0000000400a89947 */ /* 0x000fea0003800000 */
[----:B------:R-:W0:Y:S01]  /*3430*/  LDCU.64 UR4, c[0x0][0x380] ;  /* 0x00007000ff0477ac */ /* 0x000e220008000a00 */
[----:B------:R-:W-:Y:S01]  /*3440*/  IADD3 R5, PT, PT, R9, -R10, RZ ;  /* 0x8000000a09057210 */ /* 0x000fe20007ffe0ff */
[----:B------:R-:W-:Y:S01]  /*3450*/  BSSY.RECONVERGENT B2, `(.L_x_51) ;  /* 0x000003b000027945 */ /* 0x000fe20003800200 */
[CC--:B------:R-:W-:Y:S02]  /*3460*/  IADD3 R3, P0, PT, R10.reuse, R11.reuse, RZ ;  /* 0x0000000b0a037210 */ /* 0x0c0fe40007f1e0ff */
[----:B------:R-:W-:Y:S02]  /*3470*/  ISETP.GT.AND P1, PT, R5, 0xc00, PT ;  /* 0x00000c000500780c */ /* 0x000fe40003f24270 */
[----:B------:R-:W-:Y:S01]  /*3480*/  IADD3 R11, PT, PT, R10, R11, RZ ;  /* 0x0000000b0a0b7210 */ /* 0x000fe20007ffe0ff */
[----:B------:R-:W-:Y:S01]  /*3490*/  IMAD.X R4, RZ, RZ, RZ, P0 ;  /* 0x000000ffff047224 */ /* 0x000fe200000e06ff */
[----:B0-----:R-:W-:-:S04]  /*34a0*/  LEA R2, P0, R3, UR4, 0x2 ;  /* 0x0000000403027c11 */ /* 0x001fc8000f8010ff */
[----:B------:R-:W-:Y:S02]  /*34b0*/  LEA.HI.X R3, R3, UR5, R4, 0x2, P0 ;  /* 0x0000000503037c11 */ /* 0x000fe400080f1404 */
[----:B------:R-:W-:-:S04]  /*34c0*/  IADD3 R2, P0, PT, R2, 0x800, RZ ;  /* 0x0000080002027810 */ /* 0x000fc80007f1e0ff */
[----:B------:R-:W-:Y:S02]  /*34d0*/  IADD3.X R3, PT, PT, RZ, R3, RZ, P0, !PT ;  /* 0x00000003ff037210 */ /* 0x000fe400007fe4ff */
[----:B------:R-:W-:Y:S01]  /*34e0*/  PLOP3.LUT P0, PT, PT, PT, PT, 0x80, 0x8 ;  /* 0x000000000008781c */ /* 0x000fe20003f0f070 */
[----:B------:R-:W-:-:S12]  /*34f0*/  @!P1 BRA `(.L_x_52) ;  /* 0x0000000000c09947 */ /* 0x000fd80003800000 */
[----:B------:R-:W-:Y:S02]  /*3500*/  PLOP3.LUT P0, PT, PT, PT, PT, 0x8, 0x80 ;  /* 0x000000000080781c */ /* 0x000fe40003f0e170 */
[----:B------:R-:W-:-:S11]  /*3510*/  IADD3 R13, PT, PT, R9, -0xc00, RZ ;  /* 0xfffff400090d7810 */ /* 0x000fd60007ffe0ff */
.L_x_53:
[----:B------:R-:W0:Y:S01]  /*3520*/  LDC.64 R4, c[0x0][0x380] ;  /* 0x0000e000ff047b82 */ /* 0x000e220000000a00 */
[----:B------:R-:W2:Y:S01]  /*3530*/  LDG.E.CONSTANT R12, desc[UR6][R2.64+-0x400] ;  /* 0xfffc0006020c7981 */ /* 0x000ea2000c1e9900 */
[----:B------:R-:W-:-:S03]  /*3540*/  IADD3 R25, PT, PT, R11, 0x400, RZ ;  /* 0x000004000b197810 */ /* 0x000fc60007ffe0ff */
[----:B------:R-:W3:Y:S04]  /*3550*/  LDG.E.CONSTANT R20, desc[UR6][R2.64] ;  /* 0x0000000602147981 */ /* 0x000ee8000c1e9900 */
[----:B------:R-:W4:Y:S01]  /*3560*/  LDG.E.CONSTANT R19, desc[UR6][R2.64+0x400] ;  /* 0x0004000602137981 */ /* 0x000f22000c1e9900 */
[----:B------:R-:W-:-:S03]  /*3570*/  IADD3 R7, PT, PT, R11, 0x800, RZ ;  /* 0x000008000b077810 */ /* 0x000fc60007ffe0ff */
[----:B------:R-:W5:Y:S04]  /*3580*/  LDG.E.CONSTANT R17, desc[UR6][R2.64+0xc00] ;  /* 0x000c000602117981 */ /* 0x000f68000c1e9900 */
[----:B------:R-:W5:Y:S01]  /*3590*/  LDG.E.CONSTANT R16, desc[UR6][R2.64+0x1000] ;  /* 0x0010000602107981 */ /* 0x000f62000c1e9900 */
[----:B------:R-:W-:-:S03]  /*35a0*/  IADD3 R23, PT, PT, R11, 0xc00, RZ ;  /* 0x00000c000b177810 */ /* 0x000fc60007ffe0ff */
[----:B------:R-:W5:Y:S01]  /*35b0*/  LDG.E.CONSTANT R22, desc[UR6][R2.64+0x1c00] ;  /* 0x001c000602167981 */ /* 0x000f62000c1e9900 */
[----:B0-----:R-:W-:-:S03]  /*35c0*/  IMAD.WIDE.U32 R14, R11, 0x4, R4 ;  /* 0x000000040b0e7825 */ /* 0x001fc600078e0004 */
[----:B------:R-:W5:Y:S04]  /*35d0*/  LDG.E.CONSTANT R21, desc[UR6][R2.64+0x2000] ;  /* 0x0020000602157981 */ /* 0x000f68000c1e9900 */
[----:B------:R-:W5:Y:S04]  /*35e0*/  LDG.E.CONSTANT R26, desc[UR6][R2.64+0x3000] ;  /* 0x00300006021a7981 */ /* 0x000f68000c1e9900 */
[----:B------:R-:W2:Y:S01]  /*35f0*/  LDG.E.CONSTANT R15, desc[UR6][R14.64] ;  /* 0x000000060e0f7981 */ /* 0x000ea2000c1e9900 */
[----:B------:R-:W-:-:S05]  /*3600*/  IMAD.WIDE.U32 R24, R25, 0x4, R4 ;  /* 0x0000000419187825 */ /* 0x000fca00078e0004 */
[----:B------:R-:W5:Y:S01]  /*3610*/  LDG.E.CONSTANT R18, desc[UR6][R24.64] ;  /* 0x0000000618127981 */ /* 0x000f62000c1e9900 */
[----:B------:R-:W-:-:S03]  /*3620*/  IMAD.WIDE.U32 R6, R7, 0x4, R4 ;  /* 0x0000000407067825 */ /* 0x000fc600078e0004 */
        /* <DEDUP_REMOVED lines=8> */
[----:B------:R-:W-:Y:S01]  /*36b0*/  ISETP.GE.AND P1, PT, R10, R13, PT ;  /* 0x0000000d0a00720c */ /* 0x000fe20003f26270 */
[----:B------:R-:W-:Y:S01]  /*36c0*/  VIADD R11, R11, 0x1000 ;  /* 0x000010000b0b7836 */ /* 0x000fe20000000000 */
[----:B0-----:R-:W-:-:S04]  /*36d0*/  IADD3 R2, P2, PT, R2, 0x4000, RZ ;  /* 0x0000400002027810 */ /* 0x001fc80007f5e0ff */
        /* <DEDUP_REMOVED lines=18> */
.L_x_52:
[----:B------:R-:W-:Y:S05]  /*3800*/  BSYNC.RECONVERGENT B2 ;  /* 0x0000000000027941 */ /* 0x000fea0003800200 */
.L_x_51:
[----:B------:R-:W-:Y:S01]  /*3810*/  IADD3 R4, PT, PT, R9, -R10, RZ ;  /* 0x8000000a09047210 */ /* 0x000fe20007ffe0ff */
[----:B------:R-:W-:Y:S03]  /*3820*/  BSSY.RECONVERGENT B2, `(.L_x_54) ;  /* 0x000001e000027945 */ /* 0x000fe60003800200 */
[----:B------:R-:W-:-:S13]  /*3830*/  ISETP.GT.AND P1, PT, R4, 0x400, PT ;  /* 0x000004000400780c */ /* 0x000fda0003f24270 */
[----:B------:R-:W-:Y:S05]  /*3840*/  @!P1 BRA `(.L_x_55) ;  /* 0x00000000006c9947 */ /* 0x000fea0003800000 */
[----:B------:R-:W0:Y:S01]  /*3850*/  LDC.64 R6, c[0x0][0x380] ;  /* 0x0000e000ff067b82 */ /* 0x000e220000000a00 */
[----:B------:R-:W2:Y:S01]  /*3860*/  LDG.E.CONSTANT R13, desc[UR6][R2.64+-0x400] ;  /* 0xfffc0006020d7981 */ /* 0x000ea2000c1e9900 */
[----:B------:R-:W-:-:S03]  /*3870*/  IADD3 R17, PT, PT, R11, 0x400, RZ ;  /* 0x000004000b117810 */ /* 0x000fc60007ffe0ff */
[----:B------:R-:W3:Y:S04]  /*3880*/  LDG.E.CONSTANT R15, desc[UR6][R2.64] ;  /* 0x00000006020f7981 */ /* 0x000ee8000c1e9900 */
[----:B------:R-:W4:Y:S04]  /*3890*/  LDG.E.CONSTANT R19, desc[UR6][R2.64+0xc00] ;  /* 0x000c000602137981 */ /* 0x000f28000c1e9900 */
[----:B------:R-:W5:Y:S04]  /*38a0*/  LDG.E.CONSTANT R21, desc[UR6][R2.64+0x1000] ;  /* 0x0010000602157981 */ /* 0x000f68000c1e9900 */
[----:B------:R-:W5:Y:S01]  /*38b0*/  LDG.E.CONSTANT R23, desc[UR6][R2.64+0x1400] ;  /* 0x0014000602177981 */ /* 0x000f62000c1e9900 */
[----:B0-----:R-:W-:-:S06]  /*38c0*/  IMAD.WIDE.U32 R4, R11, 0x4, R6 ;  /* 0x000000040b047825 */ /* 0x001fcc00078e0006 */
[----:B------:R0:W2:Y:S01]  /*38d0*/  LDG.E.CONSTANT R5, desc[UR6][R4.64] ;  /* 0x0000000604057981 */ /* 0x0000a2000c1e9900 */
[----:B------:R-:W-:-:S03]  /*38e0*/  IMAD.WIDE.U32 R6, R17, 0x4, R6 ;  /* 0x0000000411067825 */ /* 0x000fc600078e0006 */
[----:B------:R1:W4:Y:S04]  /*38f0*/  LDG.E.CONSTANT R17, desc[UR6][R2.64+0x400] ;  /* 0x0004000602117981 */ /* 0x000328000c1e9900 */
[----:B------:R-:W5:Y:S01]  /*3900*/  LDG.E.CONSTANT R7, desc[UR6][R6.64] ;  /* 0x0000000606077981 */ /* 0x000f62000c1e9900 */
[----:B0-----:R-:W-:Y:S02]  /*3910*/  IADD3 R4, P1, PT, R2, 0x2000, RZ ;  /* 0x0000200002047810 */ /* 0x001fe40007f3e0ff */
[----:B------:R-:W-:Y:S02]  /*3920*/  PLOP3.LUT P0, PT, PT, PT, PT, 0x8, 0x80 ;  /* 0x000000000080781c */ /* 0x000fe40003f0e170 */
[----:B------:R-:W-:Y:S02]  /*3930*/  IADD3 R10, PT, PT, R10, 0x800, RZ ;  /* 0x000008000a0a7810 */ /* 0x000fe40007ffe0ff */
[----:B------:R-:W-:-:S02]  /*3940*/  IADD3 R11, PT, PT, R11, 0x800, RZ ;  /* 0x000008000b0b7810 */ /* 0x000fc40007ffe0ff */
[----:B-1----:R-:W-:Y:S01]  /*3950*/  MOV R2, R4 ;  /* 0x0000000400027202 */ /* 0x002fe20000000f00 */
[----:B--2---:R-:W-:-:S04]  /*3960*/  FADD R0, R0, R5 ;  /* 0x0000000500007221 */ /* 0x004fc80000000000 */
[----:B------:R-:W-:-:S04]  /*3970*/  FADD R0, R0, R13 ;  /* 0x0000000d00007221 */ /* 0x000fc80000000000 */
[----:B---3--:R-:W-:-:S04]  /*3980*/  FADD R0, R0, R15 ;  /* 0x0000000f00007221 */ /* 0x008fc80000000000 */
[----:B----4-:R-:W-:-:S04]  /*3990*/  FADD R0, R0, R17 ;  /* 0x0000001100007221 */ /* 0x010fc80000000000 */
[----:B-----5:R-:W-:-:S04]  /*39a0*/  FADD R0, R0, R7 ;  /* 0x0000000700007221 */ /* 0x020fc80000000000 */
[----:B------:R-:W-:Y:S01]  /*39b0*/  FADD R0, R0, R19 ;  /* 0x0000001300007221 */ /* 0x000fe20000000000 */
[----:B------:R-:W-:-:S03]  /*39c0*/  IADD3.X R5, PT, PT, RZ, R3, RZ, P1, !PT ;  /* 0x00000003ff057210 */ /* 0x000fc60000ffe4ff */
[----:B------:R-:W-:Y:S01]  /*39d0*/  FADD R0, R0, R21 ;  /* 0x0000001500007221 */ /* 0x000fe20000000000 */
[----:B------:R-:W-:-:S03]  /*39e0*/  MOV R3, R5 ;  /* 0x0000000500037202 */ /* 0x000fc60000000f00 */
[----:B------:R-:W-:-:S07]  /*39f0*/  FADD R0, R0, R23 ;  /* 0x0000001700007221 */ /* 0x000fce0000000000 */
.L_x_55:
[----:B------:R-:W-:Y:S05]  /*3a00*/  BSYNC.RECONVERGENT B2 ;  /* 0x0000000000027941 */ /* 0x000fea0003800200 */
.L_x_54:
[----:B------:R-:W-:-:S13]  /*3a10*/  ISETP.LT.OR P0, PT, R10, R9, P0 ;  /* 0x000000090a00720c */ /* 0x000fda0000701670 */
[----:B------:R-:W-:Y:S05]  /*3a20*/  @!P0 BRA `(.L_x_47) ;  /* 0x0000000000288947 */ /* 0x000fea0003800000 */
[----:B------:R-:W0:Y:S01]  /*3a30*/  LDC.64 R4, c[0x0][0x380] ;  /* 0x0000e000ff047b82 */ /* 0x000e220000000a00 */
[----:B------:R-:W2:Y:S04]  /*3a40*/  LDG.E.CONSTANT R7, desc[UR6][R2.64+-0x400] ;  /* 0xfffc000602077981 */ /* 0x000ea8000c1e9900 */
[----:B------:R-:W3:Y:S01]  /*3a50*/  LDG.E.CONSTANT R9, desc[UR6][R2.64] ;  /* 0x0000000602097981 */ /* 0x000ee2000c1e9900 */
[----:B0-----:R-:W-:-:S03]  /*3a60*/  IMAD.WIDE.U32 R4, R11, 0x4, R4 ;  /* 0x000000040b047825 */ /* 0x001fc600078e0004 */
[----:B------:R-:W4:Y:S04]  /*3a70*/  LDG.E.CONSTANT R11, desc[UR6][R2.64+0x400] ;  /* 0x00040006020b7981 */ /* 0x000f28000c1e9900 */
[----:B------:R-:W5:Y:S02]  /*3a80*/  LDG.E.CONSTANT R5, desc[UR6][R4.64] ;  /* 0x0000000604057981 */ /* 0x000f64000c1e9900 */
[----:B-----5:R-:W-:-:S04]  /*3a90*/  FADD R0, R0, R5 ;  /* 0x0000000500007221 */ /* 0x020fc80000000000 */
[----:B--2---:R-:W-:-:S04]  /*3aa0*/  FADD R0, R0, R7 ;  /* 0x0000000700007221 */ /* 0x004fc80000000000 */
[----:B---3--:R-:W-:-:S04]  /*3ab0*/  FADD R0, R0, R9 ;  /* 0x0000000900007221 */ /* 0x008fc80000000000 */
[----:B----4-:R-:W-:-:S07]  /*3ac0*/  FADD R0, R0, R11 ;  /* 0x0000000b00007221 */ /* 0x010fce0000000000 */
.L_x_47:
[----:B------:R-:W-:Y:S05]  /*3ad0*/  BSYNC.RECONVERGENT B1 ;  /* 0x0000000000017941 */ /* 0x000fea0003800200 */
.L_x_45:
[----:B------:R-:W0:Y:S01]  /*3ae0*/  S2R R6, SR_LANEID ;  /* 0x0000000000067919 */ /* 0x000e220000000000 */
[----:B------:R-:W-:-:S05]  /*3af0*/  MOV R3, R0 ;  /* 0x0000000000037202 */ /* 0x000fca0000000f00 */
        /* <DEDUP_REMOVED lines=30> */
[----:B------:R-:W1:Y:S04]  /*3ce0*/  LDS R3, [UR4+0xc] ;  /* 0x00000c04ff037984 */ /* 0x000e680008000800 */
[----:B0-----:R-:W0:Y:S04]  /*3cf0*/  LDS.128 R4, [UR4+0x10] ;  /* 0x00001004ff047984 */ /* 0x001e280008000c00 */
[----:B------:R-:W2:Y:S01]  /*3d00*/  LDS.64 R8, [UR4+0x20] ;  /* 0x00002004ff087984 */ /* 0x000ea20008000a00 */
[----:B-1----:R-:W-:-:S04]  /*3d10*/  FADD R3, R0, R3 ;  /* 0x0000000300037221 */ /* 0x002fc80000000000 */
[----:B0-----:R-:W-:-:S04]  /*3d20*/  FADD R4, R3, R4 ;  /* 0x0000000403047221 */ /* 0x001fc80000000000 */
[----:B------:R-:W-:-:S04]  /*3d30*/  FADD R5, R4, R5 ;  /* 0x0000000504057221 */ /* 0x000fc80000000000 */
[----:B------:R-:W-:-:S04]  /*3d40*/  FADD R6, R5, R6 ;  /* 0x0000000605067221 */ /* 0x000fc80000000000 */
[----:B------:R-:W-:-:S04]  /*3d50*/  FADD R7, R6, R7 ;  /* 0x0000000706077221 */ /* 0x000fc80000000000 */
[----:B--2---:R-:W-:-:S04]  /*3d60*/  FADD R8, R7, R8 ;  /* 0x0000000807087221 */ /* 0x004fc80000000000 */
[----:B------:R-:W-:-:S07]  /*3d70*/  FADD R0, R8, R9 ;  /* 0x0000000908007221 */ /* 0x000fce0000000000 */
.L_x_17:
[----:B------:R-:W-:Y:S05]  /*3d80*/  BSYNC.RECONVERGENT B0 ;  /* 0x0000000000007941 */ /* 0x000fea0003800200 */
.L_x_1:
[----:B------:R-:W-:Y:S05]  /*3d90*/  @P0 EXIT ;  /* 0x000000000000094d */ /* 0x000fea0003800000 */
[----:B01234-:R-:W0:Y:S01]  /*3da0*/  LDC.64 R2, c[0x0][0x388] ;  /* 0x0000e200ff027b82 */ /* 0x01fe220000000a00 */
[----:B------:R-:W1:Y:S02]  /*3db0*/  LDCU UR4, c[0x0][0x398] ;  /* 0x00007300ff0477ac */ /* 0x000e640008000800 */
[----:B-1----:R-:W-:-:S05]  /*3dc0*/  FADD R5, R0, UR4 ;  /* 0x0000000400057e21 */ /* 0x002fca0008000000 */
[----:B0-----:R-:W-:Y:S01]  /*3dd0*/  STG.E desc[UR6][R2.64], R5 ;  /* 0x0000000502007986 */ /* 0x001fe2000c101906 */
[----:B------:R-:W-:Y:S05]  /*3de0*/  EXIT ;  /* 0x000000000000794d */ /* 0x000fea0003800000 */
.L_x_56:
[----:B------:R-:W-:-:S00]  /*3df0*/  BRA `(.L_x_56) ;  /* 0xfffffffc00fc7947 */ /* 0x000fc0000383ffff */
[----:B------:R-:W-:-:S00]  /*3e00*/  NOP ;  /* 0x0000000000007918 */ /* 0x000fc00000000000 */
[----:B------:R-:W-:-:S00]  /*3e10*/  NOP ;  /* 0x0000000000007918 */ /* 0x000fc00000000000 */
[----:B------:R-:W-:-:S00]  /*3e20*/  NOP ;  /* 0x0000000000007918 */ /* 0x000fc00000000000 */
[----:B------:R-:W-:-:S00]  /*3e30*/  NOP ;  /* 0x0000000000007918 */ /* 0x000fc00000000000 */
[----:B------:R-:W-:-:S00]  /*3e40*/  NOP ;  /* 0x0000000000007918 */ /* 0x000fc00000000000 */
[----:B------:R-:W-:-:S00]  /*3e50*/  NOP ;  /* 0x0000000000007918 */ /* 0x000fc00000000000 */
[----:B------:R-:W-:-:S00]  /*3e60*/  NOP ;  /* 0x0000000000007918 */ /* 0x000fc00000000000 */
[----:B------:R-:W-:-:S00]  /*3e70*/  NOP ;  /* 0x0000000000007918 */ /* 0x000fc00000000000 */
.L_x_408:


//--------------------- .text._ZN3cub18CUB_300001_SM_10006detail6reduce18DeviceReduceKernelINS2_10policy_hubIfyN4cuda3std3__44plusIfEEE10Policy1000EN6thrust24THRUST_300001_SM_1000_NS6detail15normal_iteratorINSD_10device_ptrIfEEEEyS9_fNS7_10__identityEEEvT0_PT3_T1_NS0_13GridEvenShareISN_EET2_T4_ --------------------------
	.section	.text._ZN3cub18CUB_300001_SM_10006detail6reduce18DeviceReduceKernelINS2_10policy_hubIfyN4cuda3std3__44plusIfEEE10Policy1000EN6thrust24THRUST_300001_SM_1000_NS6detail15normal_iteratorINSD_10device_ptrIfEEEEyS9_fNS7_10__identityEEEvT0_PT3_T1_NS0_13GridEvenShareISN_EET2_T4_,"ax",@progbits
	.align	128
        .global         _ZN3cub18CUB_300001_SM_10006detail6reduce18DeviceReduceKernelINS2_10policy_hubIfyN4cuda3std3__44plusIfEEE10Policy1000EN6thrust24THRUST_300001_SM_1000_NS6detail15normal_iteratorINSD_10device_ptrIfEEEEyS9_fNS7_10__identityEEEvT0_PT3_T1_NS0_13GridEvenShareISN_EET2_T4_
        .type           _ZN3cub18CUB_300001_SM_10006detail6reduce18DeviceReduceKernelINS2_10policy_hubIfyN4cuda3std3__44plusIfEEE10Policy1000EN6thrust24THRUST_300001_SM_1000_NS6detail15normal_iteratorINSD_10device_ptrIfEEEEyS9_fNS7_10__identityEEEvT0_PT3_T1_NS0_13GridEvenShareISN_EET2_T4_,@function
        .size           _ZN3cub18CUB_300001_SM_10006detail6reduce18DeviceReduceKernelINS2_10policy_hubIfyN4cuda3std3__44plusIfEEE10Policy1000EN6thrust24THRUST_300001_SM_1000_NS6detail15normal_iteratorINSD_10device_ptrIfEEEEyS9_fNS7_10__identityEEEvT0_PT3_T1_NS0_13GridEvenShareISN_EET2_T4_,(.L_x_409 - _ZN3cub18CUB_300001_SM_10006detail6reduce18DeviceReduceKernelINS2_10policy_hubIfyN4cuda3std3__44plusIfEEE10Policy1000EN6thrust24THRUST_300001_SM_1000_NS6detail15normal_iteratorINSD_10device_ptrIfEEEEyS9_fNS7_10__identityEEEvT0_PT3_T1_NS0_13GridEvenShareISN_EET2_T4_)
        .other          _ZN3cub18CUB_300001_SM_10006detail6reduce18DeviceReduceKernelINS2_10policy_hubIfyN4cuda3std3__44plusIfEEE10Policy1000EN6thrust24THRUST_300001_SM_1000_NS6detail15normal_iteratorINSD_10device_ptrIfEEEEyS9_fNS7_10__identityEEEvT0_PT3_T1_NS0_13GridEvenShareISN_EET2_T4_,@"STO_CUDA_ENTRY STV_DEFAULT"
_ZN3cub18CUB_300001_SM_10006detail6reduce18DeviceReduceKernelINS2_10policy_hubIfyN4cuda3std3__44plusIfEEE10Policy1000EN6thrust24THRUST_300001_SM_1000_NS6detail15normal_iteratorINSD_10device_ptrIfEEEEyS9_fNS7_10__identityEEEvT0_PT3_T1_NS0_13GridEvenShareISN_EET2_T4_:
.text._ZN3cub18CUB_300001_SM_10006detail6reduce18DeviceReduceKernelINS2_10policy_hubIfyN4cuda3std3__44plusIfEEE10Policy1000EN6thrust24THRUST_300001_SM_1000_NS6detail15normal_iteratorINSD_10device_ptrIfEEEEyS9_fNS7_10__identityEEEvT0_PT3_T1_NS0_13GridEvenShareISN_EET2_T4_:
[----:B------:R-:W-:Y:S08]  /*0000*/  LDC R1, c[0x0][0x37c] ;  /* 0x0000df00ff017b82 */ /* 0x000ff00000000800 */
[----:B------:R-:W0:Y:S01]  /*0010*/  S2UR UR16, SR_CTAID.X ;  /* 0x00000000001079c3 */ /* 0x000e220000002500 */
[----:B------:R-:W1:Y:S01]  /*0020*/  LDCU.64 UR8, c[0x0][0x3b8] ;  /* 0x00007700ff0877ac */ /* 0x000e620008000a00 */
[----:B------:R-:W-:Y:S01]  /*0030*/  BSSY.RECONVERGENT B0, `(.L_x_57) ;  /* 0x0000229000007945 */ /* 0x000fe20003800200 */
[----:B------:R-:W2:Y:S01]  /*0040*/  LDCU UR5, c[0x0][0x3c0] ;  /* 0x00007800ff0577ac */ /* 0x000ea20008000800 */
[----:B------:R-:W3:Y:S01]  /*0050*/  LDCU.64 UR14, c[0x0][0x358] ;  /* 0x00006b00ff0e77ac */ /* 0x000ee20008000a00 */
[----:B-1----:R-:W-:-:S02]  /*0060*/  IMAD.U32 R2, RZ, RZ, UR8 ;  /* 0x00000008ff027e24 */ /* 0x002fc4000f8e00ff */
[----:B------:R-:W-:Y:S01]  /*0070*/  IMAD.U32 R3, RZ, RZ, UR9 ;  /* 0x00000009ff037e24 */ /* 0x000fe2000f8e00ff */
[----:B--2---:R-:W-:Y:S02]  /*0080*/  USHF.L.U32 UR5, UR5, 0xc, URZ ;  /* 0x0000000c05057899 */ /* 0x004fe400080006ff */
[----:B0-----:R-:W-:Y:S02]  /*0090*/  USHF.L.U32 UR7, UR16, 0xc, URZ ;  /* 0x0000000c10077899 */ /* 0x001fe400080006ff */
[----:B------:R-:W-:-:S04]  /*00a0*/  USHF.R.S32.HI UR4, URZ, 0x1f, UR5 ;  /* 0x0000001fff047899 */ /* 0x000fc80008011405 */
[----:B------:R-:W-:-:S04]  /*00b0*/  IADD3 R23, P1, PT, R2, -UR7, RZ ;  /* 0x8000000702177c10 */ /* 0x000fc8000ff3e0ff */
[----:B------:R-:W-:Y:S02]  /*00c0*/  ISETP.GT.U32.AND P0, PT, R23, 0xfff, PT ;  /* 0x00000fff1700780c */ /* 0x000fe40003f04070 */
[----:B------:R-:W-:-:S04]  /*00d0*/  IADD3.X R22, PT, PT, R3, -0x1, RZ, P1, !PT ;  /* 0xffffffff03167810 */ /* 0x000fc80000ffe4ff */
[----:B------:R-:W-:-:S13]  /*00e0*/  ISETP.GT.U32.AND.EX P0, PT, R22, RZ, PT, P0 ;  /* 0x000000ff1600720c */ /* 0x000fda0003f04100 */
[----:B---3--:R-:W-:Y:S05]  /*00f0*/  @P0 BRA `(.L_x_58) ;  /* 0x0000000c00c40947 */ /* 0x008fea0003800000 */
[----:B------:R-:W0:Y:S01]  /*0100*/  S2R R0, SR_TID.X ;  /* 0x0000000000007919 */ /* 0x000e220000002100 */
[----:B------:R-:W-:Y:S01]  /*0110*/  IADD3 R5, PT, PT, R2, -UR7, RZ ;  /* 0x8000000702057c10 */ /* 0x000fe2000fffe0ff */
[----:B------:R-:W-:Y:S01]  /*0120*/  BSSY.RECONVERGENT B1, `(.L_x_59) ;  /* 0x000000a000017945 */ /* 0x000fe20003800200 */
[----:B------:R-:W-:Y:S02]  /*0130*/  IMAD.MOV.U32 R4, RZ, RZ, RZ ;  /* 0x000000ffff047224 */ /* 0x000fe400078e00ff */
[----:B0-----:R-:W-:Y:S02]  /*0140*/  ISETP.GE.AND P0, PT, R0, R5, PT ;  /* 0x000000050000720c */ /* 0x001fe40003f06270 */
[----:B------:R-:W-:-:S11]  /*0150*/  MOV R6, R0 ;  /* 0x0000000000067202 */ /* 0x000fd60000000f00 */
[----:B------:R-:W-:Y:S05]  /*0160*/  @P0 BRA `(.L_x_60) ;  /* 0x0000000000140947 */ /* 0x000fea0003800000 */
[----:B------:R-:W0:Y:S01]  /*0170*/  LDC.64 R8, c[0x0][0x380] ;  /* 0x0000e000ff087b82 */ /* 0x000e220000000a00 */
[----:B------:R-:W-:-:S04]  /*0180*/  VIADD R3, R0, UR7 ;  /* 0x0000000700037c36 */ /* 0x000fc80008000000 */
[----:B0-----:R-:W-:-:S05]  /*0190*/  IMAD.WIDE.U32 R8, R3, 0x4, R8 ;  /* 0x0000000403087825 */ /* 0x001fca00078e0008 */
[----:B------:R0:W5:Y:S01]  /*01a0*/  LDG.E R4, desc[UR14][R8.64] ;  /* 0x0000000e08047981 */ /* 0x000162000c1e1900 */
[----:B------:R-:W-:-:S07]  /*01b0*/  IADD3 R6, PT, PT, R0, 0x100, RZ ;  /* 0x0000010000067810 */ /* 0x000fce0007ffe0ff */
.L_x_60:
[----:B------:R-:W-:Y:S05]  /*01c0*/  BSYNC.RECONVERGENT B1 ;  /* 0x0000000000017941 */ /* 0x000fea0003800200 */
.L_x_59:
[----:B------:R-:W-:Y:S01]  /*01d0*/  ISETP.GE.AND P0, PT, R6, R5, PT ;  /* 0x000000050600720c */ /* 0x000fe20003f06270 */
[----:B------:R-:W-:-:S12]  /*01e0*/  BSSY.RECONVERGENT B1, `(.L_x_61) ;  /* 0x0000079000017945 */ /* 0x000fd80003800200 */
[----:B------:R-:W-:Y:S05]  /*01f0*/  @P0 BRA `(.L_x_62) ;  /* 0x0000000400dc0947 */ /* 0x000fea0003800000 */
[----:B------:R-:W-:Y:S01]  /*0200*/  LOP3.LUT R3, RZ, R6, RZ, 0x33, !PT ;  /* 0x00000006ff037212 */ /* 0x000fe200078e33ff */
[----:B------:R-:W-:Y:S03]  /*0210*/  BSSY.RECONVERGENT B2, `(.L_x_63) ;  /* 0x0000037000027945 */ /* 0x000fe60003800200 */
[----:B------:R-:W-:-:S04]  /*0220*/  IADD3 R3, PT, PT, R2, -UR7, R3 ;  /* 0x8000000702037c10 */ /* 0x000fc8000fffe003 */
[C---:B------:R-:W-:Y:S02]  /*0230*/  ISETP.GE.U32.AND P1, PT, R3.reuse, 0xf00, PT ;  /* 0x00000f000300780c */ /* 0x040fe40003f26070 */
[----:B------:R-:W-:-:S04]  /*0240*/  LEA.HI R7, R3, 0x1, RZ, 0x18 ;  /* 0x0000000103077811 */ /* 0x000fc800078fc0ff */
[----:B------:R-:W-:-:S04]  /*0250*/  LOP3.LUT R22, R7, 0xf, RZ, 0xc0, !PT ;  /* 0x0000000f07167812 */ /* 0x000fc800078ec0ff */
[----:B------:R-:W-:-:S03]  /*0260*/  ISETP.NE.AND P0, PT, R22, RZ, PT ;  /* 0x000000ff1600720c */ /* 0x000fc60003f05270 */
[----:B------:R-:W-:Y:S10]  /*0270*/  @!P1 BRA `(.L_x_64) ;  /* 0x0000000000c09947 */ /* 0x000ff40003800000 */
[----:B------:R-:W1:Y:S01]  /*0280*/  LDCU.64 UR8, c[0x0][0x380] ;  /* 0x00007000ff0877ac */ /* 0x000e620008000a00 */
[----:B------:R-:W-:Y:S01]  /*0290*/  IMAD.WIDE.U32 R2, R6, 0x4, RZ ;  /* 0x0000000406027825 */ /* 0x000fe200078e00ff */
[----:B------:R-:W-:Y:S01]  /*02a0*/  LOP3.LUT R11, R7, 0x1fffff0, RZ, 0xc0, !PT ;  /* 0x01fffff0070b7812 */ /* 0x000fe200078ec0ff */
[----:B------:R-:W-:-:S04]  /*02b0*/  UIMAD.WIDE.U32 UR4, UR16, 0x4000, URZ ;  /* 0x00004000100478a5 */ /* 0x000fc8000f8e00ff */
[----:B------:R-:W-:Y:S02]  /*02c0*/  IMAD.MOV R11, RZ, RZ, -R11 ;  /* 0x000000ffff0b7224 */ /* 0x000fe400078e0a0b */
[----:B------:R-:W-:Y:S02]  /*02d0*/  LOP3.LUT R2, R2, UR4, RZ, 0xfc, !PT ;  /* 0x0000000402027c12 */ /* 0x000fe4000f8efcff */
[----:B------:R-:W-:Y:S02]  /*02e0*/  LOP3.LUT R3, R3, UR5, RZ, 0xfc, !PT ;  /* 0x0000000503037c12 */ /* 0x000fe4000f8efcff */
[----:B-1----:R-:W-:-:S04]  /*02f0*/  IADD3 R2, P1, PT, R2, UR8, RZ ;  /* 0x0000000802027c10 */ /* 0x002fc8000ff3e0ff */
[----:B------:R-:W-:-:S04]  /*0300*/  IADD3 R2, P2, PT, R2, 0x2000, RZ ;  /* 0x0000200002027810 */ /* 0x000fc80007f5e0ff */
[----:B------:R-:W-:-:S09]  /*0310*/  IADD3.X R3, PT, PT, RZ, UR9, R3, P2, P1 ;  /* 0x00000009ff037c10 */ /* 0x000fd200097e2403 */
.L_x_65:
[----:B------:R-:W2:Y:S04]  /*0320*/  LDG.E R21, desc[UR14][R2.64+-0x2000] ;  /* 0xffe0000e02157981 */ /* 0x000ea8000c1e1900 */
[----:B------:R-:W3:Y:S04]  /*0330*/  LDG.E R20, desc[UR14][R2.64+-0x1c00] ;  /* 0xffe4000e02147981 */ /* 0x000ee8000c1e1900 */
[----:B------:R-:W4:Y:S04]  /*0340*/  LDG.E R23, desc[UR14][R2.64+-0x1800] ;  /* 0xffe8000e02177981 */ /* 0x000f28000c1e1900 */
        /* <DEDUP_REMOVED lines=11> */
[----:B0-----:R-:W4:Y:S04]  /*0400*/  LDG.E R9, desc[UR14][R2.64+0x1800] ;  /* 0x0018000e02097981 */ /* 0x001f28000c1e1900 */
[----:B------:R0:W4:Y:S01]  /*0410*/  LDG.E R8, desc[UR14][R2.64+0x1c00] ;  /* 0x001c000e02087981 */ /* 0x000122000c1e1900 */
[----:B------:R-:W-:-:S02]  /*0420*/  IADD3 R11, PT, PT, R11, 0x10, RZ ;  /* 0x000000100b0b7810 */ /* 0x000fc40007ffe0ff */
[----:B------:R-:W-:Y:S02]  /*0430*/  IADD3 R6, PT, PT, R6, 0x1000, RZ ;  /* 0x0000100006067810 */ /* 0x000fe40007ffe0ff */
[----:B------:R-:W-:Y:S02]  /*0440*/  ISETP.NE.AND P1, PT, R11, RZ, PT ;  /* 0x000000ff0b00720c */ /* 0x000fe40003f25270 */
[----:B0-----:R-:W-:-:S05]  /*0450*/  IADD3 R2, P2, PT, R2, 0x4000, RZ ;  /* 0x0000400002027810 */ /* 0x001fca0007f5e0ff */
[----:B------:R-:W-:Y:S02]  /*0460*/  IMAD.X R3, RZ, RZ, R3, P2 ;  /* 0x000000ffff037224 */ /* 0x000fe400010e0603 */
        /* <DEDUP_REMOVED lines=16> */
[----:B------:R-:W-:Y:S06]  /*0570*/  @P1 BRA `(.L_x_65) ;  /* 0xfffffffc00681947 */ /* 0x000fec000383ffff */
.L_x_64:
[----:B------:R-:W-:Y:S05]  /*0580*/  BSYNC.RECONVERGENT B2 ;  /* 0x0000000000027941 */ /* 0x000fea0003800200 */
.L_x_63:
[----:B------:R-:W-:Y:S05]  /*0590*/  @!P0 BRA `(.L_x_62) ;  /* 0x0000000000f48947 */ /* 0x000fea0003800000 */
[----:B------:R-:W-:Y:S01]  /*05a0*/  ISETP.GE.U32.AND P0, PT, R22, 0x8, PT ;  /* 0x000000081600780c */ /* 0x000fe20003f06070 */
[----:B------:R-:W-:Y:S01]  /*05b0*/  BSSY.RECONVERGENT B2, `(.L_x_66) ;  /* 0x000001a000027945 */ /* 0x000fe20003800200 */
[----:B------:R-:W-:-:S04]  /*05c0*/  LOP3.LUT R10, R7, 0x7, RZ, 0xc0, !PT ;  /* 0x00000007070a7812 */ /* 0x000fc800078ec0ff */
[----:B------:R-:W-:-:S07]  /*05d0*/  ISETP.NE.AND P1, PT, R10, RZ, PT ;  /* 0x000000ff0a00720c */ /* 0x000fce0003f25270 */
[----:B------:R-:W-:Y:S06]  /*05e0*/  @!P0 BRA `(.L_x_67) ;  /* 0x0000000000588947 */ /* 0x000fec0003800000 */
[----:B------:R-:W1:Y:S01]  /*05f0*/  LDCU.64 UR4, c[0x0][0x380] ;  /* 0x00007000ff0477ac */ /* 0x000e620008000a00 */
[----:B------:R-:W-:-:S04]  /*0600*/  IADD3 R3, P0, PT, R6, UR7, RZ ;  /* 0x0000000706037c10 */ /* 0x000fc8000ff1e0ff */
[----:B0-----:R-:W-:Y:S02]  /*0610*/  LEA.HI.X.SX32 R8, R6, RZ, 0x1, P0 ;  /* 0x000000ff06087211 */ /* 0x001fe400000f0eff */
[----:B-1----:R-:W-:-:S04]  /*0620*/  LEA R2, P0, R3, UR4, 0x2 ;  /* 0x0000000403027c11 */ /* 0x002fc8000f8010ff */
[----:B------:R-:W-:-:S05]  /*0630*/  LEA.HI.X R3, R3, UR5, R8, 0x2, P0 ;  /* 0x0000000503037c11 */ /* 0x000fca00080f1408 */
[----:B------:R-:W2:Y:S04]  /*0640*/  LDG.E R9, desc[UR14][R2.64] ;  /* 0x0000000e02097981 */ /* 0x000ea8000c1e1900 */
[----:B------:R-:W3:Y:S04]  /*0650*/  LDG.E R8, desc[UR14][R2.64+0x400] ;  /* 0x0004000e02087981 */ /* 0x000ee8000c1e1900 */
[----:B------:R-:W4:Y:S04]  /*0660*/  LDG.E R11, desc[UR14][R2.64+0x800] ;  /* 0x0008000e020b7981 */ /* 0x000f28000c1e1900 */
[----:B------:R-:W4:Y:S04]  /*0670*/  LDG.E R13, desc[UR14][R2.64+0xc00] ;  /* 0x000c000e020d7981 */ /* 0x000f28000c1e1900 */
[----:B------:R-:W4:Y:S04]  /*0680*/  LDG.E R15, desc[UR14][R2.64+0x1000] ;  /* 0x0010000e020f7981 */ /* 0x000f28000c1e1900 */
[----:B------:R-:W4:Y:S04]  /*0690*/  LDG.E R17, desc[UR14][R2.64+0x1400] ;  /* 0x0014000e02117981 */ /* 0x000f28000c1e1900 */
[----:B------:R-:W4:Y:S04]  /*06a0*/  LDG.E R19, desc[UR14][R2.64+0x1800] ;  /* 0x0018000e02137981 */ /* 0x000f28000c1e1900 */
[----:B------:R-:W4:Y:S01]  /*06b0*/  LDG.E R21, desc[UR14][R2.64+0x1c00] ;  /* 0x001c000e02157981 */ /* 0x000f22000c1e1900 */
[----:B------:R-:W-:-:S02]  /*06c0*/  VIADD R6, R6, 0x800 ;  /* 0x0000080006067836 */ /* 0x000fc40000000000 */
        /* <DEDUP_REMOVED lines=8> */
.L_x_67:
[----:B------:R-:W-:Y:S05]  /*0750*/  BSYNC.RECONVERGENT B2 ;  /* 0x0000000000027941 */ /* 0x000fea0003800200 */
.L_x_66:
        /* <DEDUP_REMOVED lines=14> */
[----:B------:R-:W4:Y:S01]  /*0840*/  LDG.E R13, desc[UR14][R2.64+0xc00] ;  /* 0x000c000e020d7981 */ /* 0x000f22000c1e1900 */
[----:B------:R-:W-:Y:S01]  /*0850*/  IADD3 R6, PT, PT, R6, 0x400, RZ ;  /* 0x0000040006067810 */ /* 0x000fe20007ffe0ff */
[----:B--2--5:R-:W-:-:S04]  /*0860*/  FADD R9, R4, R9 ;  /* 0x0000000904097221 */ /* 0x024fc80000000000 */
[----:B---3--:R-:W-:-:S04]  /*0870*/  FADD R8, R9, R8 ;  /* 0x0000000809087221 */ /* 0x008fc80000000000 */
[----:B----4-:R-:W-:-:S04]  /*0880*/  FADD R8, R8, R11 ;  /* 0x0000000b08087221 */ /* 0x010fc80000000000 */
[----:B------:R-:W-:-:S07]  /*0890*/  FADD R4, R8, R13 ;  /* 0x0000000d08047221 */ /* 0x000fce0000000000 */
.L_x_69:
[----:B------:R-:W-:Y:S05]  /*08a0*/  BSYNC.RECONVERGENT B2 ;  /* 0x0000000000027941 */ /* 0x000fea0003800200 */
.L_x_68:
[----:B------:R-:W-:Y:S05]  /*08b0*/  @!P1 BRA `(.L_x_62) ;  /* 0x00000000002c9947 */ /* 0x000fea0003800000 */
[----:B------:R-:W1:Y:S01]  /*08c0*/  LDC.64 R2, c[0x0][0x380] ;  /* 0x0000e000ff027b82 */ /* 0x000e620000000a00 */
[----:B0-----:R-:W-:Y:S01]  /*08d0*/  IMAD.U32 R9, RZ, RZ, UR16 ;  /* 0x00000010ff097e24 */ /* 0x001fe2000f8e00ff */
[----:B------:R-:W-:-:S03]  /*08e0*/  IADD3 R7, PT, PT, -R7, RZ, RZ ;  /* 0x000000ff07077210 */ /* 0x000fc60007ffe1ff */
[----:B-1----:R-:W-:-:S07]  /*08f0*/  IMAD.WIDE.U32 R2, R9, 0x4000, R2 ;  /* 0x0000400009027825 */ /* 0x002fce00078e0002 */
.L_x_70:
[----:B------:R-:W-:-:S06]  /*0900*/  IMAD.WIDE R8, R6, 0x4, R2 ;  /* 0x0000000406087825 */ /* 0x000fcc00078e0202 */
[----:B------:R-:W2:Y:S01]  /*0910*/  LDG.E R9, desc[UR14][R8.64] ;  /* 0x0000000e08097981 */ /* 0x000ea2000c1e1900 */
[----:B------:R-:W-:Y:S01]  /*0920*/  VIADD R7, R7, 0x1 ;  /* 0x0000000107077836 */ /* 0x000fe20000000000 */
[----:B------:R-:W-:-:S04]  /*0930*/  IADD3 R6, PT, PT, R6, 0x100, RZ ;  /* 0x0000010006067810 */ /* 0x000fc80007ffe0ff */
[----:B------:R-:W-:Y:S01]  /*0940*/  ISETP.NE.AND P0, PT, R7, RZ, PT ;  /* 0x000000ff0700720c */ /* 0x000fe20003f05270 */
[----:B--2--5:R-:W-:-:S12]  /*0950*/  FADD R4, R9, R4 ;  /* 0x0000000409047221 */ /* 0x024fd80000000000 */
[----:B------:R-:W-:Y:S05]  /*0960*/  @P0 BRA `(.L_x_70) ;  /* 0xfffffffc00e40947 */ /* 0x000fea000383ffff */
.L_x_62:
[----:B------:R-:W-:Y:S05]  /*0970*/  BSYNC.RECONVERGENT B1 ;  /* 0x0000000000017941 */ /* 0x000fea0003800200 */
.L_x_61:
[----:B------:R-:W-:Y:S01]  /*0980*/  ISETP.GE.AND P0, PT, R5, 0x100, PT ;  /* 0x000001000500780c */ /* 0x000fe20003f06270 */
[----:B-----5:R-:W-:-:S12]  /*0990*/  IMAD.MOV.U32 R11, RZ, RZ, R4 ;  /* 0x000000ffff0b7224 */ /* 0x020fd800078e0004 */
[----:B------:R-:W-:Y:S05]  /*09a0*/  @!P0 BRA `(.L_x_71) ;  /* 0x0000000000ac8947 */ /* 0x000fea0003800000 */
[----:B------:R-:W1:Y:S01]  /*09b0*/  S2R R7, SR_LANEID ;  /* 0x0000000000077919 */ /* 0x000e620000000000 */
[----:B------:R-:W2:Y:S02]  /*09c0*/  SHFL.DOWN PT, R2, R11, 0x1, 0x1f ;  /* 0x08201f000b027f89 */ /* 0x000ea400000e0000 */
[----:B--2---:R-:W-:Y:S01]  /*09d0*/  FADD R2, R2, R11 ;  /* 0x0000000b02027221 */ /* 0x004fe20000000000 */
[C---:B-1----:R-:W-:Y:S02]  /*09e0*/  ISETP.GT.AND P0, PT, R7.reuse, 0x1e, PT ;  /* 0x0000001e0700780c */ /* 0x042fe40003f04270 */
[----:B------:R-:W-:Y:S02]  /*09f0*/  ISETP.NE.AND P1, PT, R7, RZ, PT ;  /* 0x000000ff0700720c */ /* 0x000fe40003f25270 */
[----:B------:R-:W-:Y:S02]  /*0a00*/  FSEL R2, R11, R2, P0 ;  /* 0x000000020b027208 */ /* 0x000fe40000000000 */
[----:B------:R-:W-:-:S03]  /*0a10*/  ISETP.GT.AND P0, PT, R7, 0x1d, PT ;  /* 0x0000001d0700780c */ /* 0x000fc60003f04270 */
[----:B------:R-:W1:Y:S06]  /*0a20*/  SHFL.DOWN PT, R3, R2, 0x2, 0x1f ;  /* 0x08401f0002037f89 */ /* 0x000e6c00000e0000 */
[----:B------:R-:W2:Y:S01]  /*0a30*/  @!P1 S2R R6, SR_CgaCtaId ;  /* 0x0000000000069919 */ /* 0x000ea20000008800 */
[----:B------:R-:W-:Y:S02]  /*0a40*/  @!P1 MOV R5, 0x400 ;  /* 0x0000040000059802 */ /* 0x000fe40000000f00 */
[----:B------:R-:W-:-:S04]  /*0a50*/  @!P1 SHF.R.U32.HI R4, RZ, 0x3, R0 ;  /* 0x00000003ff049819 */ /* 0x000fc80000011600 */
[----:B------:R-:W-:Y:S01]  /*0a60*/  @!P1 LOP3.LUT R4, R4, 0x7c, RZ, 0xc0, !PT ;  /* 0x0000007c04049812 */ /* 0x000fe200078ec0ff */
[----:B-1----:R-:W-:Y:S01]  /*0a70*/  @!P0 FADD R2, R2, R3 ;  /* 0x0000000302028221 */ /* 0x002fe20000000000 */
[----:B------:R-:W-:-:S04]  /*0a80*/  ISETP.GT.AND P0, PT, R7, 0x1b, PT ;  /* 0x0000001b0700780c */ /* 0x000fc80003f04270 */
[----:B------:R-:W1:Y:S01]  /*0a90*/  SHFL.DOWN PT, R3, R2, 0x4, 0x1f ;  /* 0x08801f0002037f89 */ /* 0x000e6200000e0000 */
[----:B--2---:R-:W-:-:S04]  /*0aa0*/  @!P1 LEA R5, R6, R5, 0x18 ;  /* 0x0000000506059211 */ /* 0x004fc800078ec0ff */
[----:B------:R-:W-:-:S04]  /*0ab0*/  @!P1 IADD3 R4, PT, PT, R4, R5, RZ ;  /* 0x0000000504049210 */ /* 0x000fc80007ffe0ff */
[----:B-1----:R-:W-:Y:S01]  /*0ac0*/  @!P0 FADD R2, R2, R3 ;  /* 0x0000000302028221 */ /* 0x002fe20000000000 */
[----:B------:R-:W-:-:S04]  /*0ad0*/  ISETP.GT.AND P0, PT, R7, 0x17, PT ;  /* 0x000000170700780c */ /* 0x000fc80003f04270 */
[----:B------:R-:W1:Y:S09]  /*0ae0*/  SHFL.DOWN PT, R3, R2, 0x8, 0x1f ;  /* 0x09001f0002037f89 */ /* 0x000e7200000e0000 */
[----:B-1----:R-:W-:Y:S01]  /*0af0*/  @!P0 FADD R2, R2, R3 ;  /* 0x0000000302028221 */ /* 0x002fe20000000000 */
[----:B------:R-:W-:-:S04]  /*0b00*/  ISETP.NE.AND P0, PT, R0, RZ, PT ;  /* 0x000000ff0000720c */ /* 0x000fc80003f05270 */
[----:B------:R-:W1:Y:S02]  /*0b10*/  SHFL.DOWN PT, R3, R2, 0x10, 0x1f ;  /* 0x0a001f0002037f89 */ /* 0x000e6400000e0000 */
[----:B-1----:R-:W-:-:S05]  /*0b20*/  FADD R3, R2, R3 ;  /* 0x0000000302037221 */ /* 0x002fca0000000000 */
[----:B------:R2:W-:Y:S01]  /*0b30*/  @!P1 STS [R4+0x8], R3 ;  /* 0x0000080304009388 */ /* 0x0005e20000000800 */
[----:B------:R-:W-:Y:S01]  /*0b40*/  BAR.SYNC.DEFER_BLOCKING 0x0 ;  /* 0x0000000000007b1d */ /* 0x000fe20000010000 */
[----:B------:R-:W-:-:S04]  /*0b50*/  ISETP.GT.AND P1, PT, R7, 0xf, PT ;  /* 0x0000000f0700780c */ /* 0x000fc80003f24270 */
[----:B0-----:R-:W-:Y:S01]  /*0b60*/  FSEL R9, R2, R3, P1 ;  /* 0x0000000302097208 */ /* 0x001fe20000800000 */
[----:B------:R-:W-:Y:S08]  /*0b70*/  @P0 BRA `(.L_x_72) ;  /* 0x0000001400d00947 */ /* 0x000ff00003800000 */
[----:B------:R-:W0:Y:S01]  /*0b80*/  S2UR UR5, SR_CgaCtaId ;  /* 0x00000000000579c3 */ /* 0x000e220000008800 */
[----:B------:R-:W-:Y:S02]  /*0b90*/  UMOV UR4, 0x400 ;  /* 0x0000040000047882 */ /* 0x000fe40000000000 */
[----:B0-----:R-:W-:-:S09]  /*0ba0*/  ULEA UR4, UR5, UR4, 0x18 ;  /* 0x0000000405047291 */ /* 0x001fd2000f8ec0ff */
[----:B------:R-:W0:Y:S04]  /*0bb0*/  LDS R0, [UR4+0xc] ;  /* 0x00000c04ff007984 */ /* 0x000e280008000800 */
[----:B--2---:R-:W1:Y:S04]  /*0bc0*/  LDS.128 R4, [UR4+0x10] ;  /* 0x00001004ff047984 */ /* 0x004e680008000c00 */
        /* <DEDUP_REMOVED lines=9> */
.L_x_71:
[----:B0-----:R-:W0:Y:S01]  /*0c60*/  S2R R9, SR_LANEID ;  /* 0x0000000000097919 */ /* 0x001e220000000000 */
[----:B------:R-:W-:-:S05]  /*0c70*/  LOP3.LUT R2, R0, 0x3e0, RZ, 0xc0, !PT ;  /* 0x000003e000027812 */ /* 0x000fca00078ec0ff */
[----:B------:R-:W-:Y:S01]  /*0c80*/  VIADD R4, R2, 0x20 ;  /* 0x0000002002047836 */ /* 0x000fe20000000000 */
[----:B------:R-:W-:-:S04]  /*0c90*/  LOP3.LUT R2, RZ, R2, RZ, 0x33, !PT ;  /* 0x00000002ff027212 */ /* 0x000fc800078e33ff */
[----:B------:R-:W-:Y:S02]  /*0ca0*/  ISETP.GT.AND P0, PT, R4, R5, PT ;  /* 0x000000050400720c */ /* 0x000fe40003f04270 */
[----:B------:R-:W-:-:S04]  /*0cb0*/  IADD3 R2, PT, PT, R5, R2, RZ ;  /* 0x0000000205027210 */ /* 0x000fc80007ffe0ff */
[----:B------:R-:W-:-:S05]  /*0cc0*/  SEL R2, R2, 0x1f, P0 ;  /* 0x0000001f02027807 */ /* 0x000fca0000000000 */
[----:B------:R-:W1:Y:S01]  /*0cd0*/  SHFL.DOWN PT, R3, R11, 0x1, R2 ;  /* 0x082000000b037989 */ /* 0x000e6200000e0002 */
[C---:B0-----:R-:W-:Y:S01]  /*0ce0*/  ISETP.GE.AND P0, PT, R9.reuse, R2, PT ;  /* 0x000000020900720c */ /* 0x041fe20003f06270 */
[C---:B------:R-:W-:Y:S01]  /*0cf0*/  VIADD R7, R9.reuse, 0x2 ;  /* 0x0000000209077836 */ /* 0x040fe20000000000 */
[----:B------:R-:W-:-:S11]  /*0d00*/  ISETP.NE.AND P1, PT, R9, RZ, PT ;  /* 0x000000ff0900720c */ /* 0x000fd60003f25270 */
[----:B-1----:R-:W-:Y:S01]  /*0d10*/  @!P0 FADD R11, R3, R11 ;  /* 0x0000000b030b8221 */ /* 0x002fe20000000000 */
[----:B------:R-:W-:Y:S01]  /*0d20*/  ISETP.GT.AND P0, PT, R7, R2, PT ;  /* 0x000000020700720c */ /* 0x000fe20003f04270 */
[----:B------:R-:W0:Y:S01]  /*0d30*/  @!P1 S2R R13, SR_CgaCtaId ;  /* 0x00000000000d9919 */ /* 0x000e220000008800 */
[----:B------:R-:W-:Y:S02]  /*0d40*/  IADD3 R7, PT, PT, R9, 0x4, RZ ;  /* 0x0000000409077810 */ /* 0x000fe40007ffe0ff */
[----:B------:R-:W-:Y:S01]  /*0d50*/  @!P1 MOV R6, 0x400 ;  /* 0x0000040000069802 */ /* 0x000fe20000000f00 */
[----:B------:R-:W1:Y:S01]  /*0d60*/  SHFL.DOWN PT, R3, R11, 0x2, R2 ;  /* 0x084000000b037989 */ /* 0x000e6200000e0002 */
[----:B------:R-:W-:-:S04]  /*0d70*/  @!P1 SHF.R.U32.HI R4, RZ, 0x3, R0 ;  /* 0x00000003ff049819 */ /* 0x000fc80000011600 */
[----:B------:R-:W-:-:S03]  /*0d80*/  @!P1 LOP3.LUT R4, R4, 0x7c, RZ, 0xc0, !PT ;  /* 0x0000007c04049812 */ /* 0x000fc600078ec0ff */
[----:B-1----:R-:W-:Y:S01]  /*0d90*/  @!P0 FADD R11, R11, R3 ;  /* 0x000000030b0b8221 */ /* 0x002fe20000000000 */
[----:B------:R-:W-:Y:S01]  /*0da0*/  ISETP.GT.AND P0, PT, R7, R2, PT ;  /* 0x000000020700720c */ /* 0x000fe20003f04270 */
[----:B------:R-:W-:Y:S01]  /*0db0*/  VIADD R7, R9, 0x8 ;  /* 0x0000000809077836 */ /* 0x000fe20000000000 */
[----:B0-----:R-:W-:Y:S02]  /*0dc0*/  @!P1 LEA R13, R13, R6, 0x18 ;  /* 0x000000060d0d9211 */ /* 0x001fe400078ec0ff */
[----:B------:R-:W0:Y:S03]  /*0dd0*/  SHFL.DOWN PT, R3, R11, 0x4, R2 ;  /* 0x088000000b037989 */ /* 0x000e2600000e0002 */
[----:B------:R-:W-:-:S06]  /*0de0*/  @!P1 IMAD.IADD R4, R4, 0x1, R13 ;  /* 0x0000000104049824 */ /* 0x000fcc00078e020d */
[----:B0-----:R-:W-:Y:S01]  /*0df0*/  @!P0 FADD R11, R11, R3 ;  /* 0x000000030b0b8221 */ /* 0x001fe20000000000 */
[-C--:B------:R-:W-:Y:S02]  /*0e00*/  ISETP.GT.AND P0, PT, R7, R2.reuse, PT ;  /* 0x000000020700720c */ /* 0x080fe40003f04270 */
[----:B------:R-:W-:Y:S02]  /*0e10*/  IADD3 R7, PT, PT, R9, 0x10, RZ ;  /* 0x0000001009077810 */ /* 0x000fe40007ffe0ff */
[----:B------:R-:W0:Y:S09]  /*0e20*/  SHFL.DOWN PT, R3, R11, 0x8, R2 ;  /* 0x090000000b037989 */ /* 0x000e3200000e0002 */
[----:B0-----:R-:W-:Y:S01]  /*0e30*/  @!P0 FADD R11, R11, R3 ;  /* 0x000000030b0b8221 */ /* 0x001fe20000000000 */
[----:B------:R-:W-:-:S04]  /*0e40*/  ISETP.GT.AND P0, PT, R7, R2, PT ;  /* 0x000000020700720c */ /* 0x000fc80003f04270 */
[----:B------:R-:W0:Y:S09]  /*0e50*/  SHFL.DOWN PT, R3, R11, 0x10, R2 ;  /* 0x0a0000000b037989 */ /* 0x000e3200000e0002 */
        /* <DEDUP_REMOVED lines=13> */
[----:B------:R-:W1:Y:S04]  /*0f30*/  LDS R0, [UR4+0xc] ;  /* 0x00000c04ff007984 */ /* 0x000e680008000800 */
[----:B------:R-:W0:Y:S04]  /*0f40*/  LDS.128 R12, [UR4+0x10] ;  /* 0x00001004ff0c7984 */ /* 0x000e280008000c00 */
[----:B------:R-:W2:Y:S01]  /*0f50*/  LDS.64 R2, [UR4+0x20] ;  /* 0x00002004ff027984 */ /* 0x000ea20008000a00 */
[----:B-1----:R-:W-:Y:S01]  /*0f60*/  @P2 FADD R9, R9, R0 ;  /* 0x0000000009092221 */ /* 0x002fe20000000000 */
[----:B------:R-:W-:-:S03]  /*0f70*/  ISETP.GT.AND P2, PT, R5, 0xa0, PT ;  /* 0x000000a00500780c */ /* 0x000fc60003f44270 */
[----:B0-----:R-:W-:Y:S01]  /*0f80*/  @P4 FADD R9, R9, R12 ;  /* 0x0000000c09094221 */ /* 0x001fe20000000000 */
        /* <DEDUP_REMOVED lines=8> */
.L_x_58:
[----:B------:R-:W0:Y:S01]  /*1010*/  S2R R0, SR_TID.X ;  /* 0x0000000000007919 */ /* 0x000e220000002100 */
[----:B------:R-:W1:Y:S01]  /*1020*/  LDC.64 R4, c[0x0][0x380] ;  /* 0x0000e000ff047b82 */ /* 0x000e620000000a00 */
[----:B0-----:R-:W-:-:S04]  /*1030*/  VIADD R7, R0, UR7 ;  /* 0x0000000700077c36 */ /* 0x001fc80008000000 */
[----:B-1----:R-:W-:-:S05]  /*1040*/  IMAD.WIDE.U32 R4, R7, 0x4, R4 ;  /* 0x0000000407047825 */ /* 0x002fca00078e0004 */
[----:B------:R-:W2:Y:S04]  /*1050*/  LDG.E R7, desc[UR14][R4.64] ;  /* 0x0000000e04077981 */ /* 0x000ea8000c1e1900 */
[----:B------:R-:W2:Y:S04]  /*1060*/  LDG.E R8, desc[UR14][R4.64+0x400] ;  /* 0x0004000e04087981 */ /* 0x000ea8000c1e1900 */
[----:B------:R-:W3:Y:S04]  /*1070*/  LDG.E R9, desc[UR14][R4.64+0x800] ;  /* 0x0008000e04097981 */ /* 0x000ee8000c1e1900 */
[----:B------:R-:W3:Y:S04]  /*1080*/  LDG.E R10, desc[UR14][R4.64+0xc00] ;  /* 0x000c000e040a7981 */ /* 0x000ee8000c1e1900 */
[----:B------:R-:W4:Y:S04]  /*1090*/  LDG.E R11, desc[UR14][R4.64+0x1000] ;  /* 0x0010000e040b7981 */ /* 0x000f28000c1e1900 */
[----:B------:R-:W4:Y:S04]  /*10a0*/  LDG.E R12, desc[UR14][R4.64+0x1400] ;  /* 0x0014000e040c7981 */ /* 0x000f28000c1e1900 */
[----:B------:R-:W5:Y:S04]  /*10b0*/  LDG.E R13, desc[UR14][R4.64+0x1800] ;  /* 0x0018000e040d7981 */ /* 0x000f68000c1e1900 */
        /* <DEDUP_REMOVED lines=8> */
[----:B------:R-:W5:Y:S01]  /*1140*/  LDG.E R21, desc[UR14][R4.64+0x3c00] ;  /* 0x003c000e04157981 */ /* 0x000f62000c1e1900 */
[----:B------:R-:W-:-:S04]  /*1150*/  ISETP.GE.U32.AND P0, PT, R23, UR5, PT ;  /* 0x0000000517007c0c */ /* 0x000fc8000bf06070 */
[----:B------:R-:W-:Y:S01]  /*1160*/  ISETP.GE.U32.AND.EX P0, PT, R22, UR4, PT, P0 ;  /* 0x0000000416007c0c */ /* 0x000fe2000bf06100 */
        /* <DEDUP_REMOVED lines=13> */
[----:B------:R-:W-:-:S04]  /*1240*/  FADD R6, R15, R6 ;  /* 0x000000060f067221 */ /* 0x000fc80000000000 */
[----:B------:R-:W-:Y:S01]  /*1250*/  FADD R7, R7, R6 ;  /* 0x0000000607077221 */ /* 0x000fe20000000000 */
[----:B------:R-:W-:Y:S06]  /*1260*/  @!P0 BRA `(.L_x_73) ;  /* 0x0000000c006c8947 */ /* 0x000fec0003800000 */
[----:B------:R-:W-:Y:S01]  /*1270*/  UIADD3 UR8, UP0, UPT, UR5, UR7, URZ ;  /* 0x0000000705087290 */ /* 0x000fe2000ff1e0ff */
[----:B------:R-:W-:Y:S01]  /*1280*/  IADD3 R23, P2, PT, R2, -0x1000, RZ ;  /* 0xfffff00002177810 */ /* 0x000fe20007f5e0ff */
[----:B------:R-:W0:Y:S01]  /*1290*/  LDCU.64 UR12, c[0x0][0x380] ;  /* 0x00007000ff0c77ac */ /* 0x000e220008000a00 */
[----:B------:R-:W-:Y:S02]  /*12a0*/  LOP3.LUT R5, RZ, R0, RZ, 0x33, !PT ;  /* 0x00000000ff057212 */ /* 0x000fe400078e33ff */
[----:B------:R-:W-:Y:S01]  /*12b0*/  IADD3.X R8, PT, PT, R3, -0x1, RZ, P2, !PT ;  /* 0xffffffff03087810 */ /* 0x000fe200017fe4ff */
[----:B------:R-:W-:Y:S01]  /*12c0*/  UIADD3.X UR9, UPT, UPT, URZ, UR4, URZ, UP0, !UPT ;  /* 0x00000004ff097290 */ /* 0x000fe200087fe4ff */
[----:B------:R-:W-:Y:S01]  /*12d0*/  ISETP.LT.U32.AND P0, PT, R23, UR8, PT ;  /* 0x0000000817007c0c */ /* 0x000fe2000bf01070 */
[----:B------:R-:W-:Y:S01]  /*12e0*/  UMOV UR6, UR5 ;  /* 0x0000000500067c82 */ /* 0x000fe20008000000 */
[----:B------:R-:W-:Y:S01]  /*12f0*/  IADD3 R9, P1, PT, R0, UR8, RZ ;  /* 0x0000000800097c10 */ /* 0x000fe2000ff3e0ff */
[----:B------:R-:W-:Y:S01]  /*1300*/  UMOV UR4, URZ ;  /* 0x000000ff00047c82 */ /* 0x000fe20008000000 */
[----:B------:R-:W-:Y:S01]  /*1310*/  IADD3 R5, PT, PT, R2, -UR5, R5 ;  /* 0x8000000502057c10 */ /* 0x000fe2000fffe005 */
[----:B------:R-:W-:Y:S01]  /*1320*/  UMOV UR10, UR8 ;  /* 0x00000008000a7c82 */ /* 0x000fe20008000000 */
[----:B------:R-:W-:Y:S01]  /*1330*/  MOV R11, UR9 ;  /* 0x00000009000b7c02 */ /* 0x000fe20008000f00 */
[----:B------:R-:W-:-:S03]  /*1340*/  IMAD.X R0, RZ, RZ, UR9, P1 ;  /* 0x00000009ff007e24 */ /* 0x000fc600088e06ff */
[----:B------:R-:W-:Y:S02]  /*1350*/  ISETP.GT.U32.AND.EX P0, PT, R11, R8, PT, P0 ;  /* 0x000000080b00720c */ /* 0x000fe40003f04100 */
[----:B0-----:R-:W-:-:S04]  /*1360*/  LEA R6, P2, R9, UR12, 0x2 ;  /* 0x0000000c09067c11 */ /* 0x001fc8000f8410ff */
[----:B------:R-:W-:Y:S02]  /*1370*/  IADD3 R6, P1, PT, R6, 0x2000, RZ ;  /* 0x0000200006067810 */ /* 0x000fe40007f3e0ff */
[----:B------:R-:W-:Y:S02]  /*1380*/  LEA.HI.X R9, R9, UR13, R0, 0x2, P2 ;  /* 0x0000000d09097c11 */ /* 0x000fe400090f1400 */
[----:B------:R-:W-:Y:S01]  /*1390*/  IADD3 R0, PT, PT, R5, -UR7, RZ ;  /* 0x8000000705007c10 */ /* 0x000fe2000fffe0ff */
[----:B------:R-:W-:Y:S02]  /*13a0*/  UMOV UR7, UR9 ;  /* 0x0000000900077c82 */ /* 0x000fe40008000000 */
[----:B------:R-:W-:Y:S01]  /*13b0*/  IMAD.X R9, RZ, RZ, R9, P1 ;  /* 0x000000ffff097224 */ /* 0x000fe200008e0609 */
[----:B------:R-:W-:Y:S06]  /*13c0*/  @P0 BRA `(.L_x_74) ;  /* 0x0000000400000947 */ /* 0x000fec0003800000 */
[----:B------:R-:W0:Y:S01]  /*13d0*/  LDC.64 R2, c[0x0][0x3b8] ;  /* 0x0000ee00ff027b82 */ /* 0x000e220000000a00 */
[----:B------:R-:W1:Y:S01]  /*13e0*/  LDCU.64 UR12, c[0x0][0x380] ;  /* 0x00007000ff0c77ac */ /* 0x000e620008000a00 */
[----:B------:R-:W-:Y:S01]  /*13f0*/  NOP ;  /* 0x0000000000007918 */ /* 0x000fe20000000000 */
.L_x_75:
[----:B------:R-:W2:Y:S02]  /*1400*/  S2R R5, SR_TID.X ;  /* 0x0000000000057919 */ /* 0x000ea40000002100 */
[----:B--2---:R-:W-:-:S04]  /*1410*/  IADD3 R5, P0, PT, R5, UR8, RZ ;  /* 0x0000000805057c10 */ /* 0x004fc8000ff1e0ff */
[----:B------:R-:W-:Y:S02]  /*1420*/  IADD3.X R10, PT, PT, RZ, UR9, RZ, P0, !PT ;  /* 0x00000009ff0a7c10 */ /* 0x000fe400087fe4ff */
[----:B-1----:R-:W-:-:S04]  /*1430*/  LEA R4, P0, R5, UR12, 0x2 ;  /* 0x0000000c05047c11 */ /* 0x002fc8000f8010ff */
[----:B------:R-:W-:-:S05]  /*1440*/  LEA.HI.X R5, R5, UR13, R10, 0x2, P0 ;  /* 0x0000000d05057c11 */ /* 0x000fca00080f140a */
        /* <DEDUP_REMOVED lines=15> */
[----:B------:R1:W5:Y:S01]  /*1540*/  LDG.E R22, desc[UR14][R4.64+0x3c00] ;  /* 0x003c000e04167981 */ /* 0x000362000c1e1900 */
[----:B------:R-:W-:-:S02]  /*1550*/  USHF.R.S32.HI UR11, URZ, 0x1f, UR5 ;  /* 0x0000001fff0b7899 */ /* 0x000fc40008011405 */
[----:B------:R-:W-:-:S04]  /*1560*/  UIADD3 UR6, UP0, UPT, UR5, UR10, URZ ;  /* 0x0000000a05067290 */ /* 0x000fc8000ff1e0ff */
[----:B------:R-:W-:Y:S01]  /*1570*/  UIADD3.X UR7, UPT, UPT, UR11, UR7, URZ, UP0, !UPT ;  /* 0x000000070b077290 */ /* 0x000fe200087fe4ff */
[----:B--2---:R-:W-:Y:S01]  /*1580*/  FADD R7, R24, R7 ;  /* 0x0000000718077221 */ /* 0x004fe20000000000 */
[----:B0-----:R-:W-:-:S04]  /*1590*/  IADD3 R24, P1, PT, R2, -UR8, RZ ;  /* 0x8000000802187c10 */ /* 0x001fc8000ff3e0ff */
[----:B------:R-:W-:Y:S02]  /*15a0*/  ISETP.GE.U32.AND P0, PT, R24, UR5, PT ;  /* 0x0000000518007c0c */ /* 0x000fe4000bf06070 */
[----:B-1----:R-:W-:Y:S01]  /*15b0*/  IADD3.X R4, PT, PT, R3, ~UR9, RZ, P1, !PT ;  /* 0x8000000903047c10 */ /* 0x002fe20008ffe4ff */
[----:B---3--:R-:W-:-:S03]  /*15c0*/  FADD R26, R25, R26 ;  /* 0x0000001a191a7221 */ /* 0x008fc60000000000 */
[----:B------:R-:W-:Y:S01]  /*15d0*/  ISETP.GE.U32.AND.EX P0, PT, R4, UR11, PT, P0 ;  /* 0x0000000b04007c0c */ /* 0x000fe2000bf06100 */
        /* <DEDUP_REMOVED lines=12> */
[----:B------:R-:W-:-:S04]  /*16a0*/  FADD R7, R7, R10 ;  /* 0x0000000a07077221 */ /* 0x000fc80000000000 */
[----:B------:R-:W-:Y:S01]  /*16b0*/  FADD R7, R22, R7 ;  /* 0x0000000716077221 */ /* 0x000fe20000000000 */
[----:B------:R-:W-:Y:S06]  /*16c0*/  @!P0 BRA `(.L_x_73) ;  /* 0x0000000800548947 */ /* 0x000fec0003800000 */
[----:B------:R-:W-:Y:S01]  /*16d0*/  UIADD3 UR8, UP0, UPT, UR5, UR8, URZ ;  /* 0x0000000805087290 */ /* 0x000fe2000ff1e0ff */
[----:B------:R-:W-:Y:S01]  /*16e0*/  MOV R5, R9 ;  /* 0x0000000900057202 */ /* 0x000fe20000000f00 */
[----:B------:R-:W-:Y:S01]  /*16f0*/  IMAD.U32 R11, RZ, RZ, UR5 ;  /* 0x00000005ff0b7e24 */ /* 0x000fe2000f8e00ff */
[----:B------:R-:W-:Y:S01]  /*1700*/  UIADD3 UR4, UPT, UPT, UR4, 0x1, URZ ;  /* 0x0000000104047890 */ /* 0x000fe2000fffe0ff */
[----:B------:R-:W-:Y:S01]  /*1710*/  IMAD.MOV.U32 R4, RZ, RZ, R6 ;  /* 0x000000ffff047224 */ /* 0x000fe200078e0006 */
[----:B------:R-:W-:Y:S01]  /*1720*/  UIADD3.X UR9, UPT, UPT, UR11, UR9, URZ, UP0, !UPT ;  /* 0x000000090b097290 */ /* 0x000fe200087fe4ff */
[----:B------:R-:W-:Y:S01]  /*1730*/  ISETP.LT.U32.AND P0, PT, R23, UR8, PT ;  /* 0x0000000817007c0c */ /* 0x000fe2000bf01070 */
[----:B------:R-:W-:Y:S01]  /*1740*/  VIADD R0, R0, -UR5 ;  /* 0x8000000500007c36 */ /* 0x000fe20008000000 */
[----:B------:R-:W-:Y:S01]  /*1750*/  UMOV UR10, UR6 ;  /* 0x00000006000a7c82 */ /* 0x000fe20008000000 */
[----:B------:R-:W-:Y:S02]  /*1760*/  IMAD.WIDE R4, R11, 0x4, R4 ;  /* 0x000000040b047825 */ /* 0x000fe400078e0204 */
[----:B------:R-:W-:-:S02]  /*1770*/  MOV R13, UR9 ;  /* 0x00000009000d7c02 */ /* 0x000fc40008000f00 */
[----:B------:R-:W-:Y:S01]  /*1780*/  IMAD.MOV.U32 R6, RZ, RZ, R4 ;  /* 0x000000ffff067224 */ /* 0x000fe200078e0004 */
[----:B------:R-:W-:Y:S02]  /*1790*/  MOV R9, R5 ;  /* 0x0000000500097202 */ /* 0x000fe40000000f00 */
[----:B------:R-:W-:-:S13]  /*17a0*/  ISETP.GT.U32.AND.EX P0, PT, R13, R8, PT, P0 ;  /* 0x000000080d00720c */ /* 0x000fda0003f04100 */
[----:B------:R-:W-:Y:S05]  /*17b0*/  @!P0 BRA `(.L_x_75) ;  /* 0xfffffffc00108947 */ /* 0x000fea000383ffff */
[----:B------:R-:W-:-:S05]  /*17c0*/  UMOV UR6, UR5 ;  /* 0x0000000500067c82 */ /* 0x000fca0008000000 */
.L_x_74:
[----:B------:R-:W0:Y:S01]  /*17d0*/  S2R R5, SR_TID.X ;  /* 0x0000000000057919 */ /* 0x000e220000002100 */
[C---:B------:R-:W-:Y:S01]  /*17e0*/  IADD3 R4, PT, PT, R2.reuse, -UR8, RZ ;  /* 0x8000000802047c10 */ /* 0x040fe2000fffe0ff */
[----:B------:R-:W-:Y:S01]  /*17f0*/  IMAD.U32 R8, RZ, RZ, UR9 ;  /* 0x00000009ff087e24 */ /* 0x000fe2000f8e00ff */
[----:B------:R-:W-:Y:S01]  /*1800*/  ISETP.LE.U32.AND P1, PT, R2, UR8, PT ;  /* 0x0000000802007c0c */ /* 0x000fe2000bf23070 */
[----:B------:R-:W-:Y:S01]  /*1810*/  BSSY.RECONVERGENT B1, `(.L_x_73) ;  /* 0x0000080000017945 */ /* 0x000fe20003800200 */
[----:B0-----:R-:W-:-:S04]  /*1820*/  ISETP.GE.AND P0, PT, R5, R4, PT ;  /* 0x000000040500720c */ /* 0x001fc80003f06270 */
[----:B------:R-:W-:-:S13]  /*1830*/  ISETP.GE.U32.OR.EX P0, PT, R8, R3, P0, P1 ;  /* 0x000000030800720c */ /* 0x000fda0000706510 */
[----:B------:R-:W-:Y:S05]  /*1840*/  @P0 BRA `(.L_x_76) ;  /* 0x0000000400f00947 */ /* 0x000fea0003800000 */
[----:B------:R-:W0:Y:S01]  /*1850*/  LDC R4, c[0x0][0x3c0] ;  /* 0x0000f000ff047b82 */ /* 0x000e220000000800 */
[----:B------:R-:W-:Y:S01]  /*1860*/  USHF.L.U32 UR5, UR16, 0xc, URZ ;  /* 0x0000000c10057899 */ /* 0x000fe200080006ff */
[----:B------:R-:W-:Y:S01]  /*1870*/  LOP3.LUT R3, RZ, R5, RZ, 0x33, !PT ;  /* 0x00000005ff037212 */ /* 0x000fe200078e33ff */
[----:B------:R-:W-:Y:S02]  /*1880*/  BSSY.RECONVERGENT B2, `(.L_x_77) ;  /* 0x0000037000027945 */ /* 0x000fe40003800200 */
[----:B------:R-:W-:-:S06]  /*1890*/  UIADD3 UR5, UPT, UPT, UR5, UR6, URZ ;  /* 0x0000000605057290 */ /* 0x000fcc000fffe0ff */
[----:B------:R-:W-:Y:S01]  /*18a0*/  IADD3 R2, PT, PT, R2, -UR5, R3 ;  /* 0x8000000502027c10 */ /* 0x000fe2000fffe003 */
[----:B0-----:R-:W-:Y:S01]  /*18b0*/  IMAD R3, R4, UR4, RZ ;  /* 0x0000000404037c24 */ /* 0x001fe2000f8e02ff */
[----:B------:R-:W-:-:S03]  /*18c0*/  MOV R4, R5 ;  /* 0x0000000500047202 */ /* 0x000fc60000000f00 */
[----:B------:R-:W-:-:S05]  /*18d0*/  IMAD R2, R3, -0x1000, R2 ;  /* 0xfffff00003027824 */ /* 0x000fca00078e0202 */
[C---:B------:R-:W-:Y:S02]  /*18e0*/  ISETP.GE.U32.AND P0, PT, R2.reuse, 0xf00, PT ;  /* 0x00000f000200780c */ /* 0x040fe40003f06070 */
[----:B------:R-:W-:-:S04]  /*18f0*/  LEA.HI R19, R2, 0x1, RZ, 0x18 ;  /* 0x0000000102137811 */ /* 0x000fc800078fc0ff */
[----:B------:R-:W-:-:S04]  /*1900*/  LOP3.LUT R21, R19, 0xf, RZ, 0xc0, !PT ;  /* 0x0000000f13157812 */ /* 0x000fc800078ec0ff */
[----:B------:R-:W-:-:S03]  /*1910*/  ISETP.NE.AND P1, PT, R21, RZ, PT ;  /* 0x000000ff1500720c */ /* 0x000fc60003f25270 */
[----:B------:R-:W-:Y:S10]  /*1920*/  @!P0 BRA `(.L_x_78) ;  /* 0x0000000000b08947 */ /* 0x000ff40003800000 */
[----:B------:R-:W-:Y:S01]  /*1930*/  LEA.HI R2, R0, 0x1, RZ, 0x18 ;  /* 0x0000000100027811 */ /* 0x000fe200078fc0ff */
[----:B------:R-:W-:-:S03]  /*1940*/  IMAD.MOV.U32 R4, RZ, RZ, R5 ;  /* 0x000000ffff047224 */ /* 0x000fc600078e0005 */
[----:B------:R-:W-:-:S04]  /*1950*/  LOP3.LUT R2, R2, 0x1fffff0, RZ, 0xc0, !PT ;  /* 0x01fffff002027812 */ /* 0x000fc800078ec0ff */
[----:B------:R-:W-:-:S07]  /*1960*/  IADD3 R8, PT, PT, -R2, RZ, RZ ;  /* 0x000000ff02087210 */ /* 0x000fce0007ffe1ff */
.L_x_79:
[----:B------:R-:W-:Y:S01]  /*1970*/  IMAD.MOV.U32 R2, RZ, RZ, R6 ;  /* 0x000000ffff027224 */ /* 0x000fe200078e0006 */
[----:B------:R-:W-:-:S05]  /*1980*/  MOV R3, R9 ;  /* 0x0000000900037202 */ /* 0x000fca0000000f00 */
[----:B------:R-:W2:Y:S04]  /*1990*/  LDG.E R18, desc[UR14][R2.64+-0x2000] ;  /* 0xffe0000e02127981 */ /* 0x000ea8000c1e1900 */
[----:B------:R-:W3:Y:S04]  /*19a0*/  LDG.E R17, desc[UR14][R2.64+-0x1c00] ;  /* 0xffe4000e02117981 */ /* 0x000ee8000c1e1900 */
        /* <DEDUP_REMOVED lines=14> */
[----:B------:R-:W-:-:S02]  /*1a90*/  VIADD R8, R8, 0x10 ;  /* 0x0000001008087836 */ /* 0x000fc40000000000 */
[----:B------:R-:W-:-:S03]  /*1aa0*/  VIADD R4, R4, 0x1000 ;  /* 0x0000100004047836 */ /* 0x000fc60000000000 */
[----:B------:R-:W-:Y:S01]  /*1ab0*/  ISETP.NE.AND P0, PT, R8, RZ, PT ;  /* 0x000000ff0800720c */ /* 0x000fe20003f05270 */
[----:B--2---:R-:W-:-:S04]  /*1ac0*/  FADD R18, R18, R7 ;  /* 0x0000000712127221 */ /* 0x004fc80000000000 */
        /* <DEDUP_REMOVED lines=13> */
[----:B------:R-:W-:-:S03]  /*1ba0*/  IADD3 R6, P2, PT, R2, 0x4000, RZ ;  /* 0x0000400002067810 */ /* 0x000fc60007f5e0ff */
[----:B------:R-:W-:Y:S01]  /*1bb0*/  FADD R10, R10, R9 ;  /* 0x000000090a0a7221 */ /* 0x000fe20000000000 */
[----:B------:R-:W-:-:S03]  /*1bc0*/  IADD3.X R9, PT, PT, RZ, R3, RZ, P2, !PT ;  /* 0x00000003ff097210 */ /* 0x000fc600017fe4ff */
[----:B------:R-:W-:Y:S01]  /*1bd0*/  FADD R7, R10, R5 ;  /* 0x000000050a077221 */ /* 0x000fe20000000000 */
[----:B------:R-:W-:Y:S06]  /*1be0*/  @P0 BRA `(.L_x_79) ;  /* 0xfffffffc00600947 */ /* 0x000fec000383ffff */
.L_x_78:
[----:B------:R-:W-:Y:S05]  /*1bf0*/  BSYNC.RECONVERGENT B2 ;  /* 0x0000000000027941 */ /* 0x000fea0003800200 */
.L_x_77:
[----:B------:R-:W-:Y:S05]  /*1c00*/  @!P1 BRA `(.L_x_76) ;  /* 0x0000000400009947 */ /* 0x000fea0003800000 */
[----:B------:R-:W-:Y:S01]  /*1c10*/  ISETP.GE.U32.AND P0, PT, R21, 0x8, PT ;  /* 0x000000081500780c */ /* 0x000fe20003f06070 */
[----:B------:R-:W-:Y:S01]  /*1c20*/  BSSY.RECONVERGENT B2, `(.L_x_80) ;  /* 0x0000019000027945 */ /* 0x000fe20003800200 */
[----:B------:R-:W-:-:S04]  /*1c30*/  LOP3.LUT R9, R19, 0x7, RZ, 0xc0, !PT ;  /* 0x0000000713097812 */ /* 0x000fc800078ec0ff */
[----:B------:R-:W-:-:S07]  /*1c40*/  ISETP.NE.AND P1, PT, R9, RZ, PT ;  /* 0x000000ff0900720c */ /* 0x000fce0003f25270 */
[----:B------:R-:W-:Y:S06]  /*1c50*/  @!P0 BRA `(.L_x_81) ;  /* 0x0000000000548947 */ /* 0x000fec0003800000 */
[----:B------:R-:W-:-:S04]  /*1c60*/  IADD3 R3, P0, PT, R4, UR8, RZ ;  /* 0x0000000804037c10 */ /* 0x000fc8000ff1e0ff */
[----:B------:R-:W-:Y:S02]  /*1c70*/  IADD3.X R6, PT, PT, RZ, UR9, RZ, P0, !PT ;  /* 0x00000009ff067c10 */ /* 0x000fe400087fe4ff */
[----:B------:R-:W-:-:S04]  /*1c80*/  LEA R2, P0, R3, UR12, 0x2 ;  /* 0x0000000c03027c11 */ /* 0x000fc8000f8010ff */
[----:B------:R-:W-:-:S05]  /*1c90*/  LEA.HI.X R3, R3, UR13, R6, 0x2, P0 ;  /* 0x0000000d03037c11 */ /* 0x000fca00080f1406 */
[----:B------:R-:W2:Y:S04]  /*1ca0*/  LDG.E R6, desc[UR14][R2.64] ;  /* 0x0000000e02067981 */ /* 0x000ea8000c1e1900 */
[----:B------:R-:W3:Y:S04]  /*1cb0*/  LDG.E R5, desc[UR14][R2.64+0x400] ;  /* 0x0004000e02057981 */ /* 0x000ee8000c1e1900 */
[----:B------:R-:W4:Y:S04]  /*1cc0*/  LDG.E R8, desc[UR14][R2.64+0x800] ;  /* 0x0008000e02087981 */ /* 0x000f28000c1e1900 */
[----:B------:R-:W5:Y:S04]  /*1cd0*/  LDG.E R10, desc[UR14][R2.64+0xc00] ;  /* 0x000c000e020a7981 */ /* 0x000f68000c1e1900 */
[----:B------:R-:W5:Y:S04]  /*1ce0*/  LDG.E R12, desc[UR14][R2.64+0x1000] ;  /* 0x0010000e020c7981 */ /* 0x000f68000c1e1900 */
[----:B------:R-:W5:Y:S04]  /*1cf0*/  LDG.E R14, desc[UR14][R2.64+0x1400] ;  /* 0x0014000e020e7981 */ /* 0x000f68000c1e1900 */
[----:B------:R-:W5:Y:S04]  /*1d00*/  LDG.E R16, desc[UR14][R2.64+0x1800] ;  /* 0x0018000e02107981 */ /* 0x000f68000c1e1900 */
[----:B------:R-:W5:Y:S01]  /*1d10*/  LDG.E R18, desc[UR14][R2.64+0x1c00] ;  /* 0x001c000e02127981 */ /* 0x000f62000c1e1900 */
[----:B------:R-:W-:-:S02]  /*1d20*/  VIADD R4, R4, 0x800 ;  /* 0x0000080004047836 */ /* 0x000fc40000000000 */
[----:B--2---:R-:W-:-:S04]  /*1d30*/  FADD R6, R7, R6 ;  /* 0x0000000607067221 */ /* 0x004fc80000000000 */
[----:B---3--:R-:W-:-:S04]  /*1d40*/  FADD R5, R6, R5 ;  /* 0x0000000506057221 */ /* 0x008fc80000000000 */
[----:B----4-:R-:W-:-:S04]  /*1d50*/  FADD R5, R5, R8 ;  /* 0x0000000805057221 */ /* 0x010fc80000000000 */
[----:B-----5:R-:W-:-:S04]  /*1d60*/  FADD R5, R5, R10 ;  /* 0x0000000a05057221 */ /* 0x020fc80000000000 */
[----:B------:R-:W-:-:S04]  /*1d70*/  FADD R5, R5, R12 ;  /* 0x0000000c05057221 */ /* 0x000fc80000000000 */
[----:B------:R-:W-:-:S04]  /*1d80*/  FADD R5, R5, R14 ;  /* 0x0000000e05057221 */ /* 0x000fc80000000000 */
[----:B------:R-:W-:-:S04]  /*1d90*/  FADD R5, R5, R16 ;  /* 0x0000001005057221 */ /* 0x000fc80000000000 */
[----:B------:R-:W-:-:S07]  /*1da0*/  FADD R7, R5, R18 ;  /* 0x0000001205077221 */ /* 0x000fce0000000000 */
.L_x_81:
[----:B------:R-:W-:Y:S05]  /*1db0*/  BSYNC.RECONVERGENT B2 ;  /* 0x0000000000027941 */ /* 0x000fea0003800200 */
.L_x_80:
[----:B------:R-:W-:Y:S05]  /*1dc0*/  @!P1 BRA `(.L_x_76) ;  /* 0x0000000000909947 */ /* 0x000fea0003800000 */
[----:B------:R-:W-:Y:S01]  /*1dd0*/  ISETP.GE.U32.AND P0, PT, R9, 0x4, PT ;  /* 0x000000040900780c */ /* 0x000fe20003f06070 */
[----:B------:R-:W-:Y:S01]  /*1de0*/  BSSY.RECONVERGENT B2, `(.L_x_82) ;  /* 0x0000010000027945 */ /* 0x000fe20003800200 */
[----:B------:R-:W-:-:S11]  /*1df0*/  LOP3.LUT P1, RZ, R19, 0x3, RZ, 0xc0, !PT ;  /* 0x0000000313ff7812 */ /* 0x000fd6000782c0ff */
[----:B------:R-:W-:Y:S05]  /*1e00*/  @!P0 BRA `(.L_x_83) ;  /* 0x0000000000348947 */ /* 0x000fea0003800000 */
[----:B------:R-:W-:-:S04]  /*1e10*/  IADD3 R3, P0, PT, R4, UR8, RZ ;  /* 0x0000000804037c10 */ /* 0x000fc8000ff1e0ff */
[----:B------:R-:W-:Y:S02]  /*1e20*/  IADD3.X R6, PT, PT, RZ, UR9, RZ, P0, !PT ;  /* 0x00000009ff067c10 */ /* 0x000fe400087fe4ff */
[----:B------:R-:W-:-:S04]  /*1e30*/  LEA R2, P0, R3, UR12, 0x2 ;  /* 0x0000000c03027c11 */ /* 0x000fc8000f8010ff */
[----:B------:R-:W-:-:S05]  /*1e40*/  LEA.HI.X R3, R3, UR13, R6, 0x2, P0 ;  /* 0x0000000d03037c11 */ /* 0x000fca00080f1406 */
[----:B------:R-:W2:Y:S04]  /*1e50*/  LDG.E R6, desc[UR14][R2.64] ;  /* 0x0000000e02067981 */ /* 0x000ea8000c1e1900 */
[----:B------:R-:W3:Y:S04]  /*1e60*/  LDG.E R5, desc[UR14][R2.64+0x400] ;  /* 0x0004000e02057981 */ /* 0x000ee8000c1e1900 */
[----:B------:R-:W4:Y:S04]  /*1e70*/  LDG.E R8, desc[UR14][R2.64+0x800] ;  /* 0x0008000e02087981 */ /* 0x000f28000c1e1900 */
[----:B------:R-:W5:Y:S01]  /*1e80*/  LDG.E R10, desc[UR14][R2.64+0xc00] ;  /* 0x000c000e020a7981 */ /* 0x000f62000c1e1900 */
[----:B------:R-:W-:-:S02]  /*1e90*/  VIADD R4, R4, 0x400 ;  /* 0x0000040004047836 */ /* 0x000fc40000000000 */
[----:B--2---:R-:W-:-:S04]  /*1ea0*/  FADD R6, R7, R6 ;  /* 0x0000000607067221 */ /* 0x004fc80000000000 */
[----:B---3--:R-:W-:-:S04]  /*1eb0*/  FADD R5, R6, R5 ;  /* 0x0000000506057221 */ /* 0x008fc80000000000 */
[----:B----4-:R-:W-:-:S04]  /*1ec0*/  FADD R5, R5, R8 ;  /* 0x0000000805057221 */ /* 0x010fc80000000000 */
[----:B-----5:R-:W-:-:S07]  /*1ed0*/  FADD R7, R5, R10 ;  /* 0x0000000a05077221 */ /* 0x020fce0000000000 */
.L_x_83:
[----:B------:R-:W-:Y:S05]  /*1ee0*/  BSYNC.RECONVERGENT B2 ;  /* 0x0000000000027941 */ /* 0x000fea0003800200 */
.L_x_82:
[----:B------:R-:W-:Y:S05]  /*1ef0*/  @!P1 BRA `(.L_x_76) ;  /* 0x0000000000449947 */ /* 0x000fea0003800000 */
[----:B------:R-:W-:Y:S02]  /*1f00*/  LOP3.LUT R0, R0, 0xffff, RZ, 0xc0, !PT ;  /* 0x0000ffff00007812 */ /* 0x000fe400078ec0ff */
[----:B------:R-:W-:Y:S02]  /*1f10*/  IADD3 R5, P0, PT, R4, UR10, RZ ;  /* 0x0000000a04057c10 */ /* 0x000fe4000ff1e0ff */
[----:B------:R-:W-:Y:S02]  /*1f20*/  LEA.HI R0, R0, 0x1, RZ, 0x18 ;  /* 0x0000000100007811 */ /* 0x000fe400078fc0ff */
[----:B------:R-:W-:Y:S02]  /*1f30*/  LEA R4, P1, R5, UR12, 0x2 ;  /* 0x0000000c05047c11 */ /* 0x000fe4000f8210ff */
[----:B------:R-:W-:Y:S02]  /*1f40*/  LOP3.LUT R0, R0, 0x3, RZ, 0xc0, !PT ;  /* 0x0000000300007812 */ /* 0x000fe400078ec0ff */
[----:B------:R-:W-:-:S03]  /*1f50*/  IADD3.X R2, PT, PT, RZ, UR7, RZ, P0, !PT ;  /* 0x00000007ff027c10 */ /* 0x000fc600087fe4ff */
[----:B------:R-:W-:Y:S01]  /*1f60*/  IMAD.MOV R0, RZ, RZ, -R0 ;  /* 0x000000ffff007224 */ /* 0x000fe200078e0a00 */
[----:B------:R-:W-:-:S07]  /*1f70*/  LEA.HI.X R5, R5, UR13, R2, 0x2, P1 ;  /* 0x0000000d05057c11 */ /* 0x000fce00088f1402 */
.L_x_84:
[----:B------:R-:W-:Y:S01]  /*1f80*/  MOV R2, R4 ;  /* 0x0000000400027202 */ /* 0x000fe20000000f00 */
[----:B------:R-:W-:-:S05]  /*1f90*/  IMAD.MOV.U32 R3, RZ, RZ, R5 ;  /* 0x000000ffff037224 */ /* 0x000fca00078e0005 */
[----:B------:R-:W2:Y:S01]  /*1fa0*/  LDG.E R2, desc[UR14][R2.64] ;  /* 0x0000000e02027981 */ /* 0x000ea2000c1e1900 */
[----:B------:R-:W-:Y:S02]  /*1fb0*/  IADD3 R0, PT, PT, R0, 0x1, RZ ;  /* 0x0000000100007810 */ /* 0x000fe40007ffe0ff */
[----:B------:R-:W-:Y:S02]  /*1fc0*/  IADD3 R4, P1, PT, R4, 0x400, RZ ;  /* 0x0000040004047810 */ /* 0x000fe40007f3e0ff */
[----:B------:R-:W-:-:S03]  /*1fd0*/  ISETP.NE.AND P0, PT, R0, RZ, PT ;  /* 0x000000ff0000720c */ /* 0x000fc60003f05270 */
[----:B------:R-:W-:Y:S02]  /*1fe0*/  IMAD.X R5, RZ, RZ, R5, P1 ;  /* 0x000000ffff057224 */ /* 0x000fe400008e0605 */
[----:B--2---:R-:W-:-:S08]  /*1ff0*/  FADD R7, R2, R7 ;  /* 0x0000000702077221 */ /* 0x004fd00000000000 */
[----:B------:R-:W-:Y:S05]  /*2000*/  @P0 BRA `(.L_x_84) ;  /* 0xfffffffc00dc0947 */ /* 0x000fea000383ffff */
.L_x_76:
[----:B------:R-:W-:Y:S05]  /*2010*/  BSYNC.RECONVERGENT B1 ;  /* 0x0000000000017941 */ /* 0x000fea0003800200 */
.L_x_73:
[----:B------:R-:W0:Y:S01]  /*2020*/  S2R R6, SR_LANEID ;  /* 0x0000000000067919 */ /* 0x000e220000000000 */
[----:B------:R-:W1:Y:S01]  /*2030*/  SHFL.DOWN PT, R0, R7, 0x1, 0x1f ;  /* 0x08201f0007007f89 */ /* 0x000e6200000e0000 */
[----:B------:R-:W2:Y:S01]  /*2040*/  S2R R5, SR_TID.X ;  /* 0x0000000000057919 */ /* 0x000ea20000002100 */
[C---:B0-----:R-:W-:Y:S02]  /*2050*/  ISETP.GT.AND P0, PT, R6.reuse, 0x1e, PT ;  /* 0x0000001e0600780c */ /* 0x041fe40003f04270 */
[----:B------:R-:W-:-:S11]  /*2060*/  ISETP.NE.AND P1, PT, R6, RZ, PT ;  /* 0x000000ff0600720c */ /* 0x000fd60003f25270 */
[----:B-1----:R-:W-:Y:S01]  /*2070*/  @!P0 FADD R7, R0, R7 ;  /* 0x0000000700078221 */ /* 0x002fe20000000000 */
[----:B------:R-:W-:Y:S01]  /*2080*/  ISETP.GT.AND P0, PT, R6, 0x1d, PT ;  /* 0x0000001d0600780c */ /* 0x000fe20003f04270 */
[----:B------:R-:W0:Y:S01]  /*2090*/  @!P1 S2R R4, SR_CgaCtaId ;  /* 0x0000000000049919 */ /* 0x000e220000008800 */
[----:B------:R-:W-:Y:S02]  /*20a0*/  @!P1 MOV R3, 0x400 ;  /* 0x0000040000039802 */ /* 0x000fe40000000f00 */
[----:B--2---:R-:W-:Y:S01]  /*20b0*/  @!P1 SHF.R.U32.HI R2, RZ, 0x3, R5 ;  /* 0x00000003ff029819 */ /* 0x004fe20000011605 */
        /* <DEDUP_REMOVED lines=31> */
[----:B------:R-:W-:-:S07]  /*22b0*/  FADD R9, R2, R3 ;  /* 0x0000000302097221 */ /* 0x000fce0000000000 */
.L_x_72:
[----:B------:R-:W-:Y:S05]  /*22c0*/  BSYNC.RECONVERGENT B0 ;  /* 0x0000000000007941 */ /* 0x000fea0003800200 */
.L_x_57:
[----:B------:R-:W-:Y:S05]  /*22d0*/  @P0 EXIT ;  /* 0x000000000000094d */ /* 0x000fea0003800000 */
[----:B------:R-:W3:Y:S02]  /*22e0*/  LDCU.64 UR4, c[0x0][0x388] ;  /* 0x00007100ff0477ac */ /* 0x000ee40008000a00 */
[----:B---3--:R-:W-:-:S06]  /*22f0*/  UIMAD.WIDE.U32 UR4, UR16, 0x4, UR4 ;  /* 0x00000004100478a5 */ /* 0x008fcc000f8e0004 */
[----:B------:R-:W-:Y:S01]  /*2300*/  IMAD.U32 R2, RZ, RZ, UR4 ;  /* 0x00000004ff027e24 */ /* 0x000fe2000f8e00ff */
[----:B0-2---:R-:W-:-:S05]  /*2310*/  MOV R3, UR5 ;  /* 0x0000000500037c02 */ /* 0x005fca0008000f00 */
[----:B------:R-:W-:Y:S01]  /*2320*/  STG.E desc[UR14][R2.64], R9 ;  /* 0x0000000902007986 */ /* 0x000fe2000c10190e */
[----:B------:R-:W-:Y:S05]  /*2330*/  EXIT ;  /* 0x000000000000794d */ /* 0x000fea0003800000 */
.L_x_85:
        /* <DEDUP_REMOVED lines=12> */
.L_x_409:


//--------------------- .text._ZN3cub18CUB_300001_SM_10006detail6reduce28DeviceReduceSingleTileKernelINS2_10policy_hubIfyN4cuda3std3__44plusIfEEE10Policy1000EN6thrust24THRUST_300001_SM_1000_NS6detail15normal_iteratorINSD_10device_ptrIfEEEEPfyS9_ffNS7_10__identityEEEvT0_T1_T2_T3_T4_T6_ --------------------------
	.section	.text._ZN3cub18CUB_300001_SM_10006detail6reduce28DeviceReduceSingleTileKernelINS2_10policy_hubIfyN4cuda3std3__44plusIfEEE10Policy1000EN6thrust24THRUST_300001_SM_1000_NS6detail15normal_iteratorINSD_10device_ptrIfEEEEPfyS9_ffNS7_10__identityEEEvT0_T1_T2_T3_T4_T6_,"ax",@progbits
	.align	128
        .global         _ZN3cub18CUB_300001_SM_10006detail6reduce28DeviceReduceSingleTileKernelINS2_10policy_hubIfyN4cuda3std3__44plusIfEEE10Policy1000EN6thrust24THRUST_300001_SM_1000_NS6detail15normal_iteratorINSD_10device_ptrIfEEEEPfyS9_ffNS7_10__identityEEEvT0_T1_T2_T3_T4_T6_
        .type           _ZN3cub18CUB_300001_SM_10006detail6reduce28DeviceReduceSingleTileKernelINS2_10policy_hubIfyN4cuda3std3__44plusIfEEE10Policy1000EN6thrust24THRUST_300001_SM_1000_NS6detail15normal_iteratorINSD_10device_ptrIfEEEEPfyS9_ffNS7_10__identityEEEvT0_T1_T2_T3_T4_T6_,@function
        .size           _ZN3cub18CUB_300001_SM_10006detail6reduce28DeviceReduceSingleTileKernelINS2_10policy_hubIfyN4cuda3std3__44plusIfEEE10Policy1000EN6thrust24THRUST_300001_SM_1000_NS6detail15normal_iteratorINSD_10device_ptrIfEEEEPfyS9_ffNS7_10__identityEEEvT0_T1_T2_T3_T4_T6_,(.L_x_410 - _ZN3cub18CUB_300001_SM_10006detail6reduce28DeviceReduceSingleTileKernelINS2_10policy_hubIfyN4cuda3std3__44plusIfEEE10Policy1000EN6thrust24THRUST_300001_SM_1000_NS6detail15normal_iteratorINSD_10device_ptrIfEEEEPfyS9_ffNS7_10__identityEEEvT0_T1_T2_T3_T4_T6_)
        .other          _ZN3cub18CUB_300001_SM_10006detail6reduce28DeviceReduceSingleTileKernelINS2_10policy_hubIfyN4cuda3std3__44plusIfEEE10Policy1000EN6thrust24THRUST_300001_SM_1000_NS6detail15normal_iteratorINSD_10device_ptrIfEEEEPfyS9_ffNS7_10__identityEEEvT0_T1_T2_T3_T4_T6_,@"STO_CUDA_ENTRY STV_DEFAULT"
_ZN3cub18CUB_300001_SM_10006detail6reduce28DeviceReduceSingleTileKernelINS2_10policy_hubIfyN4cuda3std3__44plusIfEEE10Policy1000EN6thrust24THRUST_300001_SM_1000_NS6detail15normal_iteratorINSD_10device_ptrIfEEEEPfyS9_ffNS7_10__identityEEEvT0_T1_T2_T3_T4_T6_:
.text._ZN3cub18CUB_300001_SM_10006detail6reduce28DeviceReduceSingleTileKernelINS2_10policy_hubIfyN4cuda3std3__44plusIfEEE10Policy1000EN6thrust24THRUST_300001_SM_1000_NS6detail15normal_iteratorINSD_10device_ptrIfEEEEPfyS9_ffNS7_10__identityEEEvT0_T1_T2_T3_T4_T6_:
[----:B------:R-:W-:Y:S01]  /*0000*/  LDC R1, c[0x0][0x37c] ;  /* 0x0000df00ff017b82 */ /* 0x000fe20000000800 */
[----:B------:R-:W0:Y:S01]  /*0010*/  LDCU.64 UR4, c[0x0][0x390] ;  /* 0x00007200ff0477ac */ /* 0x000e220008000a00 */
[----:B------:R-:W1:Y:S01]  /*0020*/  LDCU.64 UR6, c[0x0][0x358] ;  /* 0x00006b00ff0677ac */ /* 0x000e620008000a00 */
[----:B0-----:R-:W-:Y:S01]  /*0030*/  MOV R4, UR4 ;  /* 0x0000000400047c02 */ /* 0x001fe20008000f00 */
[----:B------:R-:W-:-:S03]  /*0040*/  IMAD.U32 R0, RZ, RZ, UR5 ;  /* 0x00000005ff007e24 */ /* 0x000fc6000f8e00ff */
[----:B------:R-:W-:-:S04]  /*0050*/  ISETP.NE.U32.AND P0, PT, R4, RZ, PT ;  /* 0x000000ff0400720c */ /* 0x000fc80003f05070 */
[----:B------:R-:W-:-:S13]  /*0060*/  ISETP.NE.AND.EX P0, PT, R0, RZ, PT, P0 ;  /* 0x000000ff0000720c */ /* 0x000fda0003f05300 */
        /* <DEDUP_REMOVED lines=8> */
.L_x_86:
[----:B------:R-:W-:Y:S01]  /*00f0*/  ISETP.GT.U32.AND P0, PT, R4, 0xfff, PT ;  /* 0x00000fff0400780c */ /* 0x000fe20003f04070 */
[----:B------:R-:W-:Y:S03]  /*0100*/  BSSY.RECONVERGENT B0, `(.L_x_87) ;  /* 0x00001f3000007945 */ /* 0x000fe60003800200 */
[----:B------:R-:W-:-:S13]  /*0110*/  ISETP.GT.U32.AND.EX P0, PT, R0, RZ, PT, P0 ;  /* 0x000000ff0000720c */ /* 0x000fda0003f04100 */
[----:B------:R-:W-:Y:S05]  /*0120*/  @P0 BRA `(.L_x_88) ;  /* 0x0000000c00ac0947 */ /* 0x000fea0003800000 */
[----:B------:R-:W0:Y:S01]  /*0130*/  S2R R5, SR_TID.X ;  /* 0x0000000000057919 */ /* 0x000e220000002100 */
[----:B------:R-:W-:Y:S01]  /*0140*/  BSSY.RECONVERGENT B1, `(.L_x_89) ;  /* 0x0000009000017945 */ /* 0x000fe20003800200 */
[----:B------:R-:W-:Y:S01]  /*0150*/  HFMA2 R6, -RZ, RZ, 0, 0 ;  /* 0x00000000ff067431 */ /* 0x000fe200000001ff */
[----:B0-----:R-:W-:Y:S01]  /*0160*/  ISETP.GE.U32.AND P0, PT, R5, R4, PT ;  /* 0x000000040500720c */ /* 0x001fe20003f06070 */
[----:B------:R-:W-:-:S12]  /*0170*/  IMAD.MOV.U32 R7, RZ, RZ, R5 ;  /* 0x000000ffff077224 */ /* 0x000fd800078e0005 */
[----:B------:R-:W-:Y:S05]  /*0180*/  @P0 BRA `(.L_x_90) ;  /* 0x0000000000100947 */ /* 0x000fea0003800000 */
[----:B------:R-:W0:Y:S02]  /*0190*/  LDC.64 R2, c[0x0][0x380] ;  /* 0x0000e000ff027b82 */ /* 0x000e240000000a00 */
[----:B0-----:R-:W-:-:S05]  /*01a0*/  IMAD.WIDE.U32 R2, R5, 0x4, R2 ;  /* 0x0000000405027825 */ /* 0x001fca00078e0002 */
[----:B------:R0:W5:Y:S01]  /*01b0*/  LDG.E R6, desc[UR6][R2.64] ;  /* 0x0000000602067981 */ /* 0x000162000c1e1900 */
[----:B------:R-:W-:-:S07]  /*01c0*/  IADD3 R7, PT, PT, R5, 0x100, RZ ;  /* 0x0000010005077810 */ /* 0x000fce0007ffe0ff */
.L_x_90:
[----:B------:R-:W-:Y:S05]  /*01d0*/  BSYNC.RECONVERGENT B1 ;  /* 0x0000000000017941 */ /* 0x000fea0003800200 */
.L_x_89:
[----:B------:R-:W-:Y:S01]  /*01e0*/  ISETP.GE.U32.AND P0, PT, R7, R4, PT ;  /* 0x000000040700720c */ /* 0x000fe20003f06070 */
[----:B------:R-:W-:-:S12]  /*01f0*/  BSSY.RECONVERGENT B1, `(.L_x_91) ;  /* 0x000006d000017945 */ /* 0x000fd80003800200 */
[----:B------:R-:W-:Y:S05]  /*0200*/  @P0 BRA `(.L_x_92) ;  /* 0x0000000400ac0947 */ /* 0x000fea0003800000 */
[----:B0-----:R-:W-:Y:S01]  /*0210*/  LOP3.LUT R3, RZ, R7, RZ, 0x33, !PT ;  /* 0x00000007ff037212 */ /* 0x001fe200078e33ff */
[----:B------:R-:W-:Y:S04]  /*0220*/  BSSY.RECONVERGENT B2, `(.L_x_93) ;  /* 0x0000033000027945 */ /* 0x000fe80003800200 */
[----:B------:R-:W-:-:S05]  /*0230*/  IMAD.IADD R3, R3, 0x1, R4 ;  /* 0x0000000103037824 */ /* 0x000fca00078e0204 */
[C---:B------:R-:W-:Y:S02]  /*0240*/  ISETP.GE.U32.AND P0, PT, R3.reuse, 0xf00, PT ;  /* 0x00000f000300780c */ /* 0x040fe40003f06070 */
[----:B------:R-:W-:-:S04]  /*0250*/  LEA.HI R8, R3, 0x1, RZ, 0x18 ;  /* 0x0000000103087811 */ /* 0x000fc800078fc0ff */
[----:B------:R-:W-:-:S04]  /*0260*/  LOP3.LUT R22, R8, 0xf, RZ, 0xc0, !PT ;  /* 0x0000000f08167812 */ /* 0x000fc800078ec0ff */
[----:B------:R-:W-:-:S03]  /*0270*/  ISETP.NE.AND P1, PT, R22, RZ, PT ;  /* 0x000000ff1600720c */ /* 0x000fc60003f25270 */
[----:B------:R-:W-:Y:S10]  /*0280*/  @!P0 BRA `(.L_x_94) ;  /* 0x0000000000b08947 */ /* 0x000ff40003800000 */
[----:B------:R-:W0:Y:S01]  /*0290*/  LDC.64 R2, c[0x0][0x380] ;  /* 0x0000e000ff027b82 */ /* 0x000e220000000a00 */
[----:B------:R-:W-:-:S04]  /*02a0*/  LOP3.LUT R9, R8, 0x1fffff0, RZ, 0xc0, !PT ;  /* 0x01fffff008097812 */ /* 0x000fc800078ec0ff */
[----:B------:R-:W-:Y:S01]  /*02b0*/  IADD3 R9, PT, PT, -R9, RZ, RZ ;  /* 0x000000ff09097210 */ /* 0x000fe20007ffe1ff */
[----:B0-----:R-:W-:-:S03]  /*02c0*/  IMAD.WIDE.U32 R2, R7, 0x4, R2 ;  /* 0x0000000407027825 */ /* 0x001fc600078e0002 */
[----:B------:R-:W-:-:S05]  /*02d0*/  IADD3 R2, P0, PT, R2, 0x2000, RZ ;  /* 0x0000200002027810 */ /* 0x000fca0007f1e0ff */
[----:B------:R-:W-:-:S08]  /*02e0*/  IMAD.X R3, RZ, RZ, R3, P0 ;  /* 0x000000ffff037224 */ /* 0x000fd000000e0603 */
.L_x_95:
        /* <DEDUP_REMOVED lines=38> */
.L_x_94:
[----:B------:R-:W-:Y:S05]  /*0550*/  BSYNC.RECONVERGENT B2 ;  /* 0x0000000000027941 */ /* 0x000fea0003800200 */
.L_x_93:
[----:B------:R-:W-:Y:S05]  /*0560*/  @!P1 BRA `(.L_x_92) ;  /* 0x0000000000d49947 */ /* 0x000fea0003800000 */
[----:B------:R-:W-:Y:S01]  /*0570*/  ISETP.GE.U32.AND P0, PT, R22, 0x8, PT ;  /* 0x000000081600780c */ /* 0x000fe20003f06070 */
[----:B------:R-:W-:Y:S01]  /*0580*/  BSSY.RECONVERGENT B2, `(.L_x_96) ;  /* 0x0000017000027945 */ /* 0x000fe20003800200 */
[----:B------:R-:W-:-:S04]  /*0590*/  LOP3.LUT R11, R8, 0x7, RZ, 0xc0, !PT ;  /* 0x00000007080b7812 */ /* 0x000fc800078ec0ff */
[----:B------:R-:W-:-:S07]  /*05a0*/  ISETP.NE.AND P1, PT, R11, RZ, PT ;  /* 0x000000ff0b00720c */ /* 0x000fce0003f25270 */
[----:B------:R-:W-:Y:S06]  /*05b0*/  @!P0 BRA `(.L_x_97) ;  /* 0x00000000004c8947 */ /* 0x000fec0003800000 */
[----:B------:R-:W0:Y:S02]  /*05c0*/  LDC.64 R2, c[0x0][0x380] ;  /* 0x0000e000ff027b82 */ /* 0x000e240000000a00 */
[----:B0-----:R-:W-:-:S05]  /*05d0*/  IMAD.WIDE R2, R7, 0x4, R2 ;  /* 0x0000000407027825 */ /* 0x001fca00078e0202 */
        /* <DEDUP_REMOVED lines=17> */
.L_x_97:
[----:B------:R-:W-:Y:S05]  /*06f0*/  BSYNC.RECONVERGENT B2 ;  /* 0x0000000000027941 */ /* 0x000fea0003800200 */
.L_x_96:
        /* <DEDUP_REMOVED lines=17> */
.L_x_99:
[----:B------:R-:W-:Y:S05]  /*0810*/  BSYNC.RECONVERGENT B2 ;  /* 0x0000000000027941 */ /* 0x000fea0003800200 */
.L_x_98:
[----:B------:R-:W-:Y:S05]  /*0820*/  @!P1 BRA `(.L_x_92) ;  /* 0x0000000000249947 */ /* 0x000fea0003800000 */
[----:B------:R-:W0:Y:S01]  /*0830*/  LDC.64 R8, c[0x0][0x380] ;  /* 0x0000e000ff087b82 */ /* 0x000e220000000a00 */
[----:B------:R-:W-:-:S07]  /*0840*/  IMAD.MOV R10, RZ, RZ, -R10 ;  /* 0x000000ffff0a7224 */ /* 0x000fce00078e0a0a */
.L_x_100:
[----:B0-----:R-:W-:-:S06]  /*0850*/  IMAD.WIDE R2, R7, 0x4, R8 ;  /* 0x0000000407027825 */ /* 0x001fcc00078e0208 */
[----:B------:R-:W2:Y:S01]  /*0860*/  LDG.E R3, desc[UR6][R2.64] ;  /* 0x0000000602037981 */ /* 0x000ea2000c1e1900 */
[----:B------:R-:W-:Y:S01]  /*0870*/  IADD3 R10, PT, PT, R10, 0x1, RZ ;  /* 0x000000010a0a7810 */ /* 0x000fe20007ffe0ff */
[----:B------:R-:W-:-:S03]  /*0880*/  VIADD R7, R7, 0x100 ;  /* 0x0000010007077836 */ /* 0x000fc60000000000 */
[----:B------:R-:W-:Y:S01]  /*0890*/  ISETP.NE.AND P0, PT, R10, RZ, PT ;  /* 0x000000ff0a00720c */ /* 0x000fe20003f05270 */
[----:B--2--5:R-:W-:-:S12]  /*08a0*/  FADD R6, R3, R6 ;  /* 0x0000000603067221 */ /* 0x024fd80000000000 */
[----:B------:R-:W-:Y:S05]  /*08b0*/  @P0 BRA `(.L_x_100) ;  /* 0xfffffffc00e40947 */ /* 0x000fea000383ffff */
.L_x_92:
[----:B------:R-:W-:Y:S05]  /*08c0*/  BSYNC.RECONVERGENT B1 ;  /* 0x0000000000017941 */ /* 0x000fea0003800200 */
.L_x_91:
[----:B------:R-:W-:Y:S02]  /*08d0*/  ISETP.GE.U32.AND P0, PT, R4, 0x100, PT ;  /* 0x000001000400780c */ /* 0x000fe40003f06070 */
[----:B-----5:R-:W-:Y:S02]  /*08e0*/  MOV R9, R6 ;  /* 0x0000000600097202 */ /* 0x020fe40000000f00 */
[----:B------:R-:W-:-:S13]  /*08f0*/  ISETP.GE.U32.AND.EX P0, PT, R0, RZ, PT, P0 ;  /* 0x000000ff0000720c */ /* 0x000fda0003f06100 */
[----:B------:R-:W-:Y:S05]  /*0900*/  @!P0 BRA `(.L_x_101) ;  /* 0x0000000000ac8947 */ /* 0x000fea0003800000 */
[----:B------:R-:W1:Y:S01]  /*0910*/  S2R R6, SR_LANEID ;  /* 0x0000000000067919 */ /* 0x000e620000000000 */
[----:B------:R-:W-:Y:S01]  /*0920*/  ISETP.NE.AND P5, PT, R5, RZ, PT ;  /* 0x000000ff0500720c */ /* 0x000fe20003fa5270 */
        /* <DEDUP_REMOVED lines=14> */
[----:B-1----:R-:W-:-:S05]  /*0a10*/  @!P1 LEA R7, R7, R4, 0x18 ;  /* 0x0000000407079211 */ /* 0x002fca00078ec0ff */
[----:B------:R-:W-:-:S03]  /*0a20*/  @!P1 IMAD.IADD R2, R2, 0x1, R7 ;  /* 0x0000000102029824 */ /* 0x000fc600078e0207 */
[----:B0-----:R-:W-:Y:S01]  /*0a30*/  @!P0 FADD R0, R0, R3 ;  /* 0x0000000300008221 */ /* 0x001fe20000000000 */
[----:B------:R-:W-:-:S04]  /*0a40*/  ISETP.GT.AND P0, PT, R6, 0x17, PT ;  /* 0x000000170600780c */ /* 0x000fc80003f04270 */
[----:B------:R-:W0:Y:S09]  /*0a50*/  SHFL.DOWN PT, R3, R0, 0x8, 0x1f ;  /* 0x09001f0000037f89 */ /* 0x000e3200000e0000 */
[----:B0-----:R-:W-:Y:S01]  /*0a60*/  @!P0 FADD R0, R0, R3 ;  /* 0x0000000300008221 */ /* 0x001fe20000000000 */
[----:B------:R-:W-:-:S04]  /*0a70*/  ISETP.GT.AND P0, PT, R6, 0xf, PT ;  /* 0x0000000f0600780c */ /* 0x000fc80003f04270 */
[----:B------:R-:W0:Y:S02]  /*0a80*/  SHFL.DOWN PT, R3, R0, 0x10, 0x1f ;  /* 0x0a001f0000037f89 */ /* 0x000e2400000e0000 */
[----:B0-----:R-:W-:-:S05]  /*0a90*/  FADD R3, R0, R3 ;  /* 0x0000000300037221 */ /* 0x001fca0000000000 */
[----:B------:R1:W-:Y:S01]  /*0aa0*/  @!P1 STS [R2+0x8], R3 ;  /* 0x0000080302009388 */ /* 0x0003e20000000800 */
[----:B------:R-:W-:Y:S01]  /*0ab0*/  FSEL R8, R0, R3, P0 ;  /* 0x0000000300087208 */ /* 0x000fe20000000000 */
[----:B------:R-:W-:Y:S06]  /*0ac0*/  BAR.SYNC.DEFER_BLOCKING 0x0 ;  /* 0x0000000000007b1d */ /* 0x000fec0000010000 */
[----:B------:R-:W-:Y:S05]  /*0ad0*/  @P5 BRA `(.L_x_102) ;  /* 0x0000001400545947 */ /* 0x000fea0003800000 */
[----:B------:R-:W0:Y:S01]  /*0ae0*/  S2UR UR5, SR_CgaCtaId ;  /* 0x00000000000579c3 */ /* 0x000e220000008800 */
[----:B------:R-:W-:Y:S02]  /*0af0*/  UMOV UR4, 0x400 ;  /* 0x0000040000047882 */ /* 0x000fe40000000000 */
[----:B0-----:R-:W-:-:S09]  /*0b00*/  ULEA UR4, UR5, UR4, 0x18 ;  /* 0x0000000405047291 */ /* 0x001fd2000f8ec0ff */
[----:B-1----:R-:W0:Y:S04]  /*0b10*/  LDS R3, [UR4+0xc] ;  /* 0x00000c04ff037984 */ /* 0x002e280008000800 */
        /* <DEDUP_REMOVED lines=10> */
.L_x_101:
[----:B------:R-:W1:Y:S01]  /*0bc0*/  S2R R8, SR_LANEID ;  /* 0x0000000000087919 */ /* 0x000e620000000000 */
[C---:B0-----:R-:W-:Y:S02]  /*0bd0*/  LOP3.LUT R2, R5.reuse, 0x3e0, RZ, 0xc0, !PT ;  /* 0x000003e005027812 */ /* 0x041fe400078ec0ff */
[----:B------:R-:W-:Y:S02]  /*0be0*/  ISETP.NE.AND P5, PT, R5, RZ, PT ;  /* 0x000000ff0500720c */ /* 0x000fe40003fa5270 */
[----:B------:R-:W-:Y:S02]  /*0bf0*/  LOP3.LUT R7, RZ, R2, RZ, 0x33, !PT ;  /* 0x00000002ff077212 */ /* 0x000fe400078e33ff */
[----:B------:R-:W-:-:S03]  /*0c00*/  IADD3 R3, PT, PT, R2, 0x20, RZ ;  /* 0x0000002002037810 */ /* 0x000fc60007ffe0ff */
[----:B------:R-:W-:Y:S01]  /*0c10*/  IMAD.IADD R7, R7, 0x1, R4 ;  /* 0x0000000107077824 */ /* 0x000fe200078e0204 */
[----:B------:R-:W-:-:S04]  /*0c20*/  ISETP.GT.U32.AND P0, PT, R3, R4, PT ;  /* 0x000000040300720c */ /* 0x000fc80003f04070 */
[----:B------:R-:W-:-:S05]  /*0c30*/  SEL R7, R7, 0x1f, P0 ;  /* 0x0000001f07077807 */ /* 0x000fca0000000000 */
[----:B------:R-:W0:Y:S01]  /*0c40*/  SHFL.DOWN PT, R2, R9, 0x1, R7 ;  /* 0x0820000009027989 */ /* 0x000e2200000e0007 */
[C---:B-1----:R-:W-:Y:S02]  /*0c50*/  ISETP.GE.AND P0, PT, R8.reuse, R7, PT ;  /* 0x000000070800720c */ /* 0x042fe40003f06270 */
[C---:B------:R-:W-:Y:S02]  /*0c60*/  IADD3 R6, PT, PT, R8.reuse, 0x2, RZ ;  /* 0x0000000208067810 */ /* 0x040fe40007ffe0ff */
[----:B------:R-:W-:-:S09]  /*0c70*/  ISETP.NE.AND P1, PT, R8, RZ, PT ;  /* 0x000000ff0800720c */ /* 0x000fd20003f25270 */
[----:B0-----:R-:W-:Y:S01]  /*0c80*/  @!P0 FADD R9, R2, R9 ;  /* 0x0000000902098221 */ /* 0x001fe20000000000 */
[----:B------:R-:W-:Y:S01]  /*0c90*/  ISETP.GT.AND P0, PT, R6, R7, PT ;  /* 0x000000070600720c */ /* 0x000fe20003f04270 */
[----:B------:R-:W-:Y:S02]  /*0ca0*/  VIADD R6, R8, 0x4 ;  /* 0x0000000408067836 */ /* 0x000fe40000000000 */
[----:B------:R-:W0:Y:S01]  /*0cb0*/  @!P1 S2R R11, SR_CgaCtaId ;  /* 0x00000000000b9919 */ /* 0x000e220000008800 */
[----:B------:R-:W-:Y:S01]  /*0cc0*/  @!P1 SHF.R.U32.HI R3, RZ, 0x3, R5 ;  /* 0x00000003ff039819 */ /* 0x000fe20000011605 */
[----:B------:R-:W1:Y:S03]  /*0cd0*/  SHFL.DOWN PT, R2, R9, 0x2, R7 ;  /* 0x0840000009027989 */ /* 0x000e6600000e0007 */
[----:B------:R-:W-:-:S05]  /*0ce0*/  @!P1 LOP3.LUT R3, R3, 0x7c, RZ, 0xc0, !PT ;  /* 0x0000007c03039812 */ /* 0x000fca00078ec0ff */
[----:B-1----:R-:W-:Y:S01]  /*0cf0*/  @!P0 FADD R9, R9, R2 ;  /* 0x0000000209098221 */ /* 0x002fe20000000000 */
[-C--:B------:R-:W-:Y:S02]  /*0d00*/  ISETP.GT.AND P0, PT, R6, R7.reuse, PT ;  /* 0x000000070600720c */ /* 0x080fe40003f04270 */
[----:B------:R-:W-:Y:S02]  /*0d10*/  IADD3 R6, PT, PT, R8, 0x8, RZ ;  /* 0x0000000808067810 */ /* 0x000fe40007ffe0ff */
[----:B------:R-:W1:Y:S09]  /*0d20*/  SHFL.DOWN PT, R2, R9, 0x4, R7 ;  /* 0x0880000009027989 */ /* 0x000e7200000e0007 */
[----:B-1----:R-:W-:Y:S01]  /*0d30*/  @!P0 FADD R9, R9, R2 ;  /* 0x0000000209098221 */ /* 0x002fe20000000000 */
[----:B------:R-:W-:Y:S01]  /*0d40*/  ISETP.GT.AND P0, PT, R6, R7, PT ;  /* 0x000000070600720c */ /* 0x000fe20003f04270 */
[----:B------:R-:W-:-:S03]  /*0d50*/  VIADD R6, R8, 0x10 ;  /* 0x0000001008067836 */ /* 0x000fc60000000000 */
[----:B------:R-:W1:Y:S09]  /*0d60*/  SHFL.DOWN PT, R2, R9, 0x8, R7 ;  /* 0x0900000009027989 */ /* 0x000e7200000e0007 */
[----:B-1----:R-:W-:Y:S01]  /*0d70*/  @!P0 FADD R9, R9, R2 ;  /* 0x0000000209098221 */ /* 0x002fe20000000000 */
[----:B------:R-:W-:-:S02]  /*0d80*/  ISETP.GT.AND P0, PT, R6, R7, PT ;  /* 0x000000070600720c */ /* 0x000fc40003f04270 */
[----:B------:R-:W-:Y:S02]  /*0d90*/  @!P1 MOV R6, 0x400 ;  /* 0x0000040000069802 */ /* 0x000fe40000000f00 */
[----:B------:R-:W1:Y:S02]  /*0da0*/  SHFL.DOWN PT, R2, R9, 0x10, R7 ;  /* 0x0a00000009027989 */ /* 0x000e6400000e0007 */
[----:B0-----:R-:W-:-:S04]  /*0db0*/  @!P1 LEA R6, R11, R6, 0x18 ;  /* 0x000000060b069211 */ /* 0x001fc800078ec0ff */
[----:B------:R-:W-:-:S03]  /*0dc0*/  @!P1 IADD3 R3, PT, PT, R3, R6, RZ ;  /* 0x0000000603039210 */ /* 0x000fc60007ffe0ff */
[----:B-1----:R-:W-:-:S04]  /*0dd0*/  @!P0 FADD R9, R9, R2 ;  /* 0x0000000209098221 */ /* 0x002fc80000000000 */
[----:B------:R-:W-:-:S05]  /*0de0*/  IMAD.MOV.U32 R8, RZ, RZ, R9 ;  /* 0x000000ffff087224 */ /* 0x000fca00078e0009 */
[----:B------:R0:W-:Y:S01]  /*0df0*/  @!P1 STS [R3+0x8], R8 ;  /* 0x0000080803009388 */ /* 0x0001e20000000800 */
[----:B------:R-:W-:Y:S06]  /*0e00*/  BAR.SYNC.DEFER_BLOCKING 0x0 ;  /* 0x0000000000007b1d */ /* 0x000fec0000010000 */
[----:B------:R-:W-:Y:S05]  /*0e10*/  @P5 BRA `(.L_x_102) ;  /* 0x0000001000845947 */ /* 0x000fea0003800000 */
[----:B------:R-:W1:Y:S01]  /*0e20*/  S2UR UR5, SR_CgaCtaId ;  /* 0x00000000000579c3 */ /* 0x000e620000008800 */
[----:B------:R-:W-:Y:S01]  /*0e30*/  UMOV UR4, 0x400 ;  /* 0x0000040000047882 */ /* 0x000fe20000000000 */
[C---:B------:R-:W-:Y:S02]  /*0e40*/  ISETP.GT.U32.AND P3, PT, R4.reuse, 0x20, PT ;  /* 0x000000200400780c */ /* 0x040fe40003f64070 */
[----:B------:R-:W-:Y:S02]  /*0e50*/  ISETP.GT.U32.AND P1, PT, R4, 0x40, PT ;  /* 0x000000400400780c */ /* 0x000fe40003f24070 */
[----:B------:R-:W-:Y:S02]  /*0e60*/  ISETP.GT.U32.AND.EX P3, PT, R0, RZ, PT, P3 ;  /* 0x000000ff0000720c */ /* 0x000fe40003f64130 */
[----:B------:R-:W-:Y:S02]  /*0e70*/  ISETP.GT.U32.AND P0, PT, R4, 0x60, PT ;  /* 0x000000600400780c */ /* 0x000fe40003f04070 */
[----:B------:R-:W-:-:S02]  /*0e80*/  ISETP.GT.U32.AND.EX P1, PT, R0, RZ, PT, P1 ;  /* 0x000000ff0000720c */ /* 0x000fc40003f24110 */
[----:B------:R-:W-:Y:S02]  /*0e90*/  ISETP.GT.U32.AND P2, PT, R4, 0x80, PT ;  /* 0x000000800400780c */ /* 0x000fe40003f44070 */
[----:B------:R-:W-:Y:S02]  /*0ea0*/  ISETP.GT.U32.AND.EX P0, PT, R0, RZ, PT, P0 ;  /* 0x000000ff0000720c */ /* 0x000fe40003f04100 */
[----:B------:R-:W-:Y:S02]  /*0eb0*/  ISETP.GT.U32.AND P4, PT, R4, 0xa0, PT ;  /* 0x000000a00400780c */ /* 0x000fe40003f84070 */
[C---:B------:R-:W-:Y:S02]  /*0ec0*/  ISETP.GT.U32.AND.EX P2, PT, R0.reuse, RZ, PT, P2 ;  /* 0x000000ff0000720c */ /* 0x040fe40003f44120 */
[----:B------:R-:W-:Y:S01]  /*0ed0*/  ISETP.GT.U32.AND.EX P4, PT, R0, RZ, PT, P4 ;  /* 0x000000ff0000720c */ /* 0x000fe20003f84140 */
[----:B-1----:R-:W-:-:S09]  /*0ee0*/  ULEA UR4, UR5, UR4, 0x18 ;  /* 0x0000000405047291 */ /* 0x002fd2000f8ec0ff */
[----:B0-----:R-:W0:Y:S04]  /*0ef0*/  LDS R3, [UR4+0xc] ;  /* 0x00000c04ff037984 */ /* 0x001e280008000800 */
[----:B------:R-:W1:Y:S04]  /*0f00*/  LDS.128 R12, [UR4+0x10] ;  /* 0x00001004ff0c7984 */ /* 0x000e680008000c00 */
[----:B------:R-:W2:Y:S01]  /*0f10*/  LDS.64 R6, [UR4+0x20] ;  /* 0x00002004ff067984 */ /* 0x000ea20008000a00 */
[----:B0-----:R-:W-:Y:S01]  /*0f20*/  @P3 FADD R8, R8, R3 ;  /* 0x0000000308083221 */ /* 0x001fe20000000000 */
[----:B------:R-:W-:-:S03]  /*0f30*/  ISETP.GT.U32.AND P3, PT, R4, 0xc0, PT ;  /* 0x000000c00400780c */ /* 0x000fc60003f64070 */
[----:B-1----:R-:W-:Y:S01]  /*0f40*/  @P1 FADD R8, R8, R12 ;  /* 0x0000000c08081221 */ /* 0x002fe20000000000 */
[----:B------:R-:W-:Y:S02]  /*0f50*/  ISETP.GT.U32.AND P1, PT, R4, 0xe0, PT ;  /* 0x000000e00400780c */ /* 0x000fe40003f24070 */
[----:B------:R-:W-:Y:S01]  /*0f60*/  ISETP.GT.U32.AND.EX P3, PT, R0, RZ, PT, P3 ;  /* 0x000000ff0000720c */ /* 0x000fe20003f64130 */
[----:B------:R-:W-:Y:S01]  /*0f70*/  @P0 FADD R8, R8, R13 ;  /* 0x0000000d08080221 */ /* 0x000fe20000000000 */
[----:B------:R-:W-:-:S03]  /*0f80*/  ISETP.GT.U32.AND.EX P1, PT, R0, RZ, PT, P1 ;  /* 0x000000ff0000720c */ /* 0x000fc60003f24110 */
[----:B------:R-:W-:-:S04]  /*0f90*/  @P2 FADD R8, R8, R14 ;  /* 0x0000000e08082221 */ /* 0x000fc80000000000 */
[----:B------:R-:W-:-:S04]  /*0fa0*/  @P4 FADD R8, R8, R15 ;  /* 0x0000000f08084221 */ /* 0x000fc80000000000 */
[----:B--2---:R-:W-:-:S04]  /*0fb0*/  @P3 FADD R8, R8, R6 ;  /* 0x0000000608083221 */ /* 0x004fc80000000000 */
[----:B------:R-:W-:Y:S01]  /*0fc0*/  @P1 FADD R8, R8, R7 ;  /* 0x0000000708081221 */ /* 0x000fe20000000000 */
[----:B------:R-:W-:Y:S06]  /*0fd0*/  BRA `(.L_x_102) ;  /* 0x0000001000147947 */ /* 0x000fec0003800000 */
.L_x_88:
[----:B------:R-:W0:Y:S01]  /*0fe0*/  S2R R8, SR_TID.X ;  /* 0x0000000000087919 */ /* 0x000e220000002100 */
[----:B------:R-:W0:Y:S02]  /*0ff0*/  LDC.64 R2, c[0x0][0x380] ;  /* 0x0000e000ff027b82 */ /* 0x000e240000000a00 */
[----:B0-----:R-:W-:-:S05]  /*1000*/  IMAD.WIDE.U32 R2, R8, 0x4, R2 ;  /* 0x0000000408027825 */ /* 0x001fca00078e0002 */
        /* <DEDUP_REMOVED lines=16> */
[----:B--2---:R-:W-:Y:S01]  /*1110*/  FADD R9, R9, R12 ;  /* 0x0000000c09097221 */ /* 0x004fe20000000000 */
[----:B---3--:R-:W-:Y:S01]  /*1120*/  FADD R14, R11, R14 ;  /* 0x0000000e0b0e7221 */ /* 0x008fe20000000000 */
[----:B------:R-:W-:-:S03]  /*1130*/  HFMA2 R11, -RZ, RZ, 0, 0.00048828125 ;  /* 0x00001000ff0b7431 */ /* 0x000fc600000001ff */
[----:B------:R-:W-:Y:S01]  /*1140*/  FADD R14, R9, R14 ;  /* 0x0000000e090e7221 */ /* 0x000fe20000000000 */
[----:B------:R-:W-:Y:S01]  /*1150*/  IADD3 R9, P1, PT, R4, -0x1000, RZ ;  /* 0xfffff00004097810 */ /* 0x000fe20007f3e0ff */
[----:B----4-:R-:W-:-:S03]  /*1160*/  FADD R13, R13, R16 ;  /* 0x000000100d0d7221 */ /* 0x010fc60000000000 */
[----:B------:R-:W-:Y:S02]  /*1170*/  ISETP.GE.U32.AND P0, PT, R9, 0x1000, PT ;  /* 0x000010000900780c */ /* 0x000fe40003f06070 */
[----:B------:R-:W-:-:S04]  /*1180*/  IADD3.X R12, PT, PT, R0, -0x1, RZ, P1, !PT ;  /* 0xffffffff000c7810 */ /* 0x000fc80000ffe4ff */
[----:B------:R-:W-:Y:S01]  /*1190*/  ISETP.GE.U32.AND.EX P0, PT, R12, RZ, PT, P0 ;  /* 0x000000ff0c00720c */ /* 0x000fe20003f06100 */
        /* <DEDUP_REMOVED lines=11> */
[----:B------:R-:W-:Y:S01]  /*1250*/  IMAD.MOV.U32 R13, RZ, RZ, RZ ;  /* 0x000000ffff0d7224 */ /* 0x000fe200078e00ff */
[----:B------:R-:W-:Y:S06]  /*1260*/  @!P0 BRA `(.L_x_103) ;  /* 0x0000000000c08947 */ /* 0x000fec0003800000 */
[----:B------:R-:W0:Y:S01]  /*1270*/  LDC.64 R4, c[0x0][0x390] ;  /* 0x0000e400ff047b82 */ /* 0x000e220000000a00 */
[----:B------:R-:W-:Y:S01]  /*1280*/  MOV R11, 0x1000 ;  /* 0x00001000000b7802 */ /* 0x000fe20000000f00 */
[----:B------:R-:W-:-:S07]  /*1290*/  IMAD.MOV.U32 R13, RZ, RZ, RZ ;  /* 0x000000ffff0d7224 */ /* 0x000fce00078e00ff */
.L_x_105:
[----:B------:R-:W-:-:S04]  /*12a0*/  LEA R6, P0, R11, R2, 0x2 ;  /* 0x000000020b067211 */ /* 0x000fc800078010ff */
[----:B------:R-:W-:-:S05]  /*12b0*/  LEA.HI.X R7, R11, R3, R13, 0x2, P0 ;  /* 0x000000030b077211 */ /* 0x000fca00000f140d */
[----:B------:R-:W2:Y:S04]  /*12c0*/  LDG.E R0, desc[UR6][R6.64+0x2400] ;  /* 0x0024000606007981 */ /* 0x000ea8000c1e1900 */
[----:B------:R-:W2:Y:S04]  /*12d0*/  LDG.E R15, desc[UR6][R6.64+0x2800] ;  /* 0x00280006060f7981 */ /* 0x000ea8000c1e1900 */
        /* <DEDUP_REMOVED lines=13> */
[----:B------:R0:W5:Y:S02]  /*13b0*/  LDG.E R20, desc[UR6][R6.64+0x3c00] ;  /* 0x003c000606147981 */ /* 0x000164000c1e1900 */
[----:B0-----:R-:W-:-:S04]  /*13c0*/  IADD3 R6, P1, PT, -R11, R4, RZ ;  /* 0x000000040b067210 */ /* 0x001fc80007f3e1ff */
[----:B------:R-:W-:Y:S01]  /*13d0*/  ISETP.GE.U32.AND P0, PT, R6, 0x1000, PT ;  /* 0x000010000600780c */ /* 0x000fe20003f06070 */
[----:B--2---:R-:W-:Y:S01]  /*13e0*/  FADD R15, R0, R15 ;  /* 0x0000000f000f7221 */ /* 0x004fe20000000000 */
[----:B------:R-:W-:-:S04]  /*13f0*/  MOV R0, R5 ;  /* 0x0000000500007202 */ /* 0x000fc80000000f00 */
[----:B------:R-:W-:Y:S01]  /*1400*/  IADD3.X R6, PT, PT, ~R13, R0, RZ, P1, !PT ;  /* 0x000000000d067210 */ /* 0x000fe20000ffe5ff */
[----:B---3--:R-:W-:-:S03]  /*1410*/  FADD R10, R27, R10 ;  /* 0x0000000a1b0a7221 */ /* 0x008fc60000000000 */
[----:B------:R-:W-:Y:S01]  /*1420*/  ISETP.GE.U32.AND.EX P0, PT, R6, RZ, PT, P0 ;  /* 0x000000ff0600720c */ /* 0x000fe20003f06100 */
[----:B----4-:R-:W-:-:S04]  /*1430*/  FADD R29, R26, R29 ;  /* 0x0000001d1a1d7221 */ /* 0x010fc80000000000 */
[----:B------:R-:W-:Y:S01]  /*1440*/  FADD R10, R10, R29 ;  /* 0x0000001d0a0a7221 */ /* 0x000fe20000000000 */
[----:B-----5:R-:W-:Y:S01]  /*1450*/  FADD R24, R24, R25 ;  /* 0x0000001918187221 */ /* 0x020fe20000000000 */
[----:B------:R-:W-:-:S04]  /*1460*/  FADD R23, R23, R22 ;  /* 0x0000001617177221 */ /* 0x000fc80000000000 */
        /* <DEDUP_REMOVED lines=11> */
[----:B------:R-:W-:-:S05]  /*1520*/  IADD3 R11, P0, PT, R11, 0x1000, RZ ;  /* 0x000010000b0b7810 */ /* 0x000fca0007f1e0ff */
[----:B------:R-:W-:Y:S01]  /*1530*/  IMAD.X R13, RZ, RZ, R13, P0 ;  /* 0x000000ffff0d7224 */ /* 0x000fe200000e060d */
[----:B------:R-:W-:-:S04]  /*1540*/  ISETP.GT.U32.AND P0, PT, R11, R9, PT ;  /* 0x000000090b00720c */ /* 0x000fc80003f04070 */
[----:B------:R-:W-:-:S13]  /*1550*/  ISETP.GT.U32.AND.EX P0, PT, R13, R12, PT, P0 ;  /* 0x0000000c0d00720c */ /* 0x000fda0003f04100 */
[----:B------:R-:W-:Y:S05]  /*1560*/  @!P0 BRA `(.L_x_105) ;  /* 0xfffffffc004c8947 */ /* 0x000fea000383ffff */
.L_x_103:
[CC--:B------:R-:W-:Y:S01]  /*1570*/  IADD3 R3, PT, PT, -R11.reuse, R4.reuse, RZ ;  /* 0x000000040b037210 */ /* 0x0c0fe20007ffe1ff */
[----:B------:R-:W-:Y:S01]  /*1580*/  BSSY.RECONVERGENT B1, `(.L_x_104) ;  /* 0x0000080000017945 */ /* 0x000fe20003800200 */
[----:B------:R-:W-:Y:S02]  /*1590*/  ISETP.GE.U32.AND P1, PT, R11, R4, PT ;  /* 0x000000040b00720c */ /* 0x000fe40003f26070 */
[----:B------:R-:W-:-:S04]  /*15a0*/  ISETP.GE.AND P0, PT, R8, R3, PT ;  /* 0x000000030800720c */ /* 0x000fc80003f06270 */
[----:B------:R-:W-:-:S13]  /*15b0*/  ISETP.GE.U32.OR.EX P0, PT, R13, R0, P0, P1 ;  /* 0x000000000d00720c */ /* 0x000fda0000706510 */
[----:B------:R-:W-:Y:S05]  /*15c0*/  @P0 BRA `(.L_x_106) ;  /* 0x0000000400ec0947 */ /* 0x000fea0003800000 */
[----:B------:R-:W-:Y:S01]  /*15d0*/  LOP3.LUT R0, RZ, R8, RZ, 0x33, !PT ;  /* 0x00000008ff007212 */ /* 0x000fe200078e33ff */
[----:B------:R-:W-:Y:S03]  /*15e0*/  BSSY.RECONVERGENT B2, `(.L_x_107) ;  /* 0x0000038000027945 */ /* 0x000fe60003800200 */
[----:B------:R-:W-:-:S04]  /*15f0*/  IADD3 R0, PT, PT, -R11, R4, R0 ;  /* 0x000000040b007210 */ /* 0x000fc80007ffe100 */
[C---:B------:R-:W-:Y:S02]  /*1600*/  ISETP.GE.U32.AND P1, PT, R0.reuse, 0xf00, PT ;  /* 0x00000f000000780c */ /* 0x040fe40003f26070 */
[----:B------:R-:W-:Y:S02]  /*1610*/  LEA.HI R4, R0, 0x1, RZ, 0x18 ;  /* 0x0000000100047811 */ /* 0x000fe400078fc0ff */
[----:B------:R-:W-:Y:S02]  /*1620*/  MOV R0, R8 ;  /* 0x0000000800007202 */ /* 0x000fe40000000f00 */
[----:B------:R-:W-:-:S04]  /*1630*/  LOP3.LUT R24, R4, 0xf, RZ, 0xc0, !PT ;  /* 0x0000000f04187812 */ /* 0x000fc800078ec0ff */
[----:B------:R-:W-:-:S03]  /*1640*/  ISETP.NE.AND P0, PT, R24, RZ, PT ;  /* 0x000000ff1800720c */ /* 0x000fc60003f05270 */
[----:B------:R-:W-:Y:S10]  /*1650*/  @!P1 BRA `(.L_x_108) ;  /* 0x0000000000c09947 */ /* 0x000ff40003800000 */
[----:B------:R-:W0:Y:S01]  /*1660*/  LDCU.64 UR4, c[0x0][0x380] ;  /* 0x00007000ff0477ac */ /* 0x000e220008000a00 */
[----:B------:R-:W-:Y:S02]  /*1670*/  IADD3 R3, P1, PT, R8, R11, RZ ;  /* 0x0000000b08037210 */ /* 0x000fe40007f3e0ff */
[----:B------:R-:W-:-:S03]  /*1680*/  LOP3.LUT R9, R4, 0x1fffff0, RZ, 0xc0, !PT ;  /* 0x01fffff004097812 */ /* 0x000fc600078ec0ff */
[----:B------:R-:W-:Y:S01]  /*1690*/  IMAD.X R0, RZ, RZ, R13, P1 ;  /* 0x000000ffff007224 */ /* 0x000fe200008e060d */
[----:B------:R-:W-:Y:S02]  /*16a0*/  IADD3 R9, PT, PT, -R9, RZ, RZ ;  /* 0x000000ff09097210 */ /* 0x000fe40007ffe1ff */
[----:B0-----:R-:W-:-:S04]  /*16b0*/  LEA R2, P2, R3, UR4, 0x2 ;  /* 0x0000000403027c11 */ /* 0x001fc8000f8410ff */
[----:B------:R-:W-:Y:S02]  /*16c0*/  IADD3 R2, P1, PT, R2, 0x2000, RZ ;  /* 0x0000200002027810 */ /* 0x000fe40007f3e0ff */
[----:B------:R-:W-:Y:S02]  /*16d0*/  LEA.HI.X R3, R3, UR5, R0, 0x2, P2 ;  /* 0x0000000503037c11 */ /* 0x000fe400090f1400 */
[----:B------:R-:W-:-:S03]  /*16e0*/  MOV R0, R8 ;  /* 0x0000000800007202 */ /* 0x000fc60000000f00 */
[----:B------:R-:W-:-:S07]  /*16f0*/  IMAD.X R3, RZ, RZ, R3, P1 ;  /* 0x000000ffff037224 */ /* 0x000fce00008e0603 */
.L_x_109:
        /* <DEDUP_REMOVED lines=16> */
[----:B------:R-:W-:Y:S01]  /*1800*/  IADD3 R9, PT, PT, R9, 0x10, RZ ;  /* 0x0000001009097810 */ /* 0x000fe20007ffe0ff */
[----:B------:R-:W-:-:S03]  /*1810*/  VIADD R0, R0, 0x1000 ;  /* 0x0000100000007836 */ /* 0x000fc60000000000 */
[----:B------:R-:W-:Y:S02]  /*1820*/  ISETP.NE.AND P1, PT, R9, RZ, PT ;  /* 0x000000ff0900720c */ /* 0x000fe40003f25270 */
[----:B0-----:R-:W-:-:S04]  /*1830*/  IADD3 R2, P2, PT, R2, 0x4000, RZ ;  /* 0x0000400002027810 */ /* 0x001fc80007f5e0ff */
[----:B------:R-:W-:Y:S01]  /*1840*/  IADD3.X R3, PT, PT, RZ, R3, RZ, P2, !PT ;  /* 0x00000003ff037210 */ /* 0x000fe200017fe4ff */
        /* <DEDUP_REMOVED lines=17> */
.L_x_108:
[----:B------:R-:W-:Y:S05]  /*1960*/  BSYNC.RECONVERGENT B2 ;  /* 0x0000000000027941 */ /* 0x000fea0003800200 */
.L_x_107:
[----:B------:R-:W-:Y:S05]  /*1970*/  @!P0 BRA `(.L_x_106) ;  /* 0x0000000400008947 */ /* 0x000fea0003800000 */
[----:B------:R-:W-:Y:S01]  /*1980*/  ISETP.GE.U32.AND P0, PT, R24, 0x8, PT ;  /* 0x000000081800780c */ /* 0x000fe20003f06070 */
[----:B------:R-:W-:Y:S01]  /*1990*/  BSSY.RECONVERGENT B2, `(.L_x_110) ;  /* 0x000001a000027945 */ /* 0x000fe20003800200 */
[----:B------:R-:W-:-:S04]  /*19a0*/  LOP3.LUT R7, R4, 0x7, RZ, 0xc0, !PT ;  /* 0x0000000704077812 */ /* 0x000fc800078ec0ff */
[----:B------:R-:W-:-:S07]  /*19b0*/  ISETP.NE.AND P1, PT, R7, RZ, PT ;  /* 0x000000ff0700720c */ /* 0x000fce0003f25270 */
[----:B------:R-:W-:Y:S06]  /*19c0*/  @!P0 BRA `(.L_x_111) ;  /* 0x0000000000588947 */ /* 0x000fec0003800000 */
[----:B------:R-:W0:Y:S01]  /*19d0*/  LDCU.64 UR4, c[0x0][0x380] ;  /* 0x00007000ff0477ac */ /* 0x000e220008000a00 */
[----:B------:R-:W-:-:S04]  /*19e0*/  IADD3 R3, P0, PT, R0, R11, RZ ;  /* 0x0000000b00037210 */ /* 0x000fc80007f1e0ff */
[----:B------:R-:W-:Y:S02]  /*19f0*/  IADD3.X R6, PT, PT, RZ, R13, RZ, P0, !PT ;  /* 0x0000000dff067210 */ /* 0x000fe400007fe4ff */
[----:B0-----:R-:W-:-:S04]  /*1a00*/  LEA R2, P0, R3, UR4, 0x2 ;  /* 0x0000000403027c11 */ /* 0x001fc8000f8010ff */
        /* <DEDUP_REMOVED lines=9> */
[----:B------:R-:W-:Y:S01]  /*1aa0*/  IADD3 R0, PT, PT, R0, 0x800, RZ ;  /* 0x0000080000007810 */ /* 0x000fe20007ffe0ff */
        /* <DEDUP_REMOVED lines=8> */
.L_x_111:
[----:B------:R-:W-:Y:S05]  /*1b30*/  BSYNC.RECONVERGENT B2 ;  /* 0x0000000000027941 */ /* 0x000fea0003800200 */
.L_x_110:
[----:B------:R-:W-:Y:S05]  /*1b40*/  @!P1 BRA `(.L_x_106) ;  /* 0x00000000008c9947 */ /* 0x000fea0003800000 */
[----:B------:R-:W-:Y:S01]  /*1b50*/  ISETP.GE.U32.AND P0, PT, R7, 0x4, PT ;  /* 0x000000040700780c */ /* 0x000fe20003f06070 */
[----:B------:R-:W-:Y:S01]  /*1b60*/  BSSY.RECONVERGENT B2, `(.L_x_112) ;  /* 0x0000012000027945 */ /* 0x000fe20003800200 */
[----:B------:R-:W-:-:S04]  /*1b70*/  LOP3.LUT R6, R4, 0x3, RZ, 0xc0, !PT ;  /* 0x0000000304067812 */ /* 0x000fc800078ec0ff */
[----:B------:R-:W-:-:S07]  /*1b80*/  ISETP.NE.AND P1, PT, R6, RZ, PT ;  /* 0x000000ff0600720c */ /* 0x000fce0003f25270 */
[----:B------:R-:W-:Y:S06]  /*1b90*/  @!P0 BRA `(.L_x_113) ;  /* 0x0000000000388947 */ /* 0x000fec0003800000 */
[----:B------:R-:W0:Y:S01]  /*1ba0*/  LDCU.64 UR4, c[0x0][0x380] ;  /* 0x00007000ff0477ac */ /* 0x000e220008000a00 */
[----:B------:R-:W-:-:S05]  /*1bb0*/  IADD3 R3, P0, PT, R0, R11, RZ ;  /* 0x0000000b00037210 */ /* 0x000fca0007f1e0ff */
[----:B------:R-:W-:Y:S01]  /*1bc0*/  IMAD.X R4, RZ, RZ, R13, P0 ;  /* 0x000000ffff047224 */ /* 0x000fe200000e060d */
[----:B0-----:R-:W-:-:S04]  /*1bd0*/  LEA R2, P0, R3, UR4, 0x2 ;  /* 0x0000000403027c11 */ /* 0x001fc8000f8010ff */
[----:B------:R-:W-:-:S05]  /*1be0*/  LEA.HI.X R3, R3, UR5, R4, 0x2, P0 ;  /* 0x0000000503037c11 */ /* 0x000fca00080f1404 */
[----:B------:R-:W2:Y:S04]  /*1bf0*/  LDG.E R5, desc[UR6][R2.64] ;  /* 0x0000000602057981 */ /* 0x000ea8000c1e1900 */
[----:B------:R-:W3:Y:S04]  /*1c00*/  LDG.E R4, desc[UR6][R2.64+0x400] ;  /* 0x0004000602047981 */ /* 0x000ee8000c1e1900 */
[----:B------:R-:W4:Y:S04]  /*1c10*/  LDG.E R7, desc[UR6][R2.64+0x800] ;  /* 0x0008000602077981 */ /* 0x000f28000c1e1900 */
[----:B------:R-:W5:Y:S01]  /*1c20*/  LDG.E R9, desc[UR6][R2.64+0xc00] ;  /* 0x000c000602097981 */ /* 0x000f62000c1e1900 */
[----:B------:R-:W-:Y:S01]  /*1c30*/  IADD3 R0, PT, PT, R0, 0x400, RZ ;  /* 0x0000040000007810 */ /* 0x000fe20007ffe0ff */
[----:B--2---:R-:W-:-:S04]  /*1c40*/  FADD R5, R10, R5 ;  /* 0x000000050a057221 */ /* 0x004fc80000000000 */
[----:B---3--:R-:W-:-:S04]  /*1c50*/  FADD R4, R5, R4 ;  /* 0x0000000405047221 */ /* 0x008fc80000000000 */
[----:B----4-:R-:W-:-:S04]  /*1c60*/  FADD R4, R4, R7 ;  /* 0x0000000704047221 */ /* 0x010fc80000000000 */
[----:B-----5:R-:W-:-:S07]  /*1c70*/  FADD R10, R4, R9 ;  /* 0x00000009040a7221 */ /* 0x020fce0000000000 */
.L_x_113:
[----:B------:R-:W-:Y:S05]  /*1c80*/  BSYNC.RECONVERGENT B2 ;  /* 0x0000000000027941 */ /* 0x000fea0003800200 */
.L_x_112:
[----:B------:R-:W-:Y:S05]  /*1c90*/  @!P1 BRA `(.L_x_106) ;  /* 0x0000000000389947 */ /* 0x000fea0003800000 */
[----:B------:R-:W0:Y:S01]  /*1ca0*/  LDCU.64 UR4, c[0x0][0x380] ;  /* 0x00007000ff0477ac */ /* 0x000e220008000a00 */
[----:B------:R-:W-:Y:S01]  /*1cb0*/  IADD3 R5, P0, PT, R0, R11, RZ ;  /* 0x0000000b00057210 */ /* 0x000fe20007f1e0ff */
[----:B------:R-:W-:-:S03]  /*1cc0*/  IMAD.MOV R0, RZ, RZ, -R6 ;  /* 0x000000ffff007224 */ /* 0x000fc600078e0a06 */
[----:B------:R-:W-:Y:S02]  /*1cd0*/  IADD3.X R4, PT, PT, RZ, R13, RZ, P0, !PT ;  /* 0x0000000dff047210 */ /* 0x000fe400007fe4ff */
[----:B0-----:R-:W-:-:S04]  /*1ce0*/  LEA R2, P1, R5, UR4, 0x2 ;  /* 0x0000000405027c11 */ /* 0x001fc8000f8210ff */
[----:B------:R-:W-:-:S09]  /*1cf0*/  LEA.HI.X R5, R5, UR5, R4, 0x2, P1 ;  /* 0x0000000505057c11 */ /* 0x000fd200088f1404 */
.L_x_114:
[----:B------:R-:W-:-:S06]  /*1d00*/  MOV R3, R5 ;  /* 0x0000000500037202 */ /* 0x000fcc0000000f00 */
[----:B------:R0:W2:Y:S01]  /*1d10*/  LDG.E R3, desc[UR6][R2.64] ;  /* 0x0000000602037981 */ /* 0x0000a2000c1e1900 */
[----:B------:R-:W-:-:S04]  /*1d20*/  IADD3 R0, PT, PT, R0, 0x1, RZ ;  /* 0x0000000100007810 */ /* 0x000fc80007ffe0ff */
[----:B------:R-:W-:Y:S02]  /*1d30*/  ISETP.NE.AND P0, PT, R0, RZ, PT ;  /* 0x000000ff0000720c */ /* 0x000fe40003f05270 */
[----:B0-----:R-:W-:-:S05]  /*1d40*/  IADD3 R2, P1, PT, R2, 0x400, RZ ;  /* 0x0000040002027810 */ /* 0x001fca0007f3e0ff */
[----:B------:R-:W-:Y:S02]  /*1d50*/  IMAD.X R5, RZ, RZ, R5, P1 ;  /* 0x000000ffff057224 */ /* 0x000fe400008e0605 */
[----:B--2---:R-:W-:-:S04]  /*1d60*/  FADD R10, R3, R10 ;  /* 0x0000000a030a7221 */ /* 0x004fc80000000000 */
[----:B------:R-:W-:Y:S05]  /*1d70*/  @P0 BRA `(.L_x_114) ;  /* 0xfffffffc00e00947 */ /* 0x000fea000383ffff */
.L_x_106:
[----:B------:R-:W-:Y:S05]  /*1d80*/  BSYNC.RECONVERGENT B1 ;  /* 0x0000000000017941 */ /* 0x000fea0003800200 */
.L_x_104:
[----:B------:R-:W0:Y:S01]  /*1d90*/  S2R R6, SR_LANEID ;  /* 0x0000000000067919 */ /* 0x000e220000000000 */
[----:B------:R-:W-:Y:S02]  /*1da0*/  MOV R3, R10 ;  /* 0x0000000a00037202 */ /* 0x000fe40000000f00 */
[----:B------:R-:W-:-:S03]  /*1db0*/  ISETP.NE.AND P5, PT, R8, RZ, PT ;  /* 0x000000ff0800720c */ /* 0x000fc60003fa5270 */
        /* <DEDUP_REMOVED lines=39> */
.L_x_102:
[----:B------:R-:W-:Y:S05]  /*2030*/  BSYNC.RECONVERGENT B0 ;  /* 0x0000000000007941 */ /* 0x000fea0003800200 */
.L_x_87:
[----:B------:R-:W-:Y:S05]  /*2040*/  @P5 EXIT ;  /* 0x000000000000594d */ /* 0x000fea0003800000 */
[----:B01----:R-:W0:Y:S01]  /*2050*/  LDC.64 R2, c[0x0][0x388] ;  /* 0x0000e200ff027b82 */ /* 0x003e220000000a00 */
[----:B------:R-:W2:Y:S02]  /*2060*/  LDCU UR4, c[0x0][0x39c] ;  /* 0x00007380ff0477ac */ /* 0x000ea40008000800 */
[----:B--2---:R-:W-:-:S05]  /*2070*/  FADD R5, R8, UR4 ;  /* 0x0000000408057e21 */ /* 0x004fca0008000000 */
[----:B0-----:R-:W-:Y:S01]  /*2080*/  STG.E desc[UR6][R2.64], R5 ;  /* 0x0000000502007986 */ /* 0x001fe2000c101906 */
[----:B------:R-:W-:Y:S05]  /*2090*/  EXIT ;  /* 0x000000000000794d */ /* 0x000fea0003800000 */
.L_x_115:
        /* <DEDUP_REMOVED lines=14> */
.L_x_410:


//--------------------- .text._ZN3cub18CUB_300001_SM_10006detail6reduce28DeviceReduceSingleTileKernelINS2_10policy_hubIfjN4cuda3std3__44plusIfEEE10Policy1000EPfSC_iS9_ffNS7_10__identityEEEvT0_T1_T2_T3_T4_T6_ --------------------------
	.section	.text._ZN3cub18CUB_300001_SM_10006detail6reduce28DeviceReduceSingleTileKernelINS2_10policy_hubIfjN4cuda3std3__44plusIfEEE10Policy1000EPfSC_iS9_ffNS7_10__identityEEEvT0_T1_T2_T3_T4_T6_,"ax",@progbits
	.align	128
        .global         _ZN3cub18CUB_300001_SM_10006detail6reduce28DeviceReduceSingleTileKernelINS2_10policy_hubIfjN4cuda3std3__44plusIfEEE10Policy1000EPfSC_iS9_ffNS7_10__identityEEEvT0_T1_T2_T3_T4_T6_
        .type           _ZN3cub18CUB_300001_SM_10006detail6reduce28DeviceReduceSingleTileKernelINS2_10policy_hubIfjN4cuda3std3__44plusIfEEE10Policy1000EPfSC_iS9_ffNS7_10__identityEEEvT0_T1_T2_T3_T4_T6_,@function
        .size           _ZN3cub18CUB_300001_SM_10006detail6reduce28DeviceReduceSingleTileKernelINS2_10policy_hubIfjN4cuda3std3__44plusIfEEE10Policy1000EPfSC_iS9_ffNS7_10__identityEEEvT0_T1_T2_T3_T4_T6_,(.L_x_411 - _ZN3cub18CUB_300001_SM_10006detail6reduce28DeviceReduceSingleTileKernelINS2_10policy_hubIfjN4cuda3std3__44plusIfEEE10Policy1000EPfSC_iS9_ffNS7_10__identityEEEvT0_T1_T2_T3_T4_T6_)
        .other          _ZN3cub18CUB_300001_SM_10006detail6reduce28DeviceReduceSingleTileKernelINS2_10policy_hubIfjN4cuda3std3__44plusIfEEE10Policy1000EPfSC_iS9_ffNS7_10__identityEEEvT0_T1_T2_T3_T4_T6_,@"STO_CUDA_ENTRY STV_DEFAULT"
_ZN3cub18CUB_300001_SM_10006detail6reduce28DeviceReduceSingleTileKernelINS2_10policy_hubIfjN4cuda3std3__44plusIfEEE10Policy1000EPfSC_iS9_ffNS7_10__identityEEEvT0_T1_T2_T3_T4_T6_:
.text._ZN3cub18CUB_300001_SM_10006detail6reduce28DeviceReduceSingleTileKernelINS2_10policy_hubIfjN4cuda3std3__44plusIfEEE10Policy1000EPfSC_iS9_ffNS7_10__identityEEEvT0_T1_T2_T3_T4_T6_:
        /* <DEDUP_REMOVED lines=13> */
.L_x_116:
        /* <DEDUP_REMOVED lines=16> */
.L_x_121:
[----:B------:R-:W-:Y:S05]  /*01d0*/  BSYNC.RECONVERGENT B1 ;  /* 0x0000000000017941 */ /* 0x000fea0003800200 */
.L_x_120:
        /* <DEDUP_REMOVED lines=16> */
.L_x_126:
        /* <DEDUP_REMOVED lines=9> */
.L_x_125:
[----:B------:R-:W-:Y:S05]  /*0370*/  BSYNC.RECONVERGENT B2 ;  /* 0x0000000000027941 */ /* 0x000fea0003800200 */
.L_x_124:
        /* <DEDUP_REMOVED lines=8> */
.L_x_129:
        /* <DEDUP_REMOVED lines=43> */
.L_x_128:
[----:B------:R-:W-:Y:S05]  /*06b0*/  BSYNC.RECONVERGENT B2 ;  /* 0x0000000000027941 */ /* 0x000fea0003800200 */
.L_x_127:
        /* <DEDUP_REMOVED lines=26> */
.L_x_131:
[----:B------:R-:W-:Y:S05]  /*0860*/  BSYNC.RECONVERGENT B2 ;  /* 0x0000000000027941 */ /* 0x000fea0003800200 */
.L_x_130:
        /* <DEDUP_REMOVED lines=12> */
.L_x_123:
[----:B------:R-:W-:Y:S05]  /*0930*/  BSYNC.RECONVERGENT B1 ;  /* 0x0000000000017941 */ /* 0x000fea0003800200 */
.L_x_122:
        /* <DEDUP_REMOVED lines=10> */
[----:B------:R-:W1:Y:S06]  /*09e0*/  SHFL.DOWN PT, R3, R0, 0x2, 0x1f ;  /* 0x08401f0000037f89 */ /* 0x000e6c00000e0000 */
[----:B------:R-:W2:Y:S01]  /*09f0*/  @!P1 S2R R6, SR_CgaCtaId ;  /* 0x0000000000069919 */ /* 0x000ea20000008800 */
[----:B0-----:R-:W-:Y:S02]  /*0a00*/  @!P1 MOV R5, 0x400 ;  /* 0x0000040000059802 */ /* 0x001fe40000000f00 */
[----:B------:R-:W-:-:S04]  /*0a10*/  @!P1 SHF.R.U32.HI R4, RZ, 0x3, R2 ;  /* 0x00000003ff049819 */ /* 0x000fc80000011602 */
[----:B------:R-:W-:Y:S01]  /*0a20*/  @!P1 LOP3.LUT R4, R4, 0x7c, RZ, 0xc0, !PT ;  /* 0x0000007c04049812 */ /* 0x000fe200078ec0ff */
[----:B-1----:R-:W-:Y:S01]  /*0a30*/  @!P0 FADD R0, R0, R3 ;  /* 0x0000000300008221 */ /* 0x002fe20000000000 */
[----:B------:R-:W-:-:S04]  /*0a40*/  ISETP.GT.AND P0, PT, R8, 0x1b, PT ;  /* 0x0000001b0800780c */ /* 0x000fc80003f04270 */
[----:B------:R-:W0:Y:S01]  /*0a50*/  SHFL.DOWN PT, R3, R0, 0x4, 0x1f ;  /* 0x08801f0000037f89 */ /* 0x000e2200000e0000 */
[----:B--2---:R-:W-:-:S04]  /*0a60*/  @!P1 LEA R5, R6, R5, 0x18 ;  /* 0x0000000506059211 */ /* 0x004fc800078ec0ff */
        /* <DEDUP_REMOVED lines=16> */
[----:B0-----:R-:W0:Y:S04]  /*0b70*/  LDS.128 R4, [UR4+0x10] ;  /* 0x00001004ff047984 */ /* 0x001e280008000c00 */
[----:B------:R-:W1:Y:S04]  /*0b80*/  LDS.128 R12, [UR4+0x20] ;  /* 0x00002004ff0c7984 */ /* 0x000e680008000c00 */
[----:B------:R-:W2:Y:S04]  /*0b90*/  LDS.128 R8, [UR4+0x30] ;  /* 0x00003004ff087984 */ /* 0x000ea80008000c00 */
[----:B------:R-:W3:Y:S01]  /*0ba0*/  LDS.128 R16, [UR4+0x40] ;  /* 0x00004004ff107984 */ /* 0x000ee20008000c00 */
[----:B0-----:R-:W-:-:S04]  /*0bb0*/  FADD R5, R0, R5 ;  /* 0x0000000500057221 */ /* 0x001fc80000000000 */
[----:B------:R-:W-:-:S04]  /*0bc0*/  FADD R6, R5, R6 ;  /* 0x0000000605067221 */ /* 0x000fc80000000000 */
[----:B------:R-:W-:-:S04]  /*0bd0*/  FADD R7, R6, R7 ;  /* 0x0000000706077221 */ /* 0x000fc80000000000 */
[----:B-1----:R-:W-:-:S04]  /*0be0*/  FADD R12, R7, R12 ;  /* 0x0000000c070c7221 */ /* 0x002fc80000000000 */
[----:B------:R-:W-:-:S04]  /*0bf0*/  FADD R13, R12, R13 ;  /* 0x0000000d0c0d7221 */ /* 0x000fc80000000000 */
[----:B------:R-:W-:-:S04]  /*0c00*/  FADD R14, R13, R14 ;  /* 0x0000000e0d0e7221 */ /* 0x000fc80000000000 */
[----:B------:R-:W-:-:S04]  /*0c10*/  FADD R15, R14, R15 ;  /* 0x0000000f0e0f7221 */ /* 0x000fc80000000000 */
[----:B--2---:R-:W-:-:S04]  /*0c20*/  FADD R8, R15, R8 ;  /* 0x000000080f087221 */ /* 0x004fc80000000000 */
[----:B------:R-:W-:-:S04]  /*0c30*/  FADD R9, R8, R9 ;  /* 0x0000000908097221 */ /* 0x000fc80000000000 */
[----:B------:R-:W-:-:S04]  /*0c40*/  FADD R10, R9, R10 ;  /* 0x0000000a090a7221 */ /* 0x000fc80000000000 */
[----:B------:R-:W-:-:S04]  /*0c50*/  FADD R11, R10, R11 ;  /* 0x0000000b0a0b7221 */ /* 0x000fc80000000000 */
[----:B---3--:R-:W-:-:S04]  /*0c60*/  FADD R16, R11, R16 ;  /* 0x000000100b107221 */ /* 0x008fc80000000000 */
[----:B------:R-:W-:-:S04]  /*0c70*/  FADD R17, R16, R17 ;  /* 0x0000001110117221 */ /* 0x000fc80000000000 */
[----:B------:R-:W-:-:S04]  /*0c80*/  FADD R18, R17, R18 ;  /* 0x0000001211127221 */ /* 0x000fc80000000000 */
[----:B------:R-:W-:Y:S01]  /*0c90*/  FADD R0, R18, R19 ;  /* 0x0000001312007221 */ /* 0x000fe20000000000 */
[----:B------:R-:W-:Y:S06]  /*0ca0*/  BRA `(.L_x_133) ;  /* 0x0000003400707947 */ /* 0x000fec0003800000 */
.L_x_132:
        /* <DEDUP_REMOVED lines=23> */
[-C--:B------:R-:W-:Y:S02]  /*0e20*/  ISETP.GT.AND P0, PT, R5, R4.reuse, PT ;  /* 0x000000040500720c */ /* 0x080fe40003f04270 */
[----:B------:R-:W-:Y:S02]  /*0e30*/  IADD3 R5, PT, PT, R9, 0x10, RZ ;  /* 0x0000001009057810 */ /* 0x000fe40007ffe0ff */
        /* <DEDUP_REMOVED lines=20> */
[----:B------:R-:W0:Y:S04]  /*0f80*/  LDS.128 R16, [UR4+0x10] ;  /* 0x00001004ff107984 */ /* 0x000e280008000c00 */
[----:B----4-:R-:W1:Y:S04]  /*0f90*/  LDS.128 R4, [UR4+0x20] ;  /* 0x00002004ff047984 */ /* 0x010e680008000c00 */
[----:B------:R-:W2:Y:S04]  /*0fa0*/  LDS.128 R8, [UR4+0x30] ;  /* 0x00003004ff087984 */ /* 0x000ea80008000c00 */
[----:B------:R-:W3:Y:S01]  /*0fb0*/  LDS.128 R12, [UR4+0x40] ;  /* 0x00004004ff0c7984 */ /* 0x000ee20008000c00 */
[----:B0-----:R-:W-:Y:S01]  /*0fc0*/  @P2 FADD R0, R0, R17 ;  /* 0x0000001100002221 */ /* 0x001fe20000000000 */
[----:B------:R-:W-:-:S03]  /*0fd0*/  ISETP.GT.AND P2, PT, R3, 0x80, PT ;  /* 0x000000800300780c */ /* 0x000fc60003f44270 */
[----:B------:R-:W-:Y:S01]  /*0fe0*/  @P3 FADD R0, R0, R18 ;  /* 0x0000001200003221 */ /* 0x000fe20000000000 */
[----:B------:R-:W-:-:S03]  /*0ff0*/  ISETP.GT.AND P3, PT, R3, 0xa0, PT ;  /* 0x000000a00300780c */ /* 0x000fc60003f64270 */
[----:B------:R-:W-:Y:S01]  /*1000*/  @P1 FADD R0, R0, R19 ;  /* 0x0000001300001221 */ /* 0x000fe20000000000 */
[----:B------:R-:W-:-:S05]  /*1010*/  ISETP.GT.AND P1, PT, R3, 0xe0, PT ;  /* 0x000000e00300780c */ /* 0x000fca0003f24270 */
[----:B-1----:R-:W-:Y:S01]  /*1020*/  @P2 FADD R0, R0, R4 ;  /* 0x0000000400002221 */ /* 0x002fe20000000000 */
[----:B------:R-:W-:-:S03]  /*1030*/  ISETP.GT.AND P2, PT, R3, 0x100, PT ;  /* 0x000001000300780c */ /* 0x000fc60003f44270 */
[----:B------:R-:W-:Y:S01]  /*1040*/  @P3 FADD R0, R0, R5 ;  /* 0x0000000500003221 */ /* 0x000fe20000000000 */
[----:B------:R-:W-:-:S03]  /*1050*/  ISETP.GT.AND P3, PT, R3, 0x120, PT ;  /* 0x000001200300780c */ /* 0x000fc60003f64270 */
[----:B------:R-:W-:Y:S01]  /*1060*/  @P4 FADD R0, R0, R6 ;  /* 0x0000000600004221 */ /* 0x000fe20000000000 */
[----:B------:R-:W-:-:S03]  /*1070*/  ISETP.GT.AND P4, PT, R3, 0x140, PT ;  /* 0x000001400300780c */ /* 0x000fc60003f84270 */
[----:B------:R-:W-:Y:S01]  /*1080*/  @P1 FADD R0, R0, R7 ;  /* 0x0000000700001221 */ /* 0x000fe20000000000 */
[----:B------:R-:W-:-:S03]  /*1090*/  ISETP.GT.AND P1, PT, R3, 0x160, PT ;  /* 0x000001600300780c */ /* 0x000fc60003f24270 */
[----:B--2---:R-:W-:Y:S01]  /*10a0*/  @P2 FADD R0, R0, R8 ;  /* 0x0000000800002221 */ /* 0x004fe20000000000 */
[----:B------:R-:W-:-:S03]  /*10b0*/  ISETP.GT.AND P2, PT, R3, 0x180, PT ;  /* 0x000001800300780c */ /* 0x000fc60003f44270 */
[----:B------:R-:W-:Y:S01]  /*10c0*/  @P3 FADD R0, R0, R9 ;  /* 0x0000000900003221 */ /* 0x000fe20000000000 */
[----:B------:R-:W-:-:S03]  /*10d0*/  ISETP.GT.AND P3, PT, R3, 0x1a0, PT ;  /* 0x000001a00300780c */ /* 0x000fc60003f64270 */
[----:B------:R-:W-:Y:S01]  /*10e0*/  @P4 FADD R0, R0, R10 ;  /* 0x0000000a00004221 */ /* 0x000fe20000000000 */
[----:B------:R-:W-:-:S03]  /*10f0*/  ISETP.GT.AND P4, PT, R3, 0x1c0, PT ;  /* 0x000001c00300780c */ /* 0x000fc60003f84270 */
[----:B------:R-:W-:Y:S01]  /*1100*/  @P1 FADD R0, R0, R11 ;  /* 0x0000000b00001221 */ /* 0x000fe20000000000 */
[----:B------:R-:W-:-:S03]  /*1110*/  ISETP.GT.AND P1, PT, R3, 0x1e0, PT ;  /* 0x000001e00300780c */ /* 0x000fc60003f24270 */
[----:B---3--:R-:W-:-:S04]  /*1120*/  @P2 FADD R0, R0, R12 ;  /* 0x0000000c00002221 */ /* 0x008fc80000000000 */
[----:B------:R-:W-:-:S04]  /*1130*/  @P3 FADD R0, R0, R13 ;  /* 0x0000000d00003221 */ /* 0x000fc80000000000 */
[----:B------:R-:W-:-:S04]  /*1140*/  @P4 FADD R0, R0, R14 ;  /* 0x0000000e00004221 */ /* 0x000fc80000000000 */
[----:B------:R-:W-:Y:S01]  /*1150*/  @P1 FADD R0, R0, R15 ;  /* 0x0000000f00001221 */ /* 0x000fe20000000000 */
[----:B------:R-:W-:Y:S06]  /*1160*/  BRA `(.L_x_133) ;  /* 0x0000003000407947 */ /* 0x000fec0003800000 */
.L_x_119:
[----:B------:R-:W0:Y:S01]  /*1170*/  S2R R2, SR_TID.X ;  /* 0x0000000000027919 */ /* 0x000e220000002100 */
[----:B------:R-:W1:Y:S01]  /*1180*/  LDC.64 R4, c[0x0][0x380] ;  /* 0x0000e000ff047b82 */ /* 0x000e620000000a00 */
[----:B0-----:R-:W-:-:S05]  /*1190*/  SHF.L.U32 R7, R2, 0x1, RZ ;  /* 0x0000000102077819 */ /* 0x001fca00000006ff */
[----:B-1----:R-:W-:-:S05]  /*11a0*/  IMAD.WIDE.U32 R4, R7, 0x4, R4 ;  /* 0x0000000407047825 */ /* 0x002fca00078e0004 */
[----:B------:R-:W2:Y:S04]  /*11b0*/  LDG.E.64.CONSTANT R14, desc[UR6][R4.64] ;  /* 0x00000006040e7981 */ /* 0x000ea8000c1e9b00 */
[----:B------:R-:W3:Y:S04]  /*11c0*/  LDG.E.64.CONSTANT R16, desc[UR6][R4.64+0x1000] ;  /* 0x0010000604107981 */ /* 0x000ee8000c1e9b00 */
[----:B------:R-:W4:Y:S04]  /*11d0*/  LDG.E.64.CONSTANT R18, desc[UR6][R4.64+0x2000] ;  /* 0x0020000604127981 */ /* 0x000f28000c1e9b00 */
[----:B------:R-:W5:Y:S04]  /*11e0*/  LDG.E.64.CONSTANT R20, desc[UR6][R4.64+0x3000] ;  /* 0x0030000604147981 */ /* 0x000f68000c1e9b00 */
[----:B------:R-:W5:Y:S04]  /*11f0*/  LDG.E.64.CONSTANT R12, desc[UR6][R4.64+0x4000] ;  /* 0x00400006040c7981 */ /* 0x000f68000c1e9b00 */
[----:B------:R-:W5:Y:S04]  /*1200*/  LDG.E.64.CONSTANT R10, desc[UR6][R4.64+0x5000] ;  /* 0x00500006040a7981 */ /* 0x000f68000c1e9b00 */
[----:B------:R-:W5:Y:S04]  /*1210*/  LDG.E.64.CONSTANT R6, desc[UR6][R4.64+0x6000] ;  /* 0x0060000604067981 */ /* 0x000f68000c1e9b00 */
[----:B------:R-:W5:Y:S01]  /*1220*/  LDG.E.64.CONSTANT R8, desc[UR6][R4.64+0x7000] ;  /* 0x0070000604087981 */ /* 0x000f62000c1e9b00 */
[----:B------:R-:W-:Y:S01]  /*1230*/  ISETP.GE.U32.AND P0, PT, R3, 0x4000, PT ;  /* 0x000040000300780c */ /* 0x000fe20003f06070 */
[----:B--2---:R-:W-:Y:S01]  /*1240*/  FADD R14, R14, R15 ;  /* 0x0000000f0e0e7221 */ /* 0x004fe20000000000 */
[----:B---3--:R-:W-:Y:S01]  /*1250*/  FADD R17, R16, R17 ;  /* 0x0000001110117221 */ /* 0x008fe20000000000 */
[----:B----4-:R-:W-:-:S03]  /*1260*/  FADD R18, R18, R19 ;  /* 0x0000001312127221 */ /* 0x010fc60000000000 */
[----:B------:R-:W-:Y:S01]  /*1270*/  FADD R14, R14, R17 ;  /* 0x000000110e0e7221 */ /* 0x000fe20000000000 */
[----:B-----5:R-:W-:Y:S01]  /*1280*/  FADD R21, R20, R21 ;  /* 0x0000001514157221 */ /* 0x020fe20000000000 */
[----:B------:R-:W-:Y:S02]  /*1290*/  HFMA2 R20, -RZ, RZ, 0, 0.0078125 ;  /* 0x00002000ff147431 */ /* 0x000fe400000001ff */
[----:B------:R-:W-:Y:S01]  /*12a0*/  FADD R12, R12, R13 ;  /* 0x0000000d0c0c7221 */ /* 0x000fe20000000000 */
[----:B------:R-:W-:Y:S01]  /*12b0*/  FADD R21, R18, R21 ;  /* 0x0000001512157221 */ /* 0x000fe20000000000 */
[----:B------:R-:W-:-:S03]  /*12c0*/  FADD R11, R10, R11 ;  /* 0x0000000b0a0b7221 */ /* 0x000fc60000000000 */
[----:B------:R-:W-:Y:S01]  /*12d0*/  FADD R14, R14, R21 ;  /* 0x000000150e0e7221 */ /* 0x000fe20000000000 */
[----:B------:R-:W-:Y:S01]  /*12e0*/  FADD R6, R6, R7 ;  /* 0x0000000706067221 */ /* 0x000fe20000000000 */
[----:B------:R-:W-:Y:S01]  /*12f0*/  FADD R11, R12, R11 ;  /* 0x0000000b0c0b7221 */ /* 0x000fe20000000000 */
[----:B------:R-:W-:-:S04]  /*1300*/  FADD R9, R8, R9 ;  /* 0x0000000908097221 */ /* 0x000fc80000000000 */
[----:B------:R-:W-:-:S04]  /*1310*/  FADD R6, R6, R9 ;  /* 0x0000000906067221 */ /* 0x000fc80000000000 */
[----:B------:R-:W-:-:S04]  /*1320*/  FADD R11, R11, R6 ;  /* 0x000000060b0b7221 */ /* 0x000fc80000000000 */
[----:B------:R-:W-:Y:S01]  /*1330*/  FADD R0, R14, R11 ;  /* 0x0000000b0e007221 */ /* 0x000fe20000000000 */
[----:B------:R-:W-:Y:S06]  /*1340*/  @!P0 BRA `(.L_x_134) ;  /* 0x00000000008c8947 */ /* 0x000fec0003800000 */
[----:B------:R-:W0:Y:S01]  /*1350*/  LDC R24, c[0x0][0x390] ;  /* 0x0000e400ff187b82 */ /* 0x000e220000000800 */
[----:B------:R-:W-:Y:S02]  /*1360*/  IADD3 R21, PT, PT, R3, -0x2000, RZ ;  /* 0xffffe00003157810 */ /* 0x000fe40007ffe0ff */
[----:B------:R-:W-:-:S07]  /*1370*/  MOV R20, 0x2000 ;  /* 0x0000200000147802 */ /* 0x000fce0000000f00 */
.L_x_136:
[----:B------:R-:W-:-:S05]  /*1380*/  IMAD.WIDE R26, R20, 0x4, R4 ;  /* 0x00000004141a7825 */ /* 0x000fca00078e0204 */
[----:B------:R-:W2:Y:S04]  /*1390*/  LDG.E.64.CONSTANT R14, desc[UR6][R26.64+0x6000] ;  /* 0x006000061a0e7981 */ /* 0x000ea8000c1e9b00 */
[----:B------:R-:W2:Y:S04]  /*13a0*/  LDG.E.64.CONSTANT R6, desc[UR6][R26.64+0x7000] ;  /* 0x007000061a067981 */ /* 0x000ea8000c1e9b00 */
[----:B------:R-:W3:Y:S04]  /*13b0*/  LDG.E.64.CONSTANT R22, desc[UR6][R26.64] ;  /* 0x000000061a167981 */ /* 0x000ee8000c1e9b00 */
[----:B------:R-:W4:Y:S04]  /*13c0*/  LDG.E.64.CONSTANT R18, desc[UR6][R26.64+0x1000] ;  /* 0x001000061a127981 */ /* 0x000f28000c1e9b00 */
[----:B------:R-:W5:Y:S04]  /*13d0*/  LDG.E.64.CONSTANT R16, desc[UR6][R26.64+0x2000] ;  /* 0x002000061a107981 */ /* 0x000f68000c1e9b00 */
[----:B------:R-:W5:Y:S04]  /*13e0*/  LDG.E.64.CONSTANT R12, desc[UR6][R26.64+0x3000] ;  /* 0x003000061a0c7981 */ /* 0x000f68000c1e9b00 */
[----:B------:R-:W5:Y:S04]  /*13f0*/  LDG.E.64.CONSTANT R10, desc[UR6][R26.64+0x4000] ;  /* 0x004000061a0a7981 */ /* 0x000f68000c1e9b00 */
[----:B------:R-:W5:Y:S01]  /*1400*/  LDG.E.64.CONSTANT R8, desc[UR6][R26.64+0x5000] ;  /* 0x005000061a087981 */ /* 0x000f62000c1e9b00 */
[----:B0-----:R-:W-:Y:S01]  /*1410*/  MOV R3, R24 ;  /* 0x0000001800037202 */ /* 0x001fe20000000f00 */
[----:B--2---:R-:W-:-:S03]  /*1420*/  FADD R15, R15, R6 ;  /* 0x000000060f0f7221 */ /* 0x004fc60000000000 */
[----:B------:R-:W-:Y:S01]  /*1430*/  IADD3 R6, PT, PT, -R20, R3, RZ ;  /* 0x0000000314067210 */ /* 0x000fe20007ffe1ff */
[----:B---3--:R-:W-:-:S03]  /*1440*/  FADD R0, R22, R0 ;  /* 0x0000000016007221 */ /* 0x008fc60000000000 */
[----:B------:R-:W-:Y:S01]  /*1450*/  ISETP.GE.AND P0, PT, R6, 0x2000, PT ;  /* 0x000020000600780c */ /* 0x000fe20003f06270 */
[----:B----4-:R-:W-:Y:S01]  /*1460*/  FADD R23, R23, R18 ;  /* 0x0000001217177221 */ /* 0x010fe20000000000 */
[----:B-----5:R-:W-:Y:S01]  /*1470*/  FADD R18, R19, R16 ;  /* 0x0000001013127221 */ /* 0x020fe20000000000 */
[----:B------:R-:W-:Y:S01]  /*1480*/  FADD R17, R17, R12 ;  /* 0x0000000c11117221 */ /* 0x000fe20000000000 */
[----:B------:R-:W-:Y:S01]  /*1490*/  FADD R12, R13, R10 ;  /* 0x0000000a0d0c7221 */ /* 0x000fe20000000000 */
[----:B------:R-:W-:Y:S01]  /*14a0*/  FADD R11, R11, R8 ;  /* 0x000000080b0b7221 */ /* 0x000fe20000000000 */
[----:B------:R-:W-:Y:S01]  /*14b0*/  FADD R8, R9, R14 ;  /* 0x0000000e09087221 */ /* 0x000fe20000000000 */
[----:B------:R-:W-:Y:S01]  /*14c0*/  FADD R0, R0, R23 ;  /* 0x0000001700007221 */ /* 0x000fe20000000000 */
[----:B------:R-:W-:Y:S01]  /*14d0*/  FADD R17, R18, R17 ;  /* 0x0000001112117221 */ /* 0x000fe20000000000 */
[----:B------:R-:W-:Y:S01]  /*14e0*/  FADD R11, R12, R11 ;  /* 0x0000000b0c0b7221 */ /* 0x000fe20000000000 */
[----:B------:R-:W-:-:S02]  /*14f0*/  FADD R8, R8, R15 ;  /* 0x0000000f08087221 */ /* 0x000fc40000000000 */
[----:B------:R-:W-:Y:S02]  /*1500*/  FADD R0, R0, R17 ;  /* 0x0000001100007221 */ /* 0x000fe40000000000 */
[----:B------:R-:W-:-:S04]  /*1510*/  FADD R11, R11, R8 ;  /* 0x000000080b0b7221 */ /* 0x000fc80000000000 */
[----:B------:R-:W-:-:S04]  /*1520*/  FADD R11, R0, R11 ;  /* 0x0000000b000b7221 */ /* 0x000fc80000000000 */
[----:B------:R-:W-:Y:S01]  /*1530*/  FADD R0, R7, R11 ;  /* 0x0000000b07007221 */ /* 0x000fe20000000000 */
[----:B------:R-:W-:Y:S06]  /*1540*/  @!P0 BRA `(.L_x_135) ;  /* 0x0000000800308947 */ /* 0x000fec0003800000 */
[----:B------:R-:W-:-:S04]  /*1550*/  IADD3 R20, PT, PT, R20, 0x2000, RZ ;  /* 0x0000200014147810 */ /* 0x000fc80007ffe0ff */
[----:B------:R-:W-:-:S13]  /*1560*/  ISETP.GT.AND P0, PT, R20, R21, PT ;  /* 0x000000151400720c */ /* 0x000fda0003f04270 */
[----:B------:R-:W-:Y:S05]  /*1570*/  @!P0 BRA `(.L_x_136) ;  /* 0xfffffffc00808947 */ /* 0x000fea000383ffff */
.L_x_134:
        /* <DEDUP_REMOVED lines=20> */
.L_x_140:
        /* <DEDUP_REMOVED lines=8> */
.L_x_139:
[----:B------:R-:W-:Y:S05]  /*1740*/  BSYNC.RECONVERGENT B2 ;  /* 0x0000000000027941 */ /* 0x000fea0003800200 */
.L_x_138:
[----:B------:R-:W-:Y:S05]  /*1750*/  @!P1 BRA `(.L_x_137) ;  /* 0x0000000400a89947 */ /* 0x000fea0003800000 */
[----:B------:R-:W0:Y:S01]  /*1760*/  LDCU.64 UR4, c[0x0][0x380] ;  /* 0x00007000ff0477ac */ /* 0x000e220008000a00 */
[----:B------:R-:W-:Y:S01]  /*1770*/  IADD3 R5, PT, PT, R11, -R10, RZ ;  /* 0x8000000a0b057210 */ /* 0x000fe20007ffe0ff */
[----:B------:R-:W-:Y:S01]  /*1780*/  BSSY.RECONVERGENT B2, `(.L_x_141) ;  /* 0x000003b000027945 */ /* 0x000fe20003800200 */
[----:B------:R-:W-:Y:S02]  /*1790*/  IADD3 R3, P0, PT, R10, R20, RZ ;  /* 0x000000140a037210 */ /* 0x000fe40007f1e0ff */
[----:B------:R-:W-:Y:S02]  /*17a0*/  ISETP.GT.AND P1, PT, R5, 0x1800, PT ;  /* 0x000018000500780c */ /* 0x000fe40003f24270 */
[----:B------:R-:W-:Y:S02]  /*17b0*/  IADD3.X R6, PT, PT, RZ, RZ, RZ, P0, !PT ;  /* 0x000000ffff067210 */ /* 0x000fe400007fe4ff */
[----:B0-----:R-:W-:-:S04]  /*17c0*/  LEA R4, P0, R3, UR4, 0x2 ;  /* 0x0000000403047c11 */ /* 0x001fc8000f8010ff */
[----:B------:R-:W-:Y:S02]  /*17d0*/  LEA.HI.X R3, R3, UR5, R6, 0x2, P0 ;  /* 0x0000000503037c11 */ /* 0x000fe400080f1406 */
[----:B------:R-:W-:-:S04]  /*17e0*/  IADD3 R4, P0, PT, R4, 0x1000, RZ ;  /* 0x0000100004047810 */ /* 0x000fc80007f1e0ff */
[----:B------:R-:W-:Y:S02]  /*17f0*/  IADD3.X R5, PT, PT, RZ, R3, RZ, P0, !PT ;  /* 0x00000003ff057210 */ /* 0x000fe400007fe4ff */
[----:B------:R-:W-:Y:S02]  /*1800*/  PLOP3.LUT P0, PT, PT, PT, PT, 0x80, 0x8 ;  /* 0x000000000008781c */ /* 0x000fe40003f0f070 */
[----:B------:R-:W-:Y:S01]  /*1810*/  IADD3 R3, PT, PT, R10, R20, RZ ;  /* 0x000000140a037210 */ /* 0x000fe20007ffe0ff */
[----:B------:R-:W-:Y:S10]  /*1820*/  @!P1 BRA `(.L_x_142) ;  /* 0x0000000000c09947 */ /* 0x000ff40003800000 */
[----:B------:R-:W-:Y:S02]  /*1830*/  PLOP3.LUT P0, PT, PT, PT, PT, 0x8, 0x80 ;  /* 0x000000000080781c */ /* 0x000fe40003f0e170 */
[----:B------:R-:W-:-:S11]  /*1840*/  IADD3 R13, PT, PT, R11, -0x1800, RZ ;  /* 0xffffe8000b0d7810 */ /* 0x000fd60007ffe0ff */
.L_x_143:
        /* <DEDUP_REMOVED lines=46> */
.L_x_142:
[----:B------:R-:W-:Y:S05]  /*1b30*/  BSYNC.RECONVERGENT B2 ;  /* 0x0000000000027941 */ /* 0x000fea0003800200 */
.L_x_141:
        /* <DEDUP_REMOVED lines=31> */
.L_x_145:
[----:B------:R-:W-:Y:S05]  /*1d30*/  BSYNC.RECONVERGENT B2 ;  /* 0x0000000000027941 */ /* 0x000fea0003800200 */
.L_x_144:
        /* <DEDUP_REMOVED lines=9> */
[----:B----4-:R-:W-:-:S04]  /*1dd0*/  FADD R0, R0, R3 ;  /* 0x0000000300007221 */ /* 0x010fc80000000000 */
[----:B--2---:R-:W-:-:S04]  /*1de0*/  FADD R0, R0, R9 ;  /* 0x0000000900007221 */ /* 0x004fc80000000000 */
[----:B---3--:R-:W-:-:S07]  /*1df0*/  FADD R0, R0, R11 ;  /* 0x0000000b00007221 */ /* 0x008fce0000000000 */
.L_x_137:
[----:B------:R-:W-:Y:S05]  /*1e00*/  BSYNC.RECONVERGENT B1 ;  /* 0x0000000000017941 */ /* 0x000fea0003800200 */
.L_x_135:
        /* <DEDUP_REMOVED lines=32> */
[----:B---3--:R-:W0:Y:S04]  /*2010*/  LDS.128 R4, [UR4+0x10] ;  /* 0x00001004ff047984 */ /* 0x008e280008000c00 */
        /* <DEDUP_REMOVED lines=19> */
.L_x_118:
        /* <DEDUP_REMOVED lines=12> */
.L_x_148:
[----:B------:R-:W-:Y:S05]  /*2210*/  BSYNC.RECONVERGENT B1 ;  /* 0x0000000000017941 */ /* 0x000fea0003800200 */
.L_x_147:
        /* <DEDUP_REMOVED lines=16> */
.L_x_153:
        /* <DEDUP_REMOVED lines=9> */
.L_x_152:
[----:B------:R-:W-:Y:S05]  /*23b0*/  BSYNC.RECONVERGENT B2 ;  /* 0x0000000000027941 */ /* 0x000fea0003800200 */
.L_x_151:
        /* <DEDUP_REMOVED lines=8> */
.L_x_156:
        /* <DEDUP_REMOVED lines=43> */
.L_x_155:
[----:B------:R-:W-:Y:S05]  /*26f0*/  BSYNC.RECONVERGENT B2 ;  /* 0x0000000000027941 */ /* 0x000fea0003800200 */
.L_x_154:
        /* <DEDUP_REMOVED lines=26> */
.L_x_158:
[----:B------:R-:W-:Y:S05]  /*28a0*/  BSYNC.RECONVERGENT B2 ;  /* 0x0000000000027941 */ /* 0x000fea0003800200 */
.L_x_157:
        /* <DEDUP_REMOVED lines=12> */
.L_x_150:
[----:B------:R-:W-:Y:S05]  /*2970*/  BSYNC.RECONVERGENT B1 ;  /* 0x0000000000017941 */ /* 0x000fea0003800200 */
.L_x_149:
[----:B------:R-:W-:Y:S02]  /*2980*/  ISETP.GE.AND P0, PT, R3, 0x200, PT ;  /* 0x000002000300780c */ /* 0x000fe40003f06270 */
[----:B0----5:R-:W-:-:S11]  /*2990*/  MOV R5, R0 ;  /* 0x0000000000057202 */ /* 0x021fd60000000f00 */
[----:B------:R-:W-:Y:S05]  /*29a0*/  @!P0 BRA `(.L_x_159) ;  /* 0x0000000000d08947 */ /* 0x000fea0003800000 */
[----:B------:R-:W0:Y:S01]  /*29b0*/  S2R R7, SR_LANEID ;  /* 0x0000000000077919 */ /* 0x000e220000000000 */
[----:B------:R-:W1:Y:S02]  /*29c0*/  SHFL.DOWN PT, R0, R5, 0x1, 0x1f ;  /* 0x08201f0005007f89 */ /* 0x000e6400000e0000 */
[----:B-1----:R-:W-:Y:S01]  /*29d0*/  FADD R0, R0, R5 ;  /* 0x0000000500007221 */ /* 0x002fe20000000000 */
[C---:B0-----:R-:W-:Y:S02]  /*29e0*/  ISETP.GT.AND P0, PT, R7.reuse, 0x1e, PT ;  /* 0x0000001e0700780c */ /* 0x041fe40003f04270 */
[----:B------:R-:W-:Y:S02]  /*29f0*/  ISETP.NE.AND P1, PT, R7, RZ, PT ;  /* 0x000000ff0700720c */ /* 0x000fe40003f25270 */
[----:B------:R-:W-:Y:S02]  /*2a00*/  FSEL R0, R5, R0, P0 ;  /* 0x0000000005007208 */ /* 0x000fe40000000000 */
[----:B------:R-:W-:-:S03]  /*2a10*/  ISETP.GT.AND P0, PT, R7, 0x1d, PT ;  /* 0x0000001d0700780c */ /* 0x000fc60003f04270 */
[----:B------:R-:W0:Y:S06]  /*2a20*/  SHFL.DOWN PT, R3, R0, 0x2, 0x1f ;  /* 0x08401f0000037f89 */ /* 0x000e2c00000e0000 */
        /* <DEDUP_REMOVED lines=24> */
[----:B--2---:R-:W0:Y:S04]  /*2bb0*/  LDS.128 R4, [UR4+0x10] ;  /* 0x00001004ff047984 */ /* 0x004e280008000c00 */
        /* <DEDUP_REMOVED lines=19> */
.L_x_159:
[----:B------:R-:W0:Y:S01]  /*2cf0*/  S2R R4, SR_LANEID ;  /* 0x0000000000047919 */ /* 0x000e220000000000 */
[----:B------:R-:W-:-:S04]  /*2d00*/  LOP3.LUT R0, R2, 0x3e0, RZ, 0xc0, !PT ;  /* 0x000003e002007812 */ /* 0x000fc800078ec0ff */
[----:B------:R-:W-:Y:S02]  /*2d10*/  IADD3 R6, PT, PT, R0, 0x20, RZ ;  /* 0x0000002000067810 */ /* 0x000fe40007ffe0ff */
[----:B------:R-:W-:Y:S02]  /*2d20*/  LOP3.LUT R0, RZ, R0, RZ, 0x33, !PT ;  /* 0x00000000ff007212 */ /* 0x000fe400078e33ff */
[-C--:B------:R-:W-:Y:S02]  /*2d30*/  ISETP.GT.AND P0, PT, R6, R3.reuse, PT ;  /* 0x000000030600720c */ /* 0x080fe40003f04270 */
[----:B------:R-:W-:-:S04]  /*2d40*/  IADD3 R0, PT, PT, R0, R3, RZ ;  /* 0x0000000300007210 */ /* 0x000fc80007ffe0ff */
[----:B------:R-:W-:-:S05]  /*2d50*/  SEL R6, R0, 0x1f, P0 ;  /* 0x0000001f00067807 */ /* 0x000fca0000000000 */
[----:B------:R-:W1:Y:S01]  /*2d60*/  SHFL.DOWN PT, R0, R5, 0x1, R6 ;  /* 0x0820000005007989 */ /* 0x000e6200000e0006 */
[C---:B0-----:R-:W-:Y:S02]  /*2d70*/  ISETP.GE.AND P0, PT, R4.reuse, R6, PT ;  /* 0x000000060400720c */ /* 0x041fe40003f06270 */
[C---:B------:R-:W-:Y:S02]  /*2d80*/  IADD3 R7, PT, PT, R4.reuse, 0x2, RZ ;  /* 0x0000000204077810 */ /* 0x040fe40007ffe0ff */
[----:B------:R-:W-:-:S09]  /*2d90*/  ISETP.NE.AND P1, PT, R4, RZ, PT ;  /* 0x000000ff0400720c */ /* 0x000fd20003f25270 */
[----:B-1----:R-:W-:Y:S01]  /*2da0*/  @!P0 FADD R5, R0, R5 ;  /* 0x0000000500058221 */ /* 0x002fe20000000000 */
[-C--:B------:R-:W-:Y:S02]  /*2db0*/  ISETP.GT.AND P0, PT, R7, R6.reuse, PT ;  /* 0x000000060700720c */ /* 0x080fe40003f04270 */
[----:B------:R-:W-:Y:S01]  /*2dc0*/  IADD3 R7, PT, PT, R4, 0x4, RZ ;  /* 0x0000000404077810 */ /* 0x000fe20007ffe0ff */
[----:B------:R-:W0:Y:S01]  /*2dd0*/  @!P1 S2R R8, SR_CgaCtaId ;  /* 0x0000000000089919 */ /* 0x000e220000008800 */
        /* <DEDUP_REMOVED lines=31> */
[----:B-1----:R-:W1:Y:S04]  /*2fd0*/  LDS.128 R4, [UR4+0x20] ;  /* 0x00002004ff047984 */ /* 0x002e680008000c00 */
        /* <DEDUP_REMOVED lines=29> */
.L_x_146:
        /* <DEDUP_REMOVED lines=28> */
[----:B------:R-:W-:Y:S02]  /*3370*/  HFMA2 R11, -RZ, RZ, 0, 0.0078125 ;  /* 0x00002000ff0b7431 */ /* 0x000fe400000001ff */
        /* <DEDUP_REMOVED lines=11> */
.L_x_162:
[----:B------:R-:W-:-:S05]  /*3430*/  IMAD.WIDE R2, R11, 0x4, R4 ;  /* 0x000000040b027825 */ /* 0x000fca00078e0204 */
        /* <DEDUP_REMOVED lines=15> */
[----:B------:R0:W5:Y:S02]  /*3530*/  LDG.E.CONSTANT R18, desc[UR6][R2.64+0x7800] ;  /* 0x0078000602127981 */ /* 0x000164000c1e9900 */
[----:B0-----:R-:W-:-:S04]  /*3540*/  MOV R3, R7 ;  /* 0x0000000700037202 */ /* 0x001fc80000000f00 */
[----:B------:R-:W-:-:S04]  /*3550*/  IADD3 R2, PT, PT, -R11, R3, RZ ;  /* 0x000000030b027210 */ /* 0x000fc80007ffe1ff */
[----:B------:R-:W-:Y:S01]  /*3560*/  ISETP.GE.AND P0, PT, R2, 0x2000, PT ;  /* 0x000020000200780c */ /* 0x000fe20003f06270 */
        /* <DEDUP_REMOVED lines=17> */
[----:B------:R-:W-:-:S04]  /*3680*/  IADD3 R11, PT, PT, R11, 0x2000, RZ ;  /* 0x000020000b0b7810 */ /* 0x000fc80007ffe0ff */
[----:B------:R-:W-:-:S13]  /*3690*/  ISETP.GT.AND P0, PT, R11, R6, PT ;  /* 0x000000060b00720c */ /* 0x000fda0003f04270 */
[----:B------:R-:W-:Y:S05]  /*36a0*/  @!P0 BRA `(.L_x_162) ;  /* 0xfffffffc00608947 */ /* 0x000fea000383ffff */
.L_x_160:
        /* <DEDUP_REMOVED lines=20> */
.L_x_166:
        /* <DEDUP_REMOVED lines=8> */
.L_x_165:
[----:B------:R-:W-:Y:S05]  /*3870*/  BSYNC.RECONVERGENT B2 ;  /* 0x0000000000027941 */ /* 0x000fea0003800200 */
.L_x_164:
        /* <DEDUP_REMOVED lines=16> */
.L_x_169:
        /* <DEDUP_REMOVED lines=46> */
.L_x_168:
[----:B------:R-:W-:Y:S05]  /*3c60*/  BSYNC.RECONVERGENT B2 ;  /* 0x0000000000027941 */ /* 0x000fea0003800200 */
.L_x_167:
        /* <DEDUP_REMOVED lines=31> */
.L_x_171:
[----:B------:R-:W-:Y:S05]  /*3e60*/  BSYNC.RECONVERGENT B2 ;  /* 0x0000000000027941 */ /* 0x000fea0003800200 */
.L_x_170:
        /* <DEDUP_REMOVED lines=12> */
.L_x_163:
[----:B------:R-:W-:Y:S05]  /*3f30*/  BSYNC.RECONVERGENT B1 ;  /* 0x0000000000017941 */ /* 0x000fea0003800200 */
.L_x_161:
        /* <DEDUP_REMOVED lines=50> */
[----:B------:R-:W-:-:S07]  /*4260*/  FADD R0, R18, R19 ;  /* 0x0000001312007221 */ /* 0x000fce0000000000 */
.L_x_133:
[----:B------:R-:W-:Y:S05]  /*4270*/  BSYNC.RECONVERGENT B0 ;  /* 0x0000000000007941 */ /* 0x000fea0003800200 */
.L_x_117:
[----:B------:R-:W-:Y:S05]  /*4280*/  @P0 EXIT ;  /* 0x000000000000094d */ /* 0x000fea0003800000 */
[----:B0-23--:R-:W0:Y:S01]  /*4290*/  LDC.64 R2, c[0x0][0x388] ;  /* 0x0000e200ff027b82 */ /* 0x00de220000000a00 */
[----:B------:R-:W4:Y:S02]  /*42a0*/  LDCU UR4, c[0x0][0x398] ;  /* 0x00007300ff0477ac */ /* 0x000f240008000800 */
[----:B----4-:R-:W-:-:S05]  /*42b0*/  FADD R5, R0, UR4 ;  /* 0x0000000400057e21 */ /* 0x010fca0008000000 */
[----:B0-----:R-:W-:Y:S01]  /*42c0*/  STG.E desc[UR6][R2.64], R5 ;  /* 0x0000000502007986 */ /* 0x001fe2000c101906 */
[----:B------:R-:W-:Y:S05]  /*42d0*/  EXIT ;  /* 0x000000000000794d */ /* 0x000fea0003800000 */
.L_x_172:
        /* <DEDUP_REMOVED lines=10> */
.L_x_411:


//--------------------- .text._ZN3cub18CUB_300001_SM_10006detail6reduce18DeviceReduceKernelINS2_10policy_hubIfjN4cuda3std3__44plusIfEEE10Policy1000EN6thrust24THRUST_300001_SM_1000_NS6detail15normal_iteratorINSD_10device_ptrIfEEEEjS9_fNS7_10__identityEEEvT0_PT3_T1_NS0_13GridEvenShareISN_EET2_T4_ --------------------------
	.section	.text._ZN3cub18CUB_300001_SM_10006detail6reduce18DeviceReduceKernelINS2_10policy_hubIfjN4cuda3std3__44plusIfEEE10Policy1000EN6thrust24THRUST_300001_SM_1000_NS6detail15normal_iteratorINSD_10device_ptrIfEEEEjS9_fNS7_10__identityEEEvT0_PT3_T1_NS0_13GridEvenShareISN_EET2_T4_,"ax",@progbits
	.align	128
        .global         _ZN3cub18CUB_300001_SM_10006detail6reduce18DeviceReduceKernelINS2_10policy_hubIfjN4cuda3std3__44plusIfEEE10Policy1000EN6thrust24THRUST_300001_SM_1000_NS6detail15normal_iteratorINSD_10device_ptrIfEEEEjS9_fNS7_10__identityEEEvT0_PT3_T1_NS0_13GridEvenShareISN_EET2_T4_
        .type           _ZN3cub18CUB_300001_SM_10006detail6reduce18DeviceReduceKernelINS2_10policy_hubIfjN4cuda3std3__44plusIfEEE10Policy1000EN6thrust24THRUST_300001_SM_1000_NS6detail15normal_iteratorINSD_10device_ptrIfEEEEjS9_fNS7_10__identityEEEvT0_PT3_T1_NS0_13GridEvenShareISN_EET2_T4_,@function
        .size           _ZN3cub18CUB_300001_SM_10006detail6reduce18DeviceReduceKernelINS2_10policy_hubIfjN4cuda3std3__44plusIfEEE10Policy1000EN6thrust24THRUST_300001_SM_1000_NS6detail15normal_iteratorINSD_10device_ptrIfEEEEjS9_fNS7_10__identityEEEvT0_PT3_T1_NS0_13GridEvenShareISN_EET2_T4_,(.L_x_412 - _ZN3cub18CUB_300001_SM_10006detail6reduce18DeviceReduceKernelINS2_10policy_hubIfjN4cuda3std3__44plusIfEEE10Policy1000EN6thrust24THRUST_300001_SM_1000_NS6detail15normal_iteratorINSD_10device_ptrIfEEEEjS9_fNS7_10__identityEEEvT0_PT3_T1_NS0_13GridEvenShareISN_EET2_T4_)
        .other          _ZN3cub18CUB_300001_SM_10006detail6reduce18DeviceReduceKernelINS2_10policy_hubIfjN4cuda3std3__44plusIfEEE10Policy1000EN6thrust24THRUST_300001_SM_1000_NS6detail15normal_iteratorINSD_10device_ptrIfEEEEjS9_fNS7_10__identityEEEvT0_PT3_T1_NS0_13GridEvenShareISN_EET2_T4_,@"STO_CUDA_ENTRY STV_DEFAULT"
_ZN3cub18CUB_300001_SM_10006detail6reduce18DeviceReduceKernelINS2_10policy_hubIfjN4cuda3std3__44plusIfEEE10Policy1000EN6thrust24THRUST_300001_SM_1000_NS6detail15normal_iteratorINSD_10device_ptrIfEEEEjS9_fNS7_10__identityEEEvT0_PT3_T1_NS0_13GridEvenShareISN_EET2_T4_:
.text._ZN3cub18CUB_300001_SM_10006detail6reduce18DeviceReduceKernelINS2_10policy_hubIfjN4cuda3std3__44plusIfEEE10Policy1000EN6thrust24THRUST_300001_SM_1000_NS6detail15normal_iteratorINSD_10device_ptrIfEEEEjS9_fNS7_10__identityEEEvT0_PT3_T1_NS0_13GridEvenShareISN_EET2_T4_:
[----:B------:R-:W-:Y:S01]  /*0000*/  LDC R1, c[0x0][0x37c] ;  /* 0x0000df00ff017b82 */ /* 0x000fe20000000800 */
[----:B------:R-:W0:Y:S07]  /*0010*/  S2R R3, SR_CTAID.X ;  /* 0x0000000000037919 */ /* 0x000e2e0000002500 */
[----:B------:R-:W1:Y:S01]  /*0020*/  LDC.64 R6, c[0x0][0x3a8] ;  /* 0x0000ea00ff067b82 */ /* 0x000e620000000a00 */
[----:B------:R-:W2:Y:S01]  /*0030*/  LDCU.64 UR6, c[0x0][0x358] ;  /* 0x00006b00ff0677ac */ /* 0x000ea20008000a00 */
[----:B------:R-:W-:Y:S01]  /*0040*/  BSSY.RECONVERGENT B0, `(.L_x_173) ;  /* 0x000027a000007945 */ /* 0x000fe20003800200 */
[----:B-1----:R-:W-:Y:S01]  /*0050*/  SHF.L.U32 R13, R7, 0xd, RZ ;  /* 0x0000000d070d7819 */ /* 0x002fe200000006ff */
[----:B0-----:R-:W-:-:S05]  /*0060*/  IMAD R0, R3, -0x2000, R6 ;  /* 0xffffe00003007824 */ /* 0x001fca00078e0206 */
[----:B------:R-:W-:-:S13]  /*0070*/  ISETP.GT.U32.AND P0, PT, R0, 0x1fff, PT ;  /* 0x00001fff0000780c */ /* 0x000fda0003f04070 */
[----:B--2---:R-:W-:Y:S05]  /*0080*/  @P0 BRA `(.L_x_174) ;  /* 0x0000001000d40947 */ /* 0x004fea0003800000 */
[----:B------:R-:W0:Y:S01]  /*0090*/  S2R R2, SR_TID.X ;  /* 0x0000000000027919 */ /* 0x000e220000002100 */
[----:B------:R-:W-:Y:S01]  /*00a0*/  BSSY.RECONVERGENT B1, `(.L_x_175) ;  /* 0x000000a000017945 */ /* 0x000fe20003800200 */
[----:B------:R-:W-:Y:S01]  /*00b0*/  HFMA2 R15, -RZ, RZ, 0, 0 ;  /* 0x00000000ff0f7431 */ /* 0x000fe200000001ff */
[----:B0-----:R-:W-:Y:S02]  /*00c0*/  ISETP.GE.U32.AND P0, PT, R2, R0, PT ;  /* 0x000000000200720c */ /* 0x001fe40003f06070 */
[----:B------:R-:W-:-:S11]  /*00d0*/  MOV R4, R2 ;  /* 0x0000000200047202 */ /* 0x000fd60000000f00 */
[----:B------:R-:W-:Y:S05]  /*00e0*/  @P0 BRA `(.L_x_176) ;  /* 0x0000000000140947 */ /* 0x000fea0003800000 */
[----:B------:R-:W0:Y:S01]  /*00f0*/  LDC.64 R8, c[0x0][0x380] ;  /* 0x0000e000ff087b82 */ /* 0x000e220000000a00 */
[----:B------:R-:W-:-:S05]  /*0100*/  LEA R5, R3, R2, 0xd ;  /* 0x0000000203057211 */ /* 0x000fca00078e68ff */
[----:B0-----:R-:W-:-:S05]  /*0110*/  IMAD.WIDE.U32 R8, R5, 0x4, R8 ;  /* 0x0000000405087825 */ /* 0x001fca00078e0008 */
[----:B------:R0:W5:Y:S01]  /*0120*/  LDG.E R15, desc[UR6][R8.64] ;  /* 0x00000006080f7981 */ /* 0x000162000c1e1900 */
[----:B------:R-:W-:-:S07]  /*0130*/  IADD3 R4, PT, PT, R2, 0x200, RZ ;  /* 0x0000020002047810 */ /* 0x000fce0007ffe0ff */
.L_x_176:
[----:B------:R-:W-:Y:S05]  /*0140*/  BSYNC.RECONVERGENT B1 ;  /* 0x0000000000017941 */ /* 0x000fea0003800200 */
.L_x_175:
[----:B------:R-:W-:Y:S01]  /*0150*/  ISETP.GE.U32.AND P0, PT, R4, R0, PT ;  /* 0x000000000400720c */ /* 0x000fe20003f06070 */
[----:B------:R-:W-:-:S12]  /*0160*/  BSSY.RECONVERGENT B1, `(.L_x_177) ;  /* 0x00000a5000017945 */ /* 0x000fd80003800200 */
[----:B------:R-:W-:Y:S05]  /*0170*/  @P0 BRA `(.L_x_178) ;  /* 0x00000008008c0947 */ /* 0x000fea0003800000 */
[----:B------:R-:W-:Y:S01]  /*0180*/  LOP3.LUT R5, RZ, R4, RZ, 0x33, !PT ;  /* 0x00000004ff057212 */ /* 0x000fe200078e33ff */
[----:B------:R-:W-:Y:S03]  /*0190*/  BSSY.RECONVERGENT B2, `(.L_x_179) ;  /* 0x0000053000027945 */ /* 0x000fe60003800200 */
[----:B------:R-:W-:-:S05]  /*01a0*/  IADD3 R6, PT, PT, R5, R6, RZ ;  /* 0x0000000605067210 */ /* 0x000fca0007ffe0ff */
[----:B------:R-:W-:-:S05]  /*01b0*/  IMAD R6, R3, -0x2000, R6 ;  /* 0xffffe00003067824 */ /* 0x000fca00078e0206 */
[C---:B------:R-:W-:Y:S02]  /*01c0*/  ISETP.GE.U32.AND P0, PT, R6.reuse, 0x1e00, PT ;  /* 0x00001e000600780c */ /* 0x040fe40003f06070 */
[----:B------:R-:W-:-:S04]  /*01d0*/  LEA.HI R5, R6, 0x1, RZ, 0x17 ;  /* 0x0000000106057811 */ /* 0x000fc800078fb8ff */
[----:B------:R-:W-:-:S07]  /*01e0*/  LOP3.LUT R6, R5, 0xf, RZ, 0xc0, !PT ;  /* 0x0000000f05067812 */ /* 0x000fce00078ec0ff */
[----:B------:R-:W-:Y:S05]  /*01f0*/  @!P0 BRA `(.L_x_180) ;  /* 0x0000000400308947 */ /* 0x000fea0003800000 */
[----:B------:R-:W-:Y:S01]  /*0200*/  LOP3.LUT R10, R5, 0xfffff0, RZ, 0xc0, !PT ;  /* 0x00fffff0050a7812 */ /* 0x000fe200078ec0ff */
[----:B------:R-:W-:Y:S01]  /*0210*/  BSSY.RECONVERGENT B3, `(.L_x_181) ;  /* 0x0000049000037945 */ /* 0x000fe20003800200 */
[----:B0-----:R-:W-:Y:S02]  /*0220*/  LOP3.LUT R9, R4, 0x1000, RZ, 0xfc, !PT ;  /* 0x0000100004097812 */ /* 0x001fe400078efcff */
[----:B------:R-:W-:Y:S02]  /*0230*/  LEA R4, R3, R4, 0xd ;  /* 0x0000000403047211 */ /* 0x000fe400078e68ff */
[----:B------:R-:W-:-:S07]  /*0240*/  IADD3 R10, PT, PT, -R10, RZ, RZ ;  /* 0x000000ff0a0a7210 */ /* 0x000fce0007ffe1ff */
.L_x_182:
[----:B------:R-:W0:Y:S02]  /*0250*/  LDC.64 R12, c[0x0][0x380] ;  /* 0x0000e000ff0c7b82 */ /* 0x000e240000000a00 */
[----:B0-----:R-:W-:-:S05]  /*0260*/  IMAD.WIDE.U32 R22, R4, 0x4, R12 ;  /* 0x0000000404167825 */ /* 0x001fca00078e000c */
[----:B------:R0:W2:Y:S01]  /*0270*/  LDG.E R8, desc[UR6][R22.64] ;  /* 0x0000000616087981 */ /* 0x0000a2000c1e1900 */
[C---:B------:R-:W-:Y:S02]  /*0280*/  IADD3 R25, PT, PT, R4.reuse, 0x200, RZ ;  /* 0x0000020004197810 */ /* 0x040fe40007ffe0ff */
[C---:B------:R-:W-:Y:S02]  /*0290*/  IADD3 R21, PT, PT, R4.reuse, 0x400, RZ ;  /* 0x0000040004157810 */ /* 0x040fe40007ffe0ff */
[C---:B------:R-:W-:Y:S01]  /*02a0*/  IADD3 R17, PT, PT, R4.reuse, 0x600, RZ ;  /* 0x0000060004117810 */ /* 0x040fe20007ffe0ff */
[----:B------:R-:W-:Y:S01]  /*02b0*/  IMAD.WIDE.U32 R24, R25, 0x4, R12 ;  /* 0x0000000419187825 */ /* 0x000fe200078e000c */
[----:B------:R-:W-:-:S03]  /*02c0*/  IADD3 R19, PT, PT, R4, 0x800, RZ ;  /* 0x0000080004137810 */ /* 0x000fc60007ffe0ff */
[--C-:B------:R-:W-:Y:S01]  /*02d0*/  IMAD.WIDE.U32 R20, R21, 0x4, R12.reuse ;  /* 0x0000000415147825 */ /* 0x100fe200078e000c */
[----:B------:R-:W3:Y:S01]  /*02e0*/  LDG.E R7, desc[UR6][R24.64] ;  /* 0x0000000618077981 */ /* 0x000ee2000c1e1900 */
[C---:B------:R-:W-:Y:S02]  /*02f0*/  IADD3 R11, PT, PT, R4.reuse, 0xa00, RZ ;  /* 0x00000a00040b7810 */ /* 0x040fe40007ffe0ff */
[--C-:B------:R-:W-:Y:S01]  /*0300*/  IMAD.WIDE.U32 R16, R17, 0x4, R12.reuse ;  /* 0x0000000411107825 */ /* 0x100fe200078e000c */
[----:B------:R1:W4:Y:S01]  /*0310*/  LDG.E R29, desc[UR6][R20.64] ;  /* 0x00000006141d7981 */ /* 0x000322000c1e1900 */
[C---:B------:R-:W-:Y:S02]  /*0320*/  IADD3 R14, PT, PT, R4.reuse, 0xc00, RZ ;  /* 0x00000c00040e7810 */ /* 0x040fe40007ffe0ff */
[--C-:B------:R-:W-:Y:S01]  /*0330*/  IMAD.WIDE.U32 R18, R19, 0x4, R12.reuse ;  /* 0x0000000413127825 */ /* 0x100fe200078e000c */
[----:B------:R1:W4:Y:S03]  /*0340*/  LDG.E R28, desc[UR6][R16.64] ;  /* 0x00000006101c7981 */ /* 0x000326000c1e1900 */
[----:B0-----:R-:W-:Y:S01]  /*0350*/  IMAD.WIDE.U32 R22, R11, 0x4, R12 ;  /* 0x000000040b167825 */ /* 0x001fe200078e000c */
[----:B------:R-:W4:Y:S01]  /*0360*/  LDG.E R27, desc[UR6][R18.64] ;  /* 0x00000006121b7981 */ /* 0x000f22000c1e1900 */
[----:B------:R-:W-:-:S02]  /*0370*/  IADD3 R11, PT, PT, R4, 0xe00, RZ ;  /* 0x00000e00040b7810 */ /* 0x000fc40007ffe0ff */
[--C-:B-1----:R-:W-:Y:S01]  /*0380*/  IMAD.WIDE.U32 R20, R14, 0x4, R12.reuse ;  /* 0x000000040e147825 */ /* 0x102fe200078e000c */
[----:B------:R0:W4:Y:S01]  /*0390*/  LDG.E R26, desc[UR6][R22.64] ;  /* 0x00000006161a7981 */ /* 0x000122000c1e1900 */
[C---:B------:R-:W-:Y:S02]  /*03a0*/  IADD3 R14, PT, PT, R4.reuse, 0x1000, RZ ;  /* 0x00001000040e7810 */ /* 0x040fe40007ffe0ff */
[C---:B------:R-:W-:Y:S01]  /*03b0*/  IADD3 R24, PT, PT, R4.reuse, 0x1200, RZ ;  /* 0x0000120004187810 */ /* 0x040fe20007ffe0ff */
[--C-:B------:R-:W-:Y:S01]  /*03c0*/  IMAD.WIDE.U32 R16, R11, 0x4, R12.reuse ;  /* 0x000000040b107825 */ /* 0x100fe200078e000c */
[----:B------:R1:W4:Y:S01]  /*03d0*/  LDG.E R25, desc[UR6][R20.64] ;  /* 0x0000000614197981 */ /* 0x000322000c1e1900 */
[----:B------:R-:W-:Y:S02]  /*03e0*/  IADD3 R11, PT, PT, R4, 0x1400, RZ ;  /* 0x00001400040b7810 */ /* 0x000fe40007ffe0ff */
[--C-:B0-----:R-:W-:Y:S02]  /*03f0*/  IMAD.WIDE.U32 R22, R24, 0x4, R12.reuse ;  /* 0x0000000418167825 */ /* 0x101fe400078e000c */
[----:B------:R0:W4:Y:S02]  /*0400*/  LDG.E R24, desc[UR6][R16.64] ;  /* 0x0000000610187981 */ /* 0x000124000c1e1900 */
[--C-:B-1----:R-:W-:Y:S01]  /*0410*/  IMAD.WIDE.U32 R20, R14, 0x4, R12.reuse ;  /* 0x000000040e147825 */ /* 0x102fe200078e000c */
[C---:B------:R-:W-:Y:S01]  /*0420*/  IADD3 R14, PT, PT, R4.reuse, 0x1600, RZ ;  /* 0x00001600040e7810 */ /* 0x040fe20007ffe0ff */
[----:B------:R1:W4:Y:S04]  /*0430*/  LDG.E R18, desc[UR6][R22.64] ;  /* 0x0000000616127981 */ /* 0x000328000c1e1900 */
[----:B------:R1:W4:Y:S01]  /*0440*/  LDG.E R19, desc[UR6][R20.64] ;  /* 0x0000000614137981 */ /* 0x000322000c1e1900 */
[----:B0-----:R-:W-:Y:S01]  /*0450*/  IMAD.WIDE.U32 R16, R11, 0x4, R12 ;  /* 0x000000040b107825 */ /* 0x001fe200078e000c */
[----:B-1----:R-:W-:-:S04]  /*0460*/  IADD3 R23, PT, PT, R4, 0x1800, RZ ;  /* 0x0000180004177810 */ /* 0x002fc80007ffe0ff */
[----:B------:R0:W4:Y:S01]  /*0470*/  LDG.E R11, desc[UR6][R16.64] ;  /* 0x00000006100b7981 */ /* 0x000122000c1e1900 */
[C---:B------:R-:W-:Y:S01]  /*0480*/  IADD3 R21, PT, PT, R4.reuse, 0x1a00, RZ ;  /* 0x00001a0004157810 */ /* 0x040fe20007ffe0ff */
[----:B0-----:R-:W-:Y:S01]  /*0490*/  IMAD.WIDE.U32 R16, R23, 0x4, R12 ;  /* 0x0000000417107825 */ /* 0x001fe200078e000c */
[----:B------:R-:W-:-:S03]  /*04a0*/  IADD3 R23, PT, PT, R4, 0x1c00, RZ ;  /* 0x00001c0004177810 */ /* 0x000fc60007ffe0ff */
[--C-:B------:R-:W-:Y:S02]  /*04b0*/  IMAD.WIDE.U32 R20, R21, 0x4, R12.reuse ;  /* 0x0000000415147825 */ /* 0x100fe400078e000c */
[----:B------:R-:W4:Y:S02]  /*04c0*/  LDG.E R16, desc[UR6][R16.64] ;  /* 0x0000000610107981 */ /* 0x000f24000c1e1900 */
[----:B------:R-:W-:Y:S02]  /*04d0*/  IMAD.WIDE.U32 R22, R23, 0x4, R12 ;  /* 0x0000000417167825 */ /* 0x000fe400078e000c */
[----:B------:R-:W4:Y:S04]  /*04e0*/  LDG.E R20, desc[UR6][R20.64] ;  /* 0x0000000614147981 */ /* 0x000f28000c1e1900 */
[----:B------:R-:W4:Y:S01]  /*04f0*/  LDG.E R22, desc[UR6][R22.64] ;  /* 0x0000000616167981 */ /* 0x000f22000c1e1900 */
[----:B--2--5:R-:W-:Y:S01]  /*0500*/  FADD R8, R8, R15 ;  /* 0x0000000f08087221 */ /* 0x024fe20000000000 */
[----:B------:R-:W-:-:S06]  /*0510*/  IMAD.WIDE.U32 R14, R14, 0x4, R12 ;  /* 0x000000040e0e7825 */ /* 0x000fcc00078e000c */
[----:B------:R0:W2:Y:S02]  /*0520*/  LDG.E R14, desc[UR6][R14.64] ;  /* 0x000000060e0e7981 */ /* 0x0000a4000c1e1900 */
[----:B0-----:R-:W-:-:S05]  /*0530*/  IADD3 R15, PT, PT, R4, 0x1e00, RZ ;  /* 0x00001e00040f7810 */ /* 0x001fca0007ffe0ff */
[----:B------:R-:W-:-:S06]  /*0540*/  IMAD.WIDE.U32 R12, R15, 0x4, R12 ;  /* 0x000000040f0c7825 */ /* 0x000fcc00078e000c */
[----:B------:R-:W2:Y:S01]  /*0550*/  LDG.E R12, desc[UR6][R12.64] ;  /* 0x000000060c0c7981 */ /* 0x000ea2000c1e1900 */
        /* <DEDUP_REMOVED lines=8> */
[----:B------:R-:W-:Y:S01]  /*05e0*/  FADD R18, R19, R18 ;  /* 0x0000001213127221 */ /* 0x000fe20000000000 */
[----:B------:R-:W-:-:S03]  /*05f0*/  IADD3 R10, PT, PT, R10, 0x10, RZ ;  /* 0x000000100a0a7810 */ /* 0x000fc60007ffe0ff */
[----:B------:R-:W-:Y:S01]  /*0600*/  FADD R11, R18, R11 ;  /* 0x0000000b120b7221 */ /* 0x000fe20000000000 */
[----:B------:R-:W-:Y:S02]  /*0610*/  ISETP.NE.AND P0, PT, R10, RZ, PT ;  /* 0x000000ff0a00720c */ /* 0x000fe40003f05270 */
[----:B------:R-:W-:Y:S02]  /*0620*/  IADD3 R9, PT, PT, R9, 0x2000, RZ ;  /* 0x0000200009097810 */ /* 0x000fe40007ffe0ff */
[----:B------:R-:W-:Y:S01]  /*0630*/  IADD3 R4, PT, PT, R4, 0x2000, RZ ;  /* 0x0000200004047810 */ /* 0x000fe20007ffe0ff */
[----:B--2---:R-:W-:-:S04]  /*0640*/  FADD R11, R11, R14 ;  /* 0x0000000e0b0b7221 */ /* 0x004fc80000000000 */
[----:B------:R-:W-:-:S04]  /*0650*/  FADD R11, R11, R16 ;  /* 0x000000100b0b7221 */ /* 0x000fc80000000000 */
[----:B------:R-:W-:-:S04]  /*0660*/  FADD R11, R11, R20 ;  /* 0x000000140b0b7221 */ /* 0x000fc80000000000 */
[----:B------:R-:W-:-:S04]  /*0670*/  FADD R11, R11, R22 ;  /* 0x000000160b0b7221 */ /* 0x000fc80000000000 */
[----:B------:R-:W-:Y:S01]  /*0680*/  FADD R15, R11, R12 ;  /* 0x0000000c0b0f7221 */ /* 0x000fe20000000000 */
[----:B------:R-:W-:Y:S06]  /*0690*/  @P0 BRA `(.L_x_182) ;  /* 0xfffffff800ec0947 */ /* 0x000fec000383ffff */
[----:B------:R-:W-:Y:S05]  /*06a0*/  BSYNC.RECONVERGENT B3 ;  /* 0x0000000000037941 */ /* 0x000fea0003800200 */
.L_x_181:
[----:B------:R-:W-:-:S07]  /*06b0*/  IADD3 R4, PT, PT, R9, -0x1000, RZ ;  /* 0xfffff00009047810 */ /* 0x000fce0007ffe0ff */
.L_x_180:
[----:B------:R-:W-:Y:S05]  /*06c0*/  BSYNC.RECONVERGENT B2 ;  /* 0x0000000000027941 */ /* 0x000fea0003800200 */
.L_x_179:
[----:B------:R-:W-:-:S13]  /*06d0*/  ISETP.NE.AND P0, PT, R6, RZ, PT ;  /* 0x000000ff0600720c */ /* 0x000fda0003f05270 */
[----:B------:R-:W-:Y:S05]  /*06e0*/  @!P0 BRA `(.L_x_178) ;  /* 0x0000000400308947 */ /* 0x000fea0003800000 */
[----:B------:R-:W-:Y:S01]  /*06f0*/  ISETP.GE.U32.AND P0, PT, R6, 0x8, PT ;  /* 0x000000080600780c */ /* 0x000fe20003f06070 */
[----:B------:R-:W-:Y:S01]  /*0700*/  BSSY.RECONVERGENT B2, `(.L_x_183) ;  /* 0x0000026000027945 */ /* 0x000fe20003800200 */
[----:B------:R-:W-:-:S04]  /*0710*/  LOP3.LUT R22, R5, 0x7, RZ, 0xc0, !PT ;  /* 0x0000000705167812 */ /* 0x000fc800078ec0ff */
[----:B------:R-:W-:-:S07]  /*0720*/  ISETP.NE.AND P1, PT, R22, RZ, PT ;  /* 0x000000ff1600720c */ /* 0x000fce0003f25270 */
[----:B------:R-:W-:Y:S06]  /*0730*/  @!P0 BRA `(.L_x_184) ;  /* 0x0000000000888947 */ /* 0x000fec0003800000 */
[----:B------:R-:W1:Y:S01]  /*0740*/  LDC.64 R6, c[0x0][0x380] ;  /* 0x0000e000ff067b82 */ /* 0x000e620000000a00 */
[----:B------:R-:W-:-:S04]  /*0750*/  LEA R19, R3, R4, 0xd ;  /* 0x0000000403137211 */ /* 0x000fc800078e68ff */
[C---:B------:R-:W-:Y:S02]  /*0760*/  IADD3 R17, PT, PT, R19.reuse, 0x200, RZ ;  /* 0x0000020013117810 */ /* 0x040fe40007ffe0ff */
[C---:B------:R-:W-:Y:S02]  /*0770*/  IADD3 R21, PT, PT, R19.reuse, 0x400, RZ ;  /* 0x0000040013157810 */ /* 0x040fe40007ffe0ff */
[C---:B------:R-:W-:Y:S02]  /*0780*/  IADD3 R13, PT, PT, R19.reuse, 0x600, RZ ;  /* 0x00000600130d7810 */ /* 0x040fe40007ffe0ff */
[C---:B0-----:R-:W-:Y:S01]  /*0790*/  IADD3 R9, PT, PT, R19.reuse, 0x800, RZ ;  /* 0x0000080013097810 */ /* 0x041fe20007ffe0ff */
[----:B-1----:R-:W-:-:S04]  /*07a0*/  IMAD.WIDE.U32 R10, R19, 0x4, R6 ;  /* 0x00000004130a7825 */ /* 0x002fc800078e0006 */
[--C-:B------:R-:W-:Y:S01]  /*07b0*/  IMAD.WIDE.U32 R16, R17, 0x4, R6.reuse ;  /* 0x0000000411107825 */ /* 0x100fe200078e0006 */
[----:B------:R0:W2:Y:S03]  /*07c0*/  LDG.E R14, desc[UR6][R10.64] ;  /* 0x000000060a0e7981 */ /* 0x0000a6000c1e1900 */
[--C-:B------:R-:W-:Y:S01]  /*07d0*/  IMAD.WIDE.U32 R20, R21, 0x4, R6.reuse ;  /* 0x0000000415147825 */ /* 0x100fe200078e0006 */
[----:B------:R1:W3:Y:S03]  /*07e0*/  LDG.E R18, desc[UR6][R16.64] ;  /* 0x0000000610127981 */ /* 0x0002e6000c1e1900 */
[--C-:B------:R-:W-:Y:S01]  /*07f0*/  IMAD.WIDE.U32 R12, R13, 0x4, R6.reuse ;  /* 0x000000040d0c7825 */ /* 0x100fe200078e0006 */
[----:B------:R-:W-:Y:S01]  /*0800*/  IADD3 R23, PT, PT, R19, 0xa00, RZ ;  /* 0x00000a0013177810 */ /* 0x000fe20007ffe0ff */
[----:B------:R-:W4:Y:S02]  /*0810*/  LDG.E R20, desc[UR6][R20.64] ;  /* 0x0000000614147981 */ /* 0x000f24000c1e1900 */
[--C-:B------:R-:W-:Y:S01]  /*0820*/  IMAD.WIDE.U32 R8, R9, 0x4, R6.reuse ;  /* 0x0000000409087825 */ /* 0x100fe200078e0006 */
[----:B------:R-:W-:Y:S01]  /*0830*/  IADD3 R25, PT, PT, R19, 0xc00, RZ ;  /* 0x00000c0013197810 */ /* 0x000fe20007ffe0ff */
[----:B------:R-:W4:Y:S02]  /*0840*/  LDG.E R12, desc[UR6][R12.64] ;  /* 0x000000060c0c7981 */ /* 0x000f24000c1e1900 */
[--C-:B0-----:R-:W-:Y:S01]  /*0850*/  IMAD.WIDE.U32 R10, R23, 0x4, R6.reuse ;  /* 0x00000004170a7825 */ /* 0x101fe200078e0006 */
[----:B------:R-:W-:Y:S01]  /*0860*/  IADD3 R19, PT, PT, R19, 0xe00, RZ ;  /* 0x00000e0013137810 */ /* 0x000fe20007ffe0ff */
[----:B------:R-:W4:Y:S02]  /*0870*/  LDG.E R8, desc[UR6][R8.64] ;  /* 0x0000000608087981 */ /* 0x000f24000c1e1900 */
[----:B-1----:R-:W-:-:S02]  /*0880*/  IMAD.WIDE.U32 R16, R25, 0x4, R6 ;  /* 0x0000000419107825 */ /* 0x002fc400078e0006 */
[----:B------:R-:W4:Y:S02]  /*0890*/  LDG.E R11, desc[UR6][R10.64] ;  /* 0x000000060a0b7981 */ /* 0x000f24000c1e1900 */
[----:B------:R-:W-:Y:S02]  /*08a0*/  IMAD.WIDE.U32 R6, R19, 0x4, R6 ;  /* 0x0000000413067825 */ /* 0x000fe400078e0006 */
[----:B------:R-:W4:Y:S04]  /*08b0*/  LDG.E R17, desc[UR6][R16.64] ;  /* 0x0000000610117981 */ /* 0x000f28000c1e1900 */
[----:B------:R-:W4:Y:S01]  /*08c0*/  LDG.E R7, desc[UR6][R6.64] ;  /* 0x0000000606077981 */ /* 0x000f22000c1e1900 */
        /* <DEDUP_REMOVED lines=9> */
.L_x_184:
[----:B------:R-:W-:Y:S05]  /*0960*/  BSYNC.RECONVERGENT B2 ;  /* 0x0000000000027941 */ /* 0x000fea0003800200 */
.L_x_183:
[----:B------:R-:W-:Y:S05]  /*0970*/  @!P1 BRA `(.L_x_178) ;  /* 0x00000000008c9947 */ /* 0x000fea0003800000 */
[----:B------:R-:W-:Y:S01]  /*0980*/  ISETP.GE.U32.AND P0, PT, R22, 0x4, PT ;  /* 0x000000041600780c */ /* 0x000fe20003f06070 */
[----:B------:R-:W-:Y:S01]  /*0990*/  BSSY.RECONVERGENT B2, `(.L_x_185) ;  /* 0x0000016000027945 */ /* 0x000fe20003800200 */
[----:B------:R-:W-:-:S04]  /*09a0*/  LOP3.LUT R5, R5, 0x3, RZ, 0xc0, !PT ;  /* 0x0000000305057812 */ /* 0x000fc800078ec0ff */
[----:B------:R-:W-:-:S07]  /*09b0*/  ISETP.NE.AND P1, PT, R5, RZ, PT ;  /* 0x000000ff0500720c */ /* 0x000fce0003f25270 */
[----:B------:R-:W-:Y:S06]  /*09c0*/  @!P0 BRA `(.L_x_186) ;  /* 0x0000000000488947 */ /* 0x000fec0003800000 */
[----:B------:R-:W0:Y:S01]  /*09d0*/  LDC.64 R6, c[0x0][0x380] ;  /* 0x0000e000ff067b82 */ /* 0x000e220000000a00 */
[----:B------:R-:W-:-:S04]  /*09e0*/  LEA R13, R3, R4, 0xd ;  /* 0x00000004030d7211 */ /* 0x000fc800078e68ff */
[C---:B------:R-:W-:Y:S02]  /*09f0*/  IADD3 R11, PT, PT, R13.reuse, 0x200, RZ ;  /* 0x000002000d0b7810 */ /* 0x040fe40007ffe0ff */
[C---:B------:R-:W-:Y:S02]  /*0a00*/  IADD3 R17, PT, PT, R13.reuse, 0x400, RZ ;  /* 0x000004000d117810 */ /* 0x040fe40007ffe0ff */
[C---:B------:R-:W-:Y:S01]  /*0a10*/  IADD3 R19, PT, PT, R13.reuse, 0x600, RZ ;  /* 0x000006000d137810 */ /* 0x040fe20007ffe0ff */
[----:B0-----:R-:W-:-:S04]  /*0a20*/  IMAD.WIDE.U32 R8, R13, 0x4, R6 ;  /* 0x000000040d087825 */ /* 0x001fc800078e0006 */
[--C-:B------:R-:W-:Y:S02]  /*0a30*/  IMAD.WIDE.U32 R10, R11, 0x4, R6.reuse ;  /* 0x000000040b0a7825 */ /* 0x100fe400078e0006 */
[----:B------:R-:W2:Y:S02]  /*0a40*/  LDG.E R8, desc[UR6][R8.64] ;  /* 0x0000000608087981 */ /* 0x000ea4000c1e1900 */
[--C-:B------:R-:W-:Y:S02]  /*0a50*/  IMAD.WIDE.U32 R12, R17, 0x4, R6.reuse ;  /* 0x00000004110c7825 */ /* 0x100fe400078e0006 */
[----:B------:R-:W3:Y:S02]  /*0a60*/  LDG.E R10, desc[UR6][R10.64] ;  /* 0x000000060a0a7981 */ /* 0x000ee4000c1e1900 */
[----:B------:R-:W-:Y:S02]  /*0a70*/  IMAD.WIDE.U32 R6, R19, 0x4, R6 ;  /* 0x0000000413067825 */ /* 0x000fe400078e0006 */
[----:B------:R-:W4:Y:S04]  /*0a80*/  LDG.E R12, desc[UR6][R12.64] ;  /* 0x000000060c0c7981 */ /* 0x000f28000c1e1900 */
[----:B------:R-:W4:Y:S01]  /*0a90*/  LDG.E R6, desc[UR6][R6.64] ;  /* 0x0000000606067981 */ /* 0x000f22000c1e1900 */
[----:B------:R-:W-:Y:S01]  /*0aa0*/  IADD3 R4, PT, PT, R4, 0x800, RZ ;  /* 0x0000080004047810 */ /* 0x000fe20007ffe0ff */
[----:B--2--5:R-:W-:-:S04]  /*0ab0*/  FADD R15, R15, R8 ;  /* 0x000000080f0f7221 */ /* 0x024fc80000000000 */
[----:B---3--:R-:W-:-:S04]  /*0ac0*/  FADD R15, R15, R10 ;  /* 0x0000000a0f0f7221 */ /* 0x008fc80000000000 */
[----:B----4-:R-:W-:-:S04]  /*0ad0*/  FADD R15, R15, R12 ;  /* 0x0000000c0f0f7221 */ /* 0x010fc80000000000 */
[----:B------:R-:W-:-:S07]  /*0ae0*/  FADD R15, R15, R6 ;  /* 0x000000060f0f7221 */ /* 0x000fce0000000000 */
.L_x_186:
[----:B------:R-:W-:Y:S05]  /*0af0*/  BSYNC.RECONVERGENT B2 ;  /* 0x0000000000027941 */ /* 0x000fea0003800200 */
.L_x_185:
[----:B------:R-:W-:Y:S05]  /*0b00*/  @!P1 BRA `(.L_x_178) ;  /* 0x0000000000289947 */ /* 0x000fea0003800000 */
[----:B------:R-:W1:Y:S01]  /*0b10*/  LDC.64 R6, c[0x0][0x380] ;  /* 0x0000e000ff067b82 */ /* 0x000e620000000a00 */
[----:B0-----:R-:W-:Y:S02]  /*0b20*/  LEA R9, R3, R4, 0xd ;  /* 0x0000000403097211 */ /* 0x001fe400078e68ff */
[----:B------:R-:W-:-:S07]  /*0b30*/  IADD3 R8, PT, PT, -R5, RZ, RZ ;  /* 0x000000ff05087210 */ /* 0x000fce0007ffe1ff */
.L_x_187:
[----:B-1----:R-:W-:-:S06]  /*0b40*/  IMAD.WIDE.U32 R4, R9, 0x4, R6 ;  /* 0x0000000409047825 */ /* 0x002fcc00078e0006 */
[----:B------:R-:W2:Y:S01]  /*0b50*/  LDG.E R4, desc[UR6][R4.64] ;  /* 0x0000000604047981 */ /* 0x000ea2000c1e1900 */
[----:B------:R-:W-:Y:S02]  /*0b60*/  IADD3 R8, PT, PT, R8, 0x1, RZ ;  /* 0x0000000108087810 */ /* 0x000fe40007ffe0ff */
[----:B------:R-:W-:Y:S02]  /*0b70*/  IADD3 R9, PT, PT, R9, 0x200, RZ ;  /* 0x0000020009097810 */ /* 0x000fe40007ffe0ff */
[----:B------:R-:W-:Y:S01]  /*0b80*/  ISETP.NE.AND P0, PT, R8, RZ, PT ;  /* 0x000000ff0800720c */ /* 0x000fe20003f05270 */
[----:B--2--5:R-:W-:-:S12]  /*0b90*/  FADD R15, R4, R15 ;  /* 0x0000000f040f7221 */ /* 0x024fd80000000000 */
[----:B------:R-:W-:Y:S05]  /*0ba0*/  @P0 BRA `(.L_x_187) ;  /* 0xfffffffc00e40947 */ /* 0x000fea000383ffff */
.L_x_178:
[----:B------:R-:W-:Y:S05]  /*0bb0*/  BSYNC.RECONVERGENT B1 ;  /* 0x0000000000017941 */ /* 0x000fea0003800200 */
.L_x_177:
[----:B------:R-:W-:-:S13]  /*0bc0*/  ISETP.GE.U32.AND P0, PT, R0, 0x200, PT ;  /* 0x000002000000780c */ /* 0x000fda0003f06070 */
[----:B------:R-:W-:Y:S05]  /*0bd0*/  @!P0 BRA `(.L_x_188) ;  /* 0x0000000000d08947 */ /* 0x000fea0003800000 */
[----:B0-----:R-:W0:Y:S01]  /*0be0*/  S2R R8, SR_LANEID ;  /* 0x0000000000087919 */ /* 0x001e220000000000 */
[----:B-----5:R-:W1:Y:S02]  /*0bf0*/  SHFL.DOWN PT, R0, R15, 0x1, 0x1f ;  /* 0x08201f000f007f89 */ /* 0x020e6400000e0000 */
[----:B-1----:R-:W-:Y:S01]  /*0c00*/  FADD R0, R0, R15 ;  /* 0x0000000f00007221 */ /* 0x002fe20000000000 */
[C---:B0-----:R-:W-:Y:S02]  /*0c10*/  ISETP.GT.AND P0, PT, R8.reuse, 0x1e, PT ;  /* 0x0000001e0800780c */ /* 0x041fe40003f04270 */
[C---:B------:R-:W-:Y:S02]  /*0c20*/  ISETP.NE.AND P1, PT, R8.reuse, RZ, PT ;  /* 0x000000ff0800720c */ /* 0x040fe40003f25270 */
        /* <DEDUP_REMOVED lines=27> */
[----:B------:R-:W0:Y:S04]  /*0de0*/  LDS.128 R12, [UR4+0x10] ;  /* 0x00001004ff0c7984 */ /* 0x000e280008000c00 */
[----:B------:R-:W2:Y:S04]  /*0df0*/  LDS.128 R8, [UR4+0x20] ;  /* 0x00002004ff087984 */ /* 0x000ea80008000c00 */
[----:B-1----:R-:W1:Y:S04]  /*0e00*/  LDS.128 R4, [UR4+0x30] ;  /* 0x00003004ff047984 */ /* 0x002e680008000c00 */
[----:B------:R-:W3:Y:S01]  /*0e10*/  LDS.128 R16, [UR4+0x40] ;  /* 0x00004004ff107984 */ /* 0x000ee20008000c00 */
[----:B0-----:R-:W-:-:S04]  /*0e20*/  FADD R13, R20, R13 ;  /* 0x0000000d140d7221 */ /* 0x001fc80000000000 */
[----:B------:R-:W-:-:S04]  /*0e30*/  FADD R14, R13, R14 ;  /* 0x0000000e0d0e7221 */ /* 0x000fc80000000000 */
[----:B------:R-:W-:-:S04]  /*0e40*/  FADD R15, R14, R15 ;  /* 0x0000000f0e0f7221 */ /* 0x000fc80000000000 */
[----:B--2---:R-:W-:-:S04]  /*0e50*/  FADD R8, R15, R8 ;  /* 0x000000080f087221 */ /* 0x004fc80000000000 */
[----:B------:R-:W-:-:S04]  /*0e60*/  FADD R9, R8, R9 ;  /* 0x0000000908097221 */ /* 0x000fc80000000000 */
[----:B------:R-:W-:-:S04]  /*0e70*/  FADD R10, R9, R10 ;  /* 0x0000000a090a7221 */ /* 0x000fc80000000000 */
[----:B------:R-:W-:-:S04]  /*0e80*/  FADD R11, R10, R11 ;  /* 0x0000000b0a0b7221 */ /* 0x000fc80000000000 */
[----:B-1----:R-:W-:-:S04]  /*0e90*/  FADD R4, R11, R4 ;  /* 0x000000040b047221 */ /* 0x002fc80000000000 */
        /* <DEDUP_REMOVED lines=8> */
.L_x_188:
[----:B0-----:R-:W0:Y:S01]  /*0f20*/  S2R R8, SR_LANEID ;  /* 0x0000000000087919 */ /* 0x001e220000000000 */
[----:B------:R-:W-:-:S04]  /*0f30*/  LOP3.LUT R4, R2, 0x3e0, RZ, 0xc0, !PT ;  /* 0x000003e002047812 */ /* 0x000fc800078ec0ff */
[----:B------:R-:W-:Y:S02]  /*0f40*/  IADD3 R5, PT, PT, R4, 0x20, RZ ;  /* 0x0000002004057810 */ /* 0x000fe40007ffe0ff */
[----:B------:R-:W-:Y:S02]  /*0f50*/  LOP3.LUT R7, RZ, R4, RZ, 0x33, !PT ;  /* 0x00000004ff077212 */ /* 0x000fe400078e33ff */
[----:B------:R-:W-:Y:S02]  /*0f60*/  ISETP.GT.U32.AND P0, PT, R5, R0, PT ;  /* 0x000000000500720c */ /* 0x000fe40003f04070 */
[----:B------:R-:W-:-:S04]  /*0f70*/  IADD3 R7, PT, PT, R0, R7, RZ ;  /* 0x0000000700077210 */ /* 0x000fc80007ffe0ff */
[----:B------:R-:W-:-:S05]  /*0f80*/  SEL R7, R7, 0x1f, P0 ;  /* 0x0000001f07077807 */ /* 0x000fca0000000000 */
[----:B-----5:R-:W1:Y:S01]  /*0f90*/  SHFL.DOWN PT, R4, R15, 0x1, R7 ;  /* 0x082000000f047989 */ /* 0x020e6200000e0007 */
[C---:B0-----:R-:W-:Y:S02]  /*0fa0*/  ISETP.GE.AND P0, PT, R8.reuse, R7, PT ;  /* 0x000000070800720c */ /* 0x041fe40003f06270 */
[C---:B------:R-:W-:Y:S02]  /*0fb0*/  IADD3 R6, PT, PT, R8.reuse, 0x2, RZ ;  /* 0x0000000208067810 */ /* 0x040fe40007ffe0ff */
[----:B------:R-:W-:-:S09]  /*0fc0*/  ISETP.NE.AND P1, PT, R8, RZ, PT ;  /* 0x000000ff0800720c */ /* 0x000fd20003f25270 */
[----:B-1----:R-:W-:Y:S01]  /*0fd0*/  @!P0 FADD R15, R4, R15 ;  /* 0x0000000f040f8221 */ /* 0x002fe20000000000 */
[----:B------:R-:W-:Y:S02]  /*0fe0*/  ISETP.GT.AND P0, PT, R6, R7, PT ;  /* 0x000000070600720c */ /* 0x000fe40003f04270 */
[----:B------:R-:W-:Y:S01]  /*0ff0*/  IADD3 R6, PT, PT, R8, 0x4, RZ ;  /* 0x0000000408067810 */ /* 0x000fe20007ffe0ff */
        /* <DEDUP_REMOVED lines=24> */
[----:B------:R-:W1:Y:S01]  /*1180*/  S2UR UR5, SR_CgaCtaId ;  /* 0x00000000000579c3 */ /* 0x000e620000008800 */
[----:B------:R-:W-:Y:S01]  /*1190*/  UMOV UR4, 0x400 ;  /* 0x0000040000047882 */ /* 0x000fe20000000000 */
[C---:B------:R-:W-:Y:S02]  /*11a0*/  ISETP.GT.U32.AND P2, PT, R0.reuse, 0x20, PT ;  /* 0x000000200000780c */ /* 0x040fe40003f44070 */
[C---:B------:R-:W-:Y:S02]  /*11b0*/  ISETP.GT.U32.AND P3, PT, R0.reuse, 0x40, PT ;  /* 0x000000400000780c */ /* 0x040fe40003f64070 */
[C---:B------:R-:W-:Y:S02]  /*11c0*/  ISETP.GT.U32.AND P1, PT, R0.reuse, 0x60, PT ;  /* 0x000000600000780c */ /* 0x040fe40003f24070 */
[----:B------:R-:W-:Y:S01]  /*11d0*/  ISETP.GT.U32.AND P4, PT, R0, 0xc0, PT ;  /* 0x000000c00000780c */ /* 0x000fe20003f84070 */
[----:B-1----:R-:W-:-:S09]  /*11e0*/  ULEA UR4, UR5, UR4, 0x18 ;  /* 0x0000000405047291 */ /* 0x002fd2000f8ec0ff */
[----:B0-----:R-:W0:Y:S04]  /*11f0*/  LDS.128 R4, [UR4+0x10] ;  /* 0x00001004ff047984 */ /* 0x001e280008000c00 */
[----:B------:R-:W1:Y:S04]  /*1200*/  LDS.128 R8, [UR4+0x20] ;  /* 0x00002004ff087984 */ /* 0x000e680008000c00 */
[----:B------:R-:W2:Y:S04]  /*1210*/  LDS.128 R12, [UR4+0x30] ;  /* 0x00003004ff0c7984 */ /* 0x000ea80008000c00 */
[----:B------:R-:W3:Y:S01]  /*1220*/  LDS.128 R16, [UR4+0x40] ;  /* 0x00004004ff107984 */ /* 0x000ee20008000c00 */
[----:B0-----:R-:W-:Y:S01]  /*1230*/  @P2 FADD R20, R20, R5 ;  /* 0x0000000514142221 */ /* 0x001fe20000000000 */
[----:B------:R-:W-:-:S03]  /*1240*/  ISETP.GT.U32.AND P2, PT, R0, 0x80, PT ;  /* 0x000000800000780c */ /* 0x000fc60003f44070 */
[----:B------:R-:W-:Y:S01]  /*1250*/  @P3 FADD R20, R20, R6 ;  /* 0x0000000614143221 */ /* 0x000fe20000000000 */
[----:B------:R-:W-:-:S03]  /*1260*/  ISETP.GT.U32.AND P3, PT, R0, 0xa0, PT ;  /* 0x000000a00000780c */ /* 0x000fc60003f64070 */
[----:B------:R-:W-:Y:S01]  /*1270*/  @P1 FADD R20, R20, R7 ;  /* 0x0000000714141221 */ /* 0x000fe20000000000 */
[----:B------:R-:W-:-:S05]  /*1280*/  ISETP.GT.U32.AND P1, PT, R0, 0xe0, PT ;  /* 0x000000e00000780c */ /* 0x000fca0003f24070 */
[----:B-1----:R-:W-:Y:S01]  /*1290*/  @P2 FADD R20, R20, R8 ;  /* 0x0000000814142221 */ /* 0x002fe20000000000 */
[----:B------:R-:W-:-:S03]  /*12a0*/  ISETP.GT.U32.AND P2, PT, R0, 0x100, PT ;  /* 0x000001000000780c */ /* 0x000fc60003f44070 */
[----:B------:R-:W-:Y:S01]  /*12b0*/  @P3 FADD R20, R20, R9 ;  /* 0x0000000914143221 */ /* 0x000fe20000000000 */
[----:B------:R-:W-:-:S03]  /*12c0*/  ISETP.GT.U32.AND P3, PT, R0, 0x120, PT ;  /* 0x000001200000780c */ /* 0x000fc60003f64070 */
[----:B------:R-:W-:Y:S01]  /*12d0*/  @P4 FADD R20, R20, R10 ;  /* 0x0000000a14144221 */ /* 0x000fe20000000000 */
[----:B------:R-:W-:-:S03]  /*12e0*/  ISETP.GT.U32.AND P4, PT, R0, 0x140, PT ;  /* 0x000001400000780c */ /* 0x000fc60003f84070 */
[----:B------:R-:W-:Y:S01]  /*12f0*/  @P1 FADD R20, R20, R11 ;  /* 0x0000000b14141221 */ /* 0x000fe20000000000 */
[----:B------:R-:W-:-:S03]  /*1300*/  ISETP.GT.U32.AND P1, PT, R0, 0x160, PT ;  /* 0x000001600000780c */ /* 0x000fc60003f24070 */
[----:B--2---:R-:W-:Y:S01]  /*1310*/  @P2 FADD R20, R20, R12 ;  /* 0x0000000c14142221 */ /* 0x004fe20000000000 */
[----:B------:R-:W-:-:S03]  /*1320*/  ISETP.GT.U32.AND P2, PT, R0, 0x180, PT ;  /* 0x000001800000780c */ /* 0x000fc60003f44070 */
[----:B------:R-:W-:Y:S01]  /*1330*/  @P3 FADD R20, R20, R13 ;  /* 0x0000000d14143221 */ /* 0x000fe20000000000 */
[----:B------:R-:W-:-:S03]  /*1340*/  ISETP.GT.U32.AND P3, PT, R0, 0x1a0, PT ;  /* 0x000001a00000780c */ /* 0x000fc60003f64070 */
[----:B------:R-:W-:Y:S01]  /*1350*/  @P4 FADD R20, R20, R14 ;  /* 0x0000000e14144221 */ /* 0x000fe20000000000 */
[----:B------:R-:W-:-:S03]  /*1360*/  ISETP.GT.U32.AND P4, PT, R0, 0x1c0, PT ;  /* 0x000001c00000780c */ /* 0x000fc60003f84070 */
[----:B------:R-:W-:Y:S01]  /*1370*/  @P1 FADD R20, R20, R15 ;  /* 0x0000000f14141221 */ /* 0x000fe20000000000 */
[----:B------:R-:W-:-:S03]  /*1380*/  ISETP.GT.U32.AND P1, PT, R0, 0x1e0, PT ;  /* 0x000001e00000780c */ /* 0x000fc60003f24070 */
[----:B---3--:R-:W-:-:S04]  /*1390*/  @P2 FADD R20, R20, R16 ;  /* 0x0000001014142221 */ /* 0x008fc80000000000 */
[----:B------:R-:W-:-:S04]  /*13a0*/  @P3 FADD R20, R20, R17 ;  /* 0x0000001114143221 */ /* 0x000fc80000000000 */
[----:B------:R-:W-:-:S04]  /*13b0*/  @P4 FADD R20, R20, R18 ;  /* 0x0000001214144221 */ /* 0x000fc80000000000 */
[----:B------:R-:W-:Y:S01]  /*13c0*/  @P1 FADD R20, R20, R19 ;  /* 0x0000001314141221 */ /* 0x000fe20000000000 */
[----:B------:R-:W-:Y:S06]  /*13d0*/  BRA `(.L_x_189) ;  /* 0x0000001400007947 */ /* 0x000fec0003800000 */
.L_x_174:
[----:B------:R-:W0:Y:S01]  /*13e0*/  S2R R2, SR_TID.X ;  /* 0x0000000000027919 */ /* 0x000e220000002100 */
[----:B------:R-:W1:Y:S02]  /*13f0*/  LDCU.64 UR4, c[0x0][0x380] ;  /* 0x00007000ff0477ac */ /* 0x000e640008000a00 */
[----:B-1----:R-:W-:Y:S02]  /*1400*/  MOV R4, UR4 ;  /* 0x0000000400047c02 */ /* 0x002fe40008000f00 */
[----:B------:R-:W-:Y:S02]  /*1410*/  MOV R5, UR5 ;  /* 0x0000000500057c02 */ /* 0x000fe40008000f00 */
[----:B0-----:R-:W-:-:S05]  /*1420*/  LEA R9, R3, R2, 0xd ;  /* 0x0000000203097211 */ /* 0x001fca00078e68ff */
[----:B------:R-:W-:-:S05]  /*1430*/  IMAD.WIDE.U32 R8, R9, 0x4, R4 ;  /* 0x0000000409087825 */ /* 0x000fca00078e0004 */
        /* <DEDUP_REMOVED lines=16> */
[----:B------:R-:W-:Y:S01]  /*1540*/  ISETP.GE.U32.AND P0, PT, R0, R13, PT ;  /* 0x0000000d0000720c */ /* 0x000fe20003f06070 */
        /* <DEDUP_REMOVED lines=16> */
[----:B------:R-:W-:Y:S01]  /*1650*/  LEA R9, R3, R13, 0xd ;  /* 0x0000000d03097211 */ /* 0x000fe200078e68ff */
[----:B------:R-:W-:Y:S01]  /*1660*/  UMOV UR4, URZ ;  /* 0x000000ff00047c82 */ /* 0x000fe20008000000 */
[----:B------:R-:W-:Y:S02]  /*1670*/  IADD3 R8, PT, PT, R6, -0x2000, RZ ;  /* 0xffffe00006087810 */ /* 0x000fe40007ffe0ff */
[----:B------:R-:W-:Y:S02]  /*1680*/  LOP3.LUT R0, RZ, R2, RZ, 0x33, !PT ;  /* 0x00000002ff007212 */ /* 0x000fe400078e33ff */
[----:B------:R-:W-:Y:S02]  /*1690*/  ISETP.GT.U32.AND P0, PT, R9, R8, PT ;  /* 0x000000080900720c */ /* 0x000fe40003f04070 */
[----:B------:R-:W-:Y:S02]  /*16a0*/  IADD3 R10, PT, PT, -R13, R6, R0 ;  /* 0x000000060d0a7210 */ /* 0x000fe40007ffe100 */
[----:B------:R-:W-:-:S02]  /*16b0*/  IADD3 R7, PT, PT, R9, 0x1000, R2 ;  /* 0x0000100009077810 */ /* 0x000fc40007ffe002 */
[----:B------:R-:W-:Y:S01]  /*16c0*/  MOV R0, R9 ;  /* 0x0000000900007202 */ /* 0x000fe20000000f00 */
[----:B------:R-:W-:-:S06]  /*16d0*/  IMAD R2, R3, -0x2000, R10 ;  /* 0xffffe00003027824 */ /* 0x000fcc00078e020a */
[----:B------:R-:W-:Y:S05]  /*16e0*/  @P0 BRA `(.L_x_191) ;  /* 0x0000000000bc0947 */ /* 0x000fea0003800000 */
[----:B------:R-:W0:Y:S08]  /*16f0*/  LDC R6, c[0x0][0x3a8] ;  /* 0x0000ea00ff067b82 */ /* 0x000e300000000800 */
[----:B------:R-:W1:Y:S02]  /*1700*/  LDC.64 R4, c[0x0][0x380] ;  /* 0x0000e000ff047b82 */ /* 0x000e640000000a00 */
.L_x_192:
[----:B------:R-:W2:Y:S02]  /*1710*/  S2R R10, SR_TID.X ;  /* 0x00000000000a7919 */ /* 0x000ea40000002100 */
[----:B--2---:R-:W-:-:S05]  /*1720*/  IADD3 R11, PT, PT, R10, R9, RZ ;  /* 0x000000090a0b7210 */ /* 0x004fca0007ffe0ff */
[----:B-1----:R-:W-:-:S05]  /*1730*/  IMAD.WIDE.U32 R10, R11, 0x4, R4 ;  /* 0x000000040b0a7825 */ /* 0x002fca00078e0004 */
        /* <DEDUP_REMOVED lines=13> */
[----:B---3--:R-:W-:-:S02]  /*1810*/  FADD R14, R14, R15 ;  /* 0x0000000f0e0e7221 */ /* 0x008fc40000000000 */
[----:B------:R-:W2:Y:S01]  /*1820*/  LDG.E R15, desc[UR6][R10.64+0x7000] ;  /* 0x007000060a0f7981 */ /* 0x000ea2000c1e1900 */
[----:B----4-:R-:W-:-:S03]  /*1830*/  FADD R12, R16, R17 ;  /* 0x00000011100c7221 */ /* 0x010fc60000000000 */
[----:B------:R-:W3:Y:S04]  /*1840*/  LDG.E R17, desc[UR6][R10.64+0x5800] ;  /* 0x005800060a117981 */ /* 0x000ee8000c1e1900 */
[----:B------:R-:W2:Y:S01]  /*1850*/  LDG.E R16, desc[UR6][R10.64+0x6800] ;  /* 0x006800060a107981 */ /* 0x000ea2000c1e1900 */
[----:B------:R-:W-:-:S03]  /*1860*/  FADD R14, R23, R14 ;  /* 0x0000000e170e7221 */ /* 0x000fc60000000000 */
[----:B------:R-:W4:Y:S01]  /*1870*/  LDG.E R23, desc[UR6][R10.64+0x7800] ;  /* 0x007800060a177981 */ /* 0x000f22000c1e1900 */
[----:B-----5:R-:W-:-:S04]  /*1880*/  FADD R19, R19, R20 ;  /* 0x0000001413137221 */ /* 0x020fc80000000000 */
[----:B------:R-:W-:Y:S01]  /*1890*/  FADD R19, R12, R19 ;  /* 0x000000130c137221 */ /* 0x000fe20000000000 */
[----:B0-----:R-:W-:Y:S01]  /*18a0*/  IADD3 R12, PT, PT, -R9, R6, RZ ;  /* 0x00000006090c7210 */ /* 0x001fe20007ffe1ff */
[----:B------:R-:W-:-:S03]  /*18b0*/  FADD R21, R21, R22 ;  /* 0x0000001615157221 */ /* 0x000fc60000000000 */
[----:B------:R-:W-:Y:S01]  /*18c0*/  ISETP.GE.U32.AND P0, PT, R12, R13, PT ;  /* 0x0000000d0c00720c */ /* 0x000fe20003f06070 */
[----:B------:R-:W-:-:S04]  /*18d0*/  FADD R24, R24, R25 ;  /* 0x0000001918187221 */ /* 0x000fc80000000000 */
[----:B------:R-:W-:Y:S01]  /*18e0*/  FADD R21, R21, R24 ;  /* 0x0000001815157221 */ /* 0x000fe20000000000 */
[----:B------:R-:W-:Y:S01]  /*18f0*/  FADD R14, R14, R19 ;  /* 0x000000130e0e7221 */ /* 0x000fe20000000000 */
[----:B---3--:R-:W-:Y:S01]  /*1900*/  FADD R17, R17, R18 ;  /* 0x0000001211117221 */ /* 0x008fe20000000000 */
[----:B--2---:R-:W-:-:S04]  /*1910*/  FADD R16, R16, R15 ;  /* 0x0000000f10107221 */ /* 0x004fc80000000000 */
[----:B------:R-:W-:-:S04]  /*1920*/  FADD R16, R17, R16 ;  /* 0x0000001011107221 */ /* 0x000fc80000000000 */
[----:B------:R-:W-:-:S04]  /*1930*/  FADD R21, R21, R16 ;  /* 0x0000001015157221 */ /* 0x000fc80000000000 */
[----:B------:R-:W-:-:S04]  /*1940*/  FADD R14, R14, R21 ;  /* 0x000000150e0e7221 */ /* 0x000fc80000000000 */
[----:B----4-:R-:W-:Y:S01]  /*1950*/  FADD R23, R23, R14 ;  /* 0x0000000e17177221 */ /* 0x010fe20000000000 */
[----:B------:R-:W-:Y:S06]  /*1960*/  @!P0 BRA `(.L_x_190) ;  /* 0x0000000800d08947 */ /* 0x000fec0003800000 */
[C---:B------:R-:W-:Y:S01]  /*1970*/  IADD3 R9, PT, PT, R13.reuse, R9, RZ ;  /* 0x000000090d097210 */ /* 0x040fe20007ffe0ff */
[----:B------:R-:W-:Y:S01]  /*1980*/  UIADD3 UR4, UPT, UPT, UR4, 0x1, URZ ;  /* 0x0000000104047890 */ /* 0x000fe2000fffe0ff */
[----:B------:R-:W-:Y:S02]  /*1990*/  IADD3 R0, PT, PT, R13, R0, RZ ;  /* 0x000000000d007210 */ /* 0x000fe40007ffe0ff */
[----:B------:R-:W-:Y:S02]  /*19a0*/  ISETP.GT.U32.AND P0, PT, R9, R8, PT ;  /* 0x000000080900720c */ /* 0x000fe40003f04070 */
[C---:B------:R-:W-:Y:S02]  /*19b0*/  IADD3 R2, PT, PT, -R13.reuse, R2, RZ ;  /* 0x000000020d027210 */ /* 0x040fe40007ffe1ff */
[----:B------:R-:W-:-:S09]  /*19c0*/  IADD3 R7, PT, PT, R13, R7, RZ ;  /* 0x000000070d077210 */ /* 0x000fd20007ffe0ff */
[----:B------:R-:W-:Y:S05]  /*19d0*/  @!P0 BRA `(.L_x_192) ;  /* 0xfffffffc004c8947 */ /* 0x000fea000383ffff */
.L_x_191:
[----:B------:R-:W0:Y:S01]  /*19e0*/  S2R R16, SR_TID.X ;  /* 0x0000000000107919 */ /* 0x000e220000002100 */
[----:B------:R-:W-:Y:S01]  /*19f0*/  IADD3 R8, PT, PT, -R9, R6, RZ ;  /* 0x0000000609087210 */ /* 0x000fe20007ffe1ff */
[----:B------:R-:W-:Y:S03]  /*1a00*/  BSSY.RECONVERGENT B1, `(.L_x_190) ;  /* 0x00000aa000017945 */ /* 0x000fe60003800200 */
[----:B0-----:R-:W-:-:S04]  /*1a10*/  ISETP.GE.AND P0, PT, R16, R8, PT ;  /* 0x000000081000720c */ /* 0x001fc80003f06270 */
[----:B------:R-:W-:-:S13]  /*1a20*/  ISETP.GE.U32.OR P0, PT, R9, R6, P0 ;  /* 0x000000060900720c */ /* 0x000fda0000706470 */
[----:B------:R-:W-:Y:S05]  /*1a30*/  @P0 BRA `(.L_x_193) ;  /* 0x0000000800980947 */ /* 0x000fea0003800000 */
[----:B------:R-:W0:Y:S01]  /*1a40*/  LDC R10, c[0x0][0x3ac] ;  /* 0x0000eb00ff0a7b82 */ /* 0x000e220000000800 */
[----:B------:R-:W-:Y:S01]  /*1a50*/  LOP3.LUT R11, RZ, R16, RZ, 0x33, !PT ;  /* 0x00000010ff0b7212 */ /* 0x000fe200078e33ff */
[----:B------:R-:W-:Y:S06]  /*1a60*/  BSSY.RECONVERGENT B2, `(.L_x_194) ;  /* 0x0000056000027945 */ /* 0x000fec0003800200 */
[----:B------:R-:W1:Y:S01]  /*1a70*/  LDC R8, c[0x0][0x3ac] ;  /* 0x0000eb00ff087b82 */ /* 0x000e620000000800 */
[----:B0-----:R-:W-:-:S04]  /*1a80*/  SHF.L.U32 R10, R10, 0xd, RZ ;  /* 0x0000000d0a0a7819 */ /* 0x001fc800000006ff */
[----:B------:R-:W-:-:S04]  /*1a90*/  LEA R10, R3, R10, 0xd ;  /* 0x0000000a030a7211 */ /* 0x000fc800078e68ff */
[----:B------:R-:W-:Y:S01]  /*1aa0*/  IADD3 R6, PT, PT, -R10, R6, R11 ;  /* 0x000000060a067210 */ /* 0x000fe20007ffe10b */
[----:B-1----:R-:W-:-:S04]  /*1ab0*/  IMAD R11, R8, UR4, RZ ;  /* 0x00000004080b7c24 */ /* 0x002fc8000f8e02ff */
[----:B------:R-:W-:-:S05]  /*1ac0*/  IMAD R6, R11, -0x2000, R6 ;  /* 0xffffe0000b067824 */ /* 0x000fca00078e0206 */
[C---:B------:R-:W-:Y:S02]  /*1ad0*/  ISETP.GE.U32.AND P0, PT, R6.reuse, 0x1e00, PT ;  /* 0x00001e000600780c */ /* 0x040fe40003f06070 */
[----:B------:R-:W-:-:S04]  /*1ae0*/  LEA.HI R6, R6, 0x1, RZ, 0x17 ;  /* 0x0000000106067811 */ /* 0x000fc800078fb8ff */
[----:B------:R-:W-:-:S07]  /*1af0*/  LOP3.LUT R8, R6, 0xf, RZ, 0xc0, !PT ;  /* 0x0000000f06087812 */ /* 0x000fce00078ec0ff */
[----:B------:R-:W-:Y:S05]  /*1b00*/  @!P0 BRA `(.L_x_195) ;  /* 0x00000004002c8947 */ /* 0x000fea0003800000 */
[----:B------:R-:W-:Y:S01]  /*1b10*/  LEA.HI R10, R2, 0x1, RZ, 0x17 ;  /* 0x00000001020a7811 */ /* 0x000fe200078fb8ff */
[----:B------:R-:W-:Y:S01]  /*1b20*/  BSSY.RECONVERGENT B3, `(.L_x_196) ;  /* 0x0000048000037945 */ /* 0x000fe20003800200 */
[----:B------:R-:W-:Y:S02]  /*1b30*/  LOP3.LUT R11, R16, 0x1000, RZ, 0xfc, !PT ;  /* 0x00001000100b7812 */ /* 0x000fe400078efcff */
[----:B------:R-:W-:-:S04]  /*1b40*/  LOP3.LUT R10, R10, 0xfffff0, RZ, 0xc0, !PT ;  /* 0x00fffff00a0a7812 */ /* 0x000fc800078ec0ff */
[----:B------:R-:W-:-:S07]  /*1b50*/  IADD3 R13, PT, PT, -R10, RZ, RZ ;  /* 0x000000ff0a0d7210 */ /* 0x000fce0007ffe1ff */
.L_x_197:
[C---:B------:R-:W-:Y:S02]  /*1b60*/  IADD3 R15, PT, PT, R7.reuse, -0x1000, RZ ;  /* 0xfffff000070f7810 */ /* 0x040fe40007ffe0ff */
[----:B------:R-:W-:-:S03]  /*1b70*/  IADD3 R25, PT, PT, R7, -0xe00, RZ ;  /* 0xfffff20007197810 */ /* 0x000fc60007ffe0ff */
[----:B------:R-:W-:Y:S01]  /*1b80*/  IMAD.WIDE.U32 R14, R15, 0x4, R4 ;  /* 0x000000040f0e7825 */ /* 0x000fe200078e0004 */
[----:B------:R-:W-:-:S04]  /*1b90*/  IADD3 R21, PT, PT, R7, -0xc00, RZ ;  /* 0xfffff40007157810 */ /* 0x000fc80007ffe0ff */
[----:B------:R0:W2:Y:S01]  /*1ba0*/  LDG.E R22, desc[UR6][R14.64] ;  /* 0x000000060e167981 */ /* 0x0000a2000c1e1900 */
[----:B------:R-:W-:-:S04]  /*1bb0*/  IMAD.WIDE.U32 R24, R25, 0x4, R4 ;  /* 0x0000000419187825 */ /* 0x000fc800078e0004 */
[--C-:B------:R-:W-:Y:S01]  /*1bc0*/  IMAD.WIDE.U32 R20, R21, 0x4, R4.reuse ;  /* 0x0000000415147825 */ /* 0x100fe200078e0004 */
[----:B------:R-:W3:Y:S04]  /*1bd0*/  LDG.E R16, desc[UR6][R24.64] ;  /* 0x0000000618107981 */ /* 0x000ee8000c1e1900 */
[----:B------:R1:W4:Y:S01]  /*1be0*/  LDG.E R17, desc[UR6][R20.64] ;  /* 0x0000000614117981 */ /* 0x000322000c1e1900 */
[C---:B------:R-:W-:Y:S02]  /*1bf0*/  IADD3 R19, PT, PT, R7.reuse, -0xa00, RZ ;  /* 0xfffff60007137810 */ /* 0x040fe40007ffe0ff */
[C---:B------:R-:W-:Y:S02]  /*1c00*/  IADD3 R29, PT, PT, R7.reuse, -0x800, RZ ;  /* 0xfffff800071d7810 */ /* 0x040fe40007ffe0ff */
[----:B------:R-:W-:Y:S01]  /*1c10*/  IADD3 R27, PT, PT, R7, -0x600, RZ ;  /* 0xfffffa00071b7810 */ /* 0x000fe20007ffe0ff */
[----:B------:R-:W-:Y:S01]  /*1c20*/  IMAD.WIDE.U32 R18, R19, 0x4, R4 ;  /* 0x0000000413127825 */ /* 0x000fe200078e0004 */
[----:B------:R-:W-:-:S03]  /*1c30*/  IADD3 R12, PT, PT, R7, -0x400, RZ ;  /* 0xfffffc00070c7810 */ /* 0x000fc60007ffe0ff */
[--C-:B------:R-:W-:Y:S01]  /*1c40*/  IMAD.WIDE.U32 R28, R29, 0x4, R4.reuse ;  /* 0x000000041d1c7825 */ /* 0x100fe200078e0004 */
[----:B------:R-:W5:Y:S03]  /*1c50*/  LDG.E R10, desc[UR6][R18.64] ;  /* 0x00000006120a7981 */ /* 0x000f66000c1e1900 */
[----:B0-----:R-:W-:Y:S01]  /*1c60*/  IMAD.WIDE.U32 R14, R27, 0x4, R4 ;  /* 0x000000041b0e7825 */ /* 0x001fe200078e0004 */
[----:B------:R-:W-:-:S03]  /*1c70*/  IADD3 R27, PT, PT, R7, -0x200, RZ ;  /* 0xfffffe00071b7810 */ /* 0x000fc60007ffe0ff */
[--C-:B-1----:R-:W-:Y:S02]  /*1c80*/  IMAD.WIDE.U32 R20, R12, 0x4, R4.reuse ;  /* 0x000000040c147825 */ /* 0x102fe400078e0004 */
[----:B------:R0:W5:Y:S04]  /*1c90*/  LDG.E R12, desc[UR6][R14.64] ;  /* 0x000000060e0c7981 */ /* 0x000168000c1e1900 */
[----:B------:R1:W5:Y:S01]  /*1ca0*/  LDG.E R18, desc[UR6][R28.64] ;  /* 0x000000061c127981 */ /* 0x000362000c1e1900 */
[----:B------:R-:W-:-:S04]  /*1cb0*/  IMAD.WIDE.U32 R24, R7, 0x4, R4 ;  /* 0x0000000407187825 */ /* 0x000fc800078e0004 */
[----:B0-----:R-:W-:Y:S01]  /*1cc0*/  IMAD.WIDE.U32 R14, R27, 0x4, R4 ;  /* 0x000000041b0e7825 */ /* 0x001fe200078e0004 */
[----:B------:R-:W5:Y:S04]  /*1cd0*/  LDG.E R19, desc[UR6][R24.64] ;  /* 0x0000000618137981 */ /* 0x000f68000c1e1900 */
[----:B------:R0:W5:Y:S01]  /*1ce0*/  LDG.E R27, desc[UR6][R20.64] ;  /* 0x00000006141b7981 */ /* 0x000162000c1e1900 */
[----:B-1----:R-:W-:-:S03]  /*1cf0*/  IADD3 R29, PT, PT, R7, 0x200, RZ ;  /* 0x00000200071d7810 */ /* 0x002fc60007ffe0ff */
[----:B------:R1:W5:Y:S01]  /*1d00*/  LDG.E R26, desc[UR6][R14.64] ;  /* 0x000000060e1a7981 */ /* 0x000362000c1e1900 */
[----:B0-----:R-:W-:Y:S01]  /*1d10*/  IADD3 R21, PT, PT, R7, 0x400, RZ ;  /* 0x0000040007157810 */ /* 0x001fe20007ffe0ff */
[----:B------:R-:W-:Y:S01]  /*1d20*/  IMAD.WIDE.U32 R28, R29, 0x4, R4 ;  /* 0x000000041d1c7825 */ /* 0x000fe200078e0004 */
[----:B-1----:R-:W-:-:S05]  /*1d30*/  IADD3 R15, PT, PT, R7, 0x800, RZ ;  /* 0x00000800070f7810 */ /* 0x002fca0007ffe0ff */
[----:B------:R-:W5:Y:S01]  /*1d40*/  LDG.E R28, desc[UR6][R28.64] ;  /* 0x000000061c1c7981 */ /* 0x000f62000c1e1900 */
[----:B------:R-:W-:-:S06]  /*1d50*/  IMAD.WIDE.U32 R14, R15, 0x4, R4 ;  /* 0x000000040f0e7825 */ /* 0x000fcc00078e0004 */
[----:B------:R-:W5:Y:S01]  /*1d60*/  LDG.E R14, desc[UR6][R14.64] ;  /* 0x000000060e0e7981 */ /* 0x000f62000c1e1900 */
[----:B--2---:R-:W-:Y:S01]  /*1d70*/  FADD R25, R22, R23 ;  /* 0x0000001716197221 */ /* 0x004fe20000000000 */
[----:B------:R-:W-:Y:S01]  /*1d80*/  IMAD.WIDE.U32 R22, R21, 0x4, R4 ;  /* 0x0000000415167825 */ /* 0x000fe200078e0004 */
[----:B------:R-:W-:-:S03]  /*1d90*/  IADD3 R21, PT, PT, R7, 0x600, RZ ;  /* 0x0000060007157810 */ /* 0x000fc60007ffe0ff */
[----:B---3--:R-:W-:Y:S02]  /*1da0*/  FADD R16, R25, R16 ;  /* 0x0000001019107221 */ /* 0x008fe40000000000 */
[----:B------:R-:W-:Y:S01]  /*1db0*/  IMAD.WIDE.U32 R20, R21, 0x4, R4 ;  /* 0x0000000415147825 */ /* 0x000fe200078e0004 */
[----:B------:R-:W-:Y:S01]  /*1dc0*/  IADD3 R25, PT, PT, R7, 0xa00, RZ ;  /* 0x00000a0007197810 */ /* 0x000fe20007ffe0ff */
[----:B------:R-:W2:Y:S04]  /*1dd0*/  LDG.E R29, desc[UR6][R22.64] ;  /* 0x00000006161d7981 */ /* 0x000ea8000c1e1900 */
[----:B------:R4:W3:Y:S02]  /*1de0*/  LDG.E R20, desc[UR6][R20.64] ;  /* 0x0000000614147981 */ /* 0x0008e4000c1e1900 */
[----:B----4-:R-:W-:Y:S01]  /*1df0*/  FADD R21, R16, R17 ;  /* 0x0000001110157221 */ /* 0x010fe20000000000 */
[----:B------:R-:W-:Y:S01]  /*1e00*/  IMAD.WIDE.U32 R16, R25, 0x4, R4 ;  /* 0x0000000419107825 */ /* 0x000fe200078e0004 */
[----:B------:R-:W-:-:S05]  /*1e10*/  IADD3 R25, PT, PT, R7, 0xc00, RZ ;  /* 0x00000c0007197810 */ /* 0x000fca0007ffe0ff */
[--C-:B------:R-:W-:Y:S01]  /*1e20*/  IMAD.WIDE.U32 R22, R25, 0x4, R4.reuse ;  /* 0x0000000419167825 */ /* 0x100fe200078e0004 */
[----:B------:R-:W-:Y:S01]  /*1e30*/  IADD3 R25, PT, PT, R7, 0xe00, RZ ;  /* 0x00000e0007197810 */ /* 0x000fe20007ffe0ff */
[----:B------:R-:W4:Y:S04]  /*1e40*/  LDG.E R16, desc[UR6][R16.64] ;  /* 0x0000000610107981 */ /* 0x000f28000c1e1900 */
[----:B------:R-:W-:Y:S01]  /*1e50*/  IMAD.WIDE.U32 R24, R25, 0x4, R4 ;  /* 0x0000000419187825 */ /* 0x000fe200078e0004 */
[----:B------:R-:W4:Y:S05]  /*1e60*/  LDG.E R22, desc[UR6][R22.64] ;  /* 0x0000000616167981 */ /* 0x000f2a000c1e1900 */
[----:B------:R-:W4:Y:S01]  /*1e70*/  LDG.E R24, desc[UR6][R24.64] ;  /* 0x0000000618187981 */ /* 0x000f22000c1e1900 */
[----:B-----5:R-:W-:-:S04]  /*1e80*/  FADD R21, R21, R10 ;  /* 0x0000000a15157221 */ /* 0x020fc80000000000 */
[----:B------:R-:W-:-:S04]  /*1e90*/  FADD R21, R21, R18 ;  /* 0x0000001215157221 */ /* 0x000fc80000000000 */
[----:B------:R-:W-:-:S04]  /*1ea0*/  FADD R12, R21, R12 ;  /* 0x0000000c150c7221 */ /* 0x000fc80000000000 */
[----:B------:R-:W-:-:S04]  /*1eb0*/  FADD R27, R12, R27 ;  /* 0x0000001b0c1b7221 */ /* 0x000fc80000000000 */
[----:B------:R-:W-:-:S04]  /*1ec0*/  FADD R26, R27, R26 ;  /* 0x0000001a1b1a7221 */ /* 0x000fc80000000000 */
[----:B------:R-:W-:-:S04]  /*1ed0*/  FADD R19, R26, R19 ;  /* 0x000000131a137221 */ /* 0x000fc80000000000 */
[----:B------:R-:W-:Y:S01]  /*1ee0*/  FADD R28, R19, R28 ;  /* 0x0000001c131c7221 */ /* 0x000fe20000000000 */
[----:B------:R-:W-:-:S04]  /*1ef0*/  IADD3 R13, PT, PT, R13, 0x10, RZ ;  /* 0x000000100d0d7810 */ /* 0x000fc80007ffe0ff */
[----:B------:R-:W-:Y:S02]  /*1f00*/  ISETP.NE.AND P0, PT, R13, RZ, PT ;  /* 0x000000ff0d00720c */ /* 0x000fe40003f05270 */
[----:B------:R-:W-:Y:S02]  /*1f10*/  IADD3 R11, PT, PT, R11, 0x2000, RZ ;  /* 0x000020000b0b7810 */ /* 0x000fe40007ffe0ff */
[----:B------:R-:W-:Y:S01]  /*1f20*/  IADD3 R7, PT, PT, R7, 0x2000, RZ ;  /* 0x0000200007077810 */ /* 0x000fe20007ffe0ff */
[----:B--2---:R-:W-:-:S04]  /*1f30*/  FADD R29, R28, R29 ;  /* 0x0000001d1c1d7221 */ /* 0x004fc80000000000 */
[----:B---3--:R-:W-:-:S04]  /*1f40*/  FADD R29, R29, R20 ;  /* 0x000000141d1d7221 */ /* 0x008fc80000000000 */
[----:B------:R-:W-:-:S04]  /*1f50*/  FADD R29, R29, R14 ;  /* 0x0000000e1d1d7221 */ /* 0x000fc80000000000 */
[----:B----4-:R-:W-:-:S04]  /*1f60*/  FADD R29, R29, R16 ;  /* 0x000000101d1d7221 */ /* 0x010fc80000000000 */
[----:B------:R-:W-:-:S04]  /*1f70*/  FADD R29, R29, R22 ;  /* 0x000000161d1d7221 */ /* 0x000fc80000000000 */
[----:B------:R-:W-:Y:S01]  /*1f80*/  FADD R23, R29, R24 ;  /* 0x000000181d177221 */ /* 0x000fe20000000000 */
[----:B------:R-:W-:Y:S06]  /*1f90*/  @P0 BRA `(.L_x_197) ;  /* 0xfffffff800f00947 */ /* 0x000fec000383ffff */
[----:B------:R-:W-:Y:S05]  /*1fa0*/  BSYNC.RECONVERGENT B3 ;  /* 0x0000000000037941 */ /* 0x000fea0003800200 */
.L_x_196:
[----:B------:R-:W-:-:S07]  /*1fb0*/  IADD3 R16, PT, PT, R11, -0x1000, RZ ;  /* 0xfffff0000b107810 */ /* 0x000fce0007ffe0ff */
.L_x_195:
[----:B------:R-:W-:Y:S05]  /*1fc0*/  BSYNC.RECONVERGENT B2 ;  /* 0x0000000000027941 */ /* 0x000fea0003800200 */
.L_x_194:
[----:B------:R-:W-:-:S13]  /*1fd0*/  ISETP.NE.AND P0, PT, R8, RZ, PT ;  /* 0x000000ff0800720c */ /* 0x000fda0003f05270 */
[----:B------:R-:W-:Y:S05]  /*1fe0*/  @!P0 BRA `(.L_x_193) ;  /* 0x00000004002c8947 */ /* 0x000fea0003800000 */
[----:B------:R-:W-:Y:S01]  /*1ff0*/  ISETP.GE.U32.AND P0, PT, R8, 0x8, PT ;  /* 0x000000080800780c */ /* 0x000fe20003f06070 */
[----:B------:R-:W-:Y:S01]  /*2000*/  BSSY.RECONVERGENT B2, `(.L_x_198) ;  /* 0x0000025000027945 */ /* 0x000fe20003800200 */
[----:B------:R-:W-:-:S04]  /*2010*/  LOP3.LUT R22, R6, 0x7, RZ, 0xc0, !PT ;  /* 0x0000000706167812 */ /* 0x000fc800078ec0ff */
[----:B------:R-:W-:-:S07]  /*2020*/  ISETP.NE.AND P1, PT, R22, RZ, PT ;  /* 0x000000ff1600720c */ /* 0x000fce0003f25270 */
[----:B------:R-:W-:Y:S06]  /*2030*/  @!P0 BRA `(.L_x_199) ;  /* 0x0000000000848947 */ /* 0x000fec0003800000 */
[----:B------:R-:W-:-:S04]  /*2040*/  IADD3 R7, PT, PT, R16, R9, RZ ;  /* 0x0000000910077210 */ /* 0x000fc80007ffe0ff */
[C---:B------:R-:W-:Y:S01]  /*2050*/  IADD3 R21, PT, PT, R7.reuse, 0x200, RZ ;  /* 0x0000020007157810 */ /* 0x040fe20007ffe0ff */
[C---:B------:R-:W-:Y:S01]  /*2060*/  IMAD.WIDE.U32 R14, R7.reuse, 0x4, R4 ;  /* 0x00000004070e7825 */ /* 0x040fe200078e0004 */
[----:B------:R-:W-:-:S03]  /*2070*/  IADD3 R19, PT, PT, R7, 0x400, RZ ;  /* 0x0000040007137810 */ /* 0x000fc60007ffe0ff */
[--C-:B------:R-:W-:Y:S01]  /*2080*/  IMAD.WIDE.U32 R20, R21, 0x4, R4.reuse ;  /* 0x0000000415147825 */ /* 0x100fe200078e0004 */
[----:B------:R0:W2:Y:S01]  /*2090*/  LDG.E R8, desc[UR6][R14.64] ;  /* 0x000000060e087981 */ /* 0x0000a2000c1e1900 */
[----:B------:R-:W-:Y:S02]  /*20a0*/  IADD3 R11, PT, PT, R7, 0x600, RZ ;  /* 0x00000600070b7810 */ /* 0x000fe40007ffe0ff */
[--C-:B------:R-:W-:Y:S01]  /*20b0*/  IMAD.WIDE.U32 R18, R19, 0x4, R4.reuse ;  /* 0x0000000413127825 */ /* 0x100fe200078e0004 */
[----:B------:R1:W3:Y:S01]  /*20c0*/  LDG.E R17, desc[UR6][R20.64] ;  /* 0x0000000614117981 */ /* 0x0002e2000c1e1900 */
[----:B------:R-:W-:Y:S02]  /*20d0*/  IADD3 R13, PT, PT, R7, 0x800, RZ ;  /* 0x00000800070d7810 */ /* 0x000fe40007ffe0ff */
[--C-:B------:R-:W-:Y:S01]  /*20e0*/  IMAD.WIDE.U32 R10, R11, 0x4, R4.reuse ;  /* 0x000000040b0a7825 */ /* 0x100fe200078e0004 */
[----:B------:R-:W-:Y:S01]  /*20f0*/  IADD3 R25, PT, PT, R7, 0xa00, RZ ;  /* 0x00000a0007197810 */ /* 0x000fe20007ffe0ff */
[----:B------:R-:W4:Y:S02]  /*2100*/  LDG.E R18, desc[UR6][R18.64] ;  /* 0x0000000612127981 */ /* 0x000f24000c1e1900 */
[--C-:B------:R-:W-:Y:S01]  /*2110*/  IMAD.WIDE.U32 R12, R13, 0x4, R4.reuse ;  /* 0x000000040d0c7825 */ /* 0x100fe200078e0004 */
[----:B------:R-:W-:Y:S01]  /*2120*/  IADD3 R27, PT, PT, R7, 0xc00, RZ ;  /* 0x00000c00071b7810 */ /* 0x000fe20007ffe0ff */
[----:B------:R-:W5:Y:S02]  /*2130*/  LDG.E R10, desc[UR6][R10.64] ;  /* 0x000000060a0a7981 */ /* 0x000f64000c1e1900 */
[--C-:B0-----:R-:W-:Y:S01]  /*2140*/  IMAD.WIDE.U32 R14, R25, 0x4, R4.reuse ;  /* 0x00000004190e7825 */ /* 0x101fe200078e0004 */
[----:B------:R-:W-:Y:S01]  /*2150*/  IADD3 R25, PT, PT, R7, 0xe00, RZ ;  /* 0x00000e0007197810 */ /* 0x000fe20007ffe0ff */
[----:B------:R-:W5:Y:S02]  /*2160*/  LDG.E R12, desc[UR6][R12.64] ;  /* 0x000000060c0c7981 */ /* 0x000f64000c1e1900 */
[----:B-1----:R-:W-:-:S02]  /*2170*/  IMAD.WIDE.U32 R20, R27, 0x4, R4 ;  /* 0x000000041b147825 */ /* 0x002fc400078e0004 */
[----:B------:R-:W5:Y:S02]  /*2180*/  LDG.E R15, desc[UR6][R14.64] ;  /* 0x000000060e0f7981 */ /* 0x000f64000c1e1900 */
[----:B------:R-:W-:Y:S02]  /*2190*/  IMAD.WIDE.U32 R24, R25, 0x4, R4 ;  /* 0x0000000419187825 */ /* 0x000fe400078e0004 */
        /* <DEDUP_REMOVED lines=11> */
.L_x_199:
[----:B------:R-:W-:Y:S05]  /*2250*/  BSYNC.RECONVERGENT B2 ;  /* 0x0000000000027941 */ /* 0x000fea0003800200 */
.L_x_198:
[----:B------:R-:W-:Y:S05]  /*2260*/  @!P1 BRA `(.L_x_193) ;  /* 0x00000000008c9947 */ /* 0x000fea0003800000 */
[----:B------:R-:W-:Y:S01]  /*2270*/  ISETP.GE.U32.AND P0, PT, R22, 0x4, PT ;  /* 0x000000041600780c */ /* 0x000fe20003f06070 */
[----:B------:R-:W-:Y:S01]  /*2280*/  BSSY.RECONVERGENT B2, `(.L_x_200) ;  /* 0x0000014000027945 */ /* 0x000fe20003800200 */
[----:B------:R-:W-:-:S11]  /*2290*/  LOP3.LUT P1, RZ, R6, 0x3, RZ, 0xc0, !PT ;  /* 0x0000000306ff7812 */ /* 0x000fd6000782c0ff */
[----:B------:R-:W-:Y:S05]  /*22a0*/  @!P0 BRA `(.L_x_201) ;  /* 0x0000000000448947 */ /* 0x000fea0003800000 */
[----:B------:R-:W-:-:S04]  /*22b0*/  IADD3 R11, PT, PT, R16, R9, RZ ;  /* 0x00000009100b7210 */ /* 0x000fc80007ffe0ff */
[C---:B------:R-:W-:Y:S01]  /*22c0*/  IADD3 R9, PT, PT, R11.reuse, 0x200, RZ ;  /* 0x000002000b097810 */ /* 0x040fe20007ffe0ff */
[C---:B------:R-:W-:Y:S01]  /*22d0*/  IMAD.WIDE.U32 R6, R11.reuse, 0x4, R4 ;  /* 0x000000040b067825 */ /* 0x040fe200078e0004 */
[----:B------:R-:W-:-:S03]  /*22e0*/  IADD3 R13, PT, PT, R11, 0x400, RZ ;  /* 0x000004000b0d7810 */ /* 0x000fc60007ffe0ff */
[--C-:B------:R-:W-:Y:S01]  /*22f0*/  IMAD.WIDE.U32 R8, R9, 0x4, R4.reuse ;  /* 0x0000000409087825 */ /* 0x100fe200078e0004 */
[----:B------:R-:W-:Y:S01]  /*2300*/  IADD3 R15, PT, PT, R11, 0x600, RZ ;  /* 0x000006000b0f7810 */ /* 0x000fe20007ffe0ff */
[----:B------:R-:W2:Y:S02]  /*2310*/  LDG.E R6, desc[UR6][R6.64] ;  /* 0x0000000606067981 */ /* 0x000ea4000c1e1900 */
[--C-:B------:R-:W-:Y:S02]  /*2320*/  IMAD.WIDE.U32 R10, R13, 0x4, R4.reuse ;  /* 0x000000040d0a7825 */ /* 0x100fe400078e0004 */
[----:B------:R-:W3:Y:S02]  /*2330*/  LDG.E R8, desc[UR6][R8.64] ;  /* 0x0000000608087981 */ /* 0x000ee4000c1e1900 */
[----:B------:R-:W-:Y:S02]  /*2340*/  IMAD.WIDE.U32 R12, R15, 0x4, R4 ;  /* 0x000000040f0c7825 */ /* 0x000fe400078e0004 */
[----:B------:R-:W4:Y:S04]  /*2350*/  LDG.E R10, desc[UR6][R10.64] ;  /* 0x000000060a0a7981 */ /* 0x000f28000c1e1900 */
[----:B------:R-:W5:Y:S01]  /*2360*/  LDG.E R12, desc[UR6][R12.64] ;  /* 0x000000060c0c7981 */ /* 0x000f62000c1e1900 */
[----:B------:R-:W-:Y:S01]  /*2370*/  IADD3 R16, PT, PT, R16, 0x800, RZ ;  /* 0x0000080010107810 */ /* 0x000fe20007ffe0ff */
[----:B--2---:R-:W-:-:S04]  /*2380*/  FADD R23, R23, R6 ;  /* 0x0000000617177221 */ /* 0x004fc80000000000 */
[----:B---3--:R-:W-:-:S04]  /*2390*/  FADD R23, R23, R8 ;  /* 0x0000000817177221 */ /* 0x008fc80000000000 */
[----:B----4-:R-:W-:-:S04]  /*23a0*/  FADD R23, R23, R10 ;  /* 0x0000000a17177221 */ /* 0x010fc80000000000 */
[----:B-----5:R-:W-:-:S07]  /*23b0*/  FADD R23, R23, R12 ;  /* 0x0000000c17177221 */ /* 0x020fce0000000000 */
.L_x_201:
[----:B------:R-:W-:Y:S05]  /*23c0*/  BSYNC.RECONVERGENT B2 ;  /* 0x0000000000027941 */ /* 0x000fea0003800200 */
.L_x_200:
[----:B------:R-:W-:Y:S05]  /*23d0*/  @!P1 BRA `(.L_x_193) ;  /* 0x0000000000309947 */ /* 0x000fea0003800000 */
[----:B------:R-:W-:Y:S02]  /*23e0*/  LOP3.LUT R2, R2, 0xffff, RZ, 0xc0, !PT ;  /* 0x0000ffff02027812 */ /* 0x000fe400078ec0ff */
[----:B------:R-:W-:Y:S02]  /*23f0*/  IADD3 R9, PT, PT, R16, R0, RZ ;  /* 0x0000000010097210 */ /* 0x000fe40007ffe0ff */
[----:B------:R-:W-:-:S04]  /*2400*/  LEA.HI R2, R2, 0x1, RZ, 0x17 ;  /* 0x0000000102027811 */ /* 0x000fc800078fb8ff */
[----:B------:R-:W-:-:S04]  /*2410*/  LOP3.LUT R2, R2, 0x3, RZ, 0xc0, !PT ;  /* 0x0000000302027812 */ /* 0x000fc800078ec0ff */
[----:B------:R-:W-:-:S07]  /*2420*/  IADD3 R2, PT, PT, -R2, RZ, RZ ;  /* 0x000000ff02027210 */ /* 0x000fce0007ffe1ff */
.L_x_202:
[----:B------:R-:W-:-:S06]  /*2430*/  IMAD.WIDE.U32 R6, R9, 0x4, R4 ;  /* 0x0000000409067825 */ /* 0x000fcc00078e0004 */
[----:B------:R-:W2:Y:S01]  /*2440*/  LDG.E R6, desc[UR6][R6.64] ;  /* 0x0000000606067981 */ /* 0x000ea2000c1e1900 */
[----:B------:R-:W-:Y:S02]  /*2450*/  IADD3 R2, PT, PT, R2, 0x1, RZ ;  /* 0x0000000102027810 */ /* 0x000fe40007ffe0ff */
[----:B------:R-:W-:Y:S02]  /*2460*/  IADD3 R9, PT, PT, R9, 0x200, RZ ;  /* 0x0000020009097810 */ /* 0x000fe40007ffe0ff */
[----:B------:R-:W-:Y:S01]  /*2470*/  ISETP.NE.AND P0, PT, R2, RZ, PT ;  /* 0x000000ff0200720c */ /* 0x000fe20003f05270 */
[----:B--2---:R-:W-:-:S12]  /*2480*/  FADD R23, R6, R23 ;  /* 0x0000001706177221 */ /* 0x004fd80000000000 */
[----:B------:R-:W-:Y:S05]  /*2490*/  @P0 BRA `(.L_x_202) ;  /* 0xfffffffc00e40947 */ /* 0x000fea000383ffff */
.L_x_193:
[----:B------:R-:W-:Y:S05]  /*24a0*/  BSYNC.RECONVERGENT B1 ;  /* 0x0000000000017941 */ /* 0x000fea0003800200 */
.L_x_190:
        /* <DEDUP_REMOVED lines=33> */
[----:B------:R-:W1:Y:S04]  /*26c0*/  LDS.128 R8, [UR4+0x20] ;  /* 0x00002004ff087984 */ /* 0x000e680008000c00 */
[----:B--2---:R-:W2:Y:S04]  /*26d0*/  LDS.128 R4, [UR4+0x30] ;  /* 0x00003004ff047984 */ /* 0x004ea80008000c00 */
        /* <DEDUP_REMOVED lines=16> */
.L_x_189:
[----:B------:R-:W-:Y:S05]  /*27e0*/  BSYNC.RECONVERGENT B0 ;  /* 0x0000000000007941 */ /* 0x000fea0003800200 */
.L_x_173:
[----:B------:R-:W-:Y:S05]  /*27f0*/  @P0 EXIT ;  /* 0x000000000000094d */ /* 0x000fea0003800000 */
[----:B012---:R-:W0:Y:S02]  /*2800*/  LDC.64 R4, c[0x0][0x388] ;  /* 0x0000e200ff047b82 */ /* 0x007e240000000a00 */
[----:B0-----:R-:W-:-:S05]  /*2810*/  IMAD.WIDE.U32 R2, R3, 0x4, R4 ;  /* 0x0000000403027825 */ /* 0x001fca00078e0004 */
[----:B------:R-:W-:Y:S01]  /*2820*/  STG.E desc[UR6][R2.64], R20 ;  /* 0x0000001402007986 */ /* 0x000fe2000c101906 */
[----:B------:R-:W-:Y:S05]  /*2830*/  EXIT ;  /* 0x000000000000794d */ /* 0x000fea0003800000 */
.L_x_203:
        /* <DEDUP_REMOVED lines=12> */
.L_x_412:


//--------------------- .text._ZN3cub18CUB_300001_SM_10006detail6reduce28DeviceReduceSingleTileKernelINS2_10policy_hubIfjN4cuda3std3__44plusIfEEE10Policy1000EN6thrust24THRUST_300001_SM_1000_NS6detail15normal_iteratorINSD_10device_ptrIfEEEEPfjS9_ffNS7_10__identityEEEvT0_T1_T2_T3_T4_T6_ --------------------------
	.section	.text._ZN3cub18CUB_300001_SM_10006detail6reduce28DeviceReduceSingleTileKernelINS2_10policy_hubIfjN4cuda3std3__44plusIfEEE10Policy1000EN6thrust24THRUST_300001_SM_1000_NS6detail15normal_iteratorINSD_10device_ptrIfEEEEPfjS9_ffNS7_10__identityEEEvT0_T1_T2_T3_T4_T6_,"ax",@progbits
	.align	128
        .global         _ZN3cub18CUB_300001_SM_10006detail6reduce28DeviceReduceSingleTileKernelINS2_10policy_hubIfjN4cuda3std3__44plusIfEEE10Policy1000EN6thrust24THRUST_300001_SM_1000_NS6detail15normal_iteratorINSD_10device_ptrIfEEEEPfjS9_ffNS7_10__identityEEEvT0_T1_T2_T3_T4_T6_
        .type           _ZN3cub18CUB_300001_SM_10006detail6reduce28DeviceReduceSingleTileKernelINS2_10policy_hubIfjN4cuda3std3__44plusIfEEE10Policy1000EN6thrust24THRUST_300001_SM_1000_NS6detail15normal_iteratorINSD_10device_ptrIfEEEEPfjS9_ffNS7_10__identityEEEvT0_T1_T2_T3_T4_T6_,@function
        .size           _ZN3cub18CUB_300001_SM_10006detail6reduce28DeviceReduceSingleTileKernelINS2_10policy_hubIfjN4cuda3std3__44plusIfEEE10Policy1000EN6thrust24THRUST_300001_SM_1000_NS6detail15normal_iteratorINSD_10device_ptrIfEEEEPfjS9_ffNS7_10__identityEEEvT0_T1_T2_T3_T4_T6_,(.L_x_413 - _ZN3cub18CUB_300001_SM_10006detail6reduce28DeviceReduceSingleTileKernelINS2_10policy_hubIfjN4cuda3std3__44plusIfEEE10Policy1000EN6thrust24THRUST_300001_SM_1000_NS6detail15normal_iteratorINSD_10device_ptrIfEEEEPfjS9_ffNS7_10__identityEEEvT0_T1_T2_T3_T4_T6_)
        .other          _ZN3cub18CUB_300001_SM_10006detail6reduce28DeviceReduceSingleTileKernelINS2_10policy_hubIfjN4cuda3std3__44plusIfEEE10Policy1000EN6thrust24THRUST_300001_SM_1000_NS6detail15normal_iteratorINSD_10device_ptrIfEEEEPfjS9_ffNS7_10__identityEEEvT0_T1_T2_T3_T4_T6_,@"STO_CUDA_ENTRY STV_DEFAULT"
_ZN3cub18CUB_300001_SM_10006detail6reduce28DeviceReduceSingleTileKernelINS2_10policy_hubIfjN4cuda3std3__44plusIfEEE10Policy1000EN6thrust24THRUST_300001_SM_1000_NS6detail15normal_iteratorINSD_10device_ptrIfEEEEPfjS9_ffNS7_10__identityEEEvT0_T1_T2_T3_T4_T6_:
.text._ZN3cub18CUB_300001_SM_10006detail6reduce28DeviceReduceSingleTileKernelINS2_10policy_hubIfjN4cuda3std3__44plusIfEEE10Policy1000EN6thrust24THRUST_300001_SM_1000_NS6detail15normal_iteratorINSD_10device_ptrIfEEEEPfjS9_ffNS7_10__identityEEEvT0_T1_T2_T3_T4_T6_:
        /* <DEDUP_REMOVED lines=13> */
.L_x_204:
[----:B------:R-:W-:Y:S01]  /*00d0*/  ISETP.GT.U32.AND P0, PT, R4, 0x1fff, PT ;  /* 0x00001fff0400780c */ /* 0x000fe20003f04070 */
[----:B------:R-:W-:-:S12]  /*00e0*/  BSSY.RECONVERGENT B0, `(.L_x_205) ;  /* 0x000022c000007945 */ /* 0x000fd80003800200 */
[----:B------:R-:W-:Y:S05]  /*00f0*/  @P0 BRA `(.L_x_206) ;  /* 0x0000001000000947 */ /* 0x000fea0003800000 */
[----:B------:R-:W0:Y:S01]  /*0100*/  S2R R5, SR_TID.X ;  /* 0x0000000000057919 */ /* 0x000e220000002100 */
[----:B------:R-:W-:Y:S01]  /*0110*/  BSSY.RECONVERGENT B1, `(.L_x_207) ;  /* 0x0000009000017945 */ /* 0x000fe20003800200 */
[----:B------:R-:W-:Y:S01]  /*0120*/  HFMA2 R0, -RZ, RZ, 0, 0 ;  /* 0x00000000ff007431 */ /* 0x000fe200000001ff */
[----:B0-----:R-:W-:Y:S02]  /*0130*/  ISETP.GE.U32.AND P0, PT, R5, R4, PT ;  /* 0x000000040500720c */ /* 0x001fe40003f06070 */
[----:B------:R-:W-:-:S11]  /*0140*/  MOV R7, R5 ;  /* 0x0000000500077202 */ /* 0x000fd60000000f00 */
[----:B------:R-:W-:Y:S05]  /*0150*/  @P0 BRA `(.L_x_208) ;  /* 0x0000000000100947 */ /* 0x000fea0003800000 */
[----:B------:R-:W0:Y:S02]  /*0160*/  LDC.64 R2, c[0x0][0x380] ;  /* 0x0000e000ff027b82 */ /* 0x000e240000000a00 */
[----:B0-----:R-:W-:-:S05]  /*0170*/  IMAD.WIDE.U32 R2, R5, 0x4, R2 ;  /* 0x0000000405027825 */ /* 0x001fca00078e0002 */
[----:B------:R0:W5:Y:S01]  /*0180*/  LDG.E R0, desc[UR6][R2.64] ;  /* 0x0000000602007981 */ /* 0x000162000c1e1900 */
[----:B------:R-:W-:-:S07]  /*0190*/  IADD3 R7, PT, PT, R5, 0x200, RZ ;  /* 0x0000020005077810 */ /* 0x000fce0007ffe0ff */
.L_x_208:
[----:B------:R-:W-:Y:S05]  /*01a0*/  BSYNC.RECONVERGENT B1 ;  /* 0x0000000000017941 */ /* 0x000fea0003800200 */
.L_x_207:
[----:B------:R-:W-:Y:S01]  /*01b0*/  ISETP.GE.U32.AND P0, PT, R7, R4, PT ;  /* 0x000000040700720c */ /* 0x000fe20003f06070 */
[----:B------:R-:W-:-:S12]  /*01c0*/  BSSY.RECONVERGENT B1, `(.L_x_209) ;  /* 0x0000070000017945 */ /* 0x000fd80003800200 */
[----:B------:R-:W-:Y:S05]  /*01d0*/  @P0 BRA `(.L_x_210) ;  /* 0x0000000400b80947 */ /* 0x000fea0003800000 */
[----:B0-----:R-:W-:Y:S01]  /*01e0*/  LOP3.LUT R3, RZ, R7, RZ, 0x33, !PT ;  /* 0x00000007ff037212 */ /* 0x001fe200078e33ff */
[----:B------:R-:W-:Y:S03]  /*01f0*/  BSSY.RECONVERGENT B2, `(.L_x_211) ;  /* 0x0000033000027945 */ /* 0x000fe60003800200 */
[----:B------:R-:W-:-:S04]  /*0200*/  IADD3 R3, PT, PT, R3, R4, RZ ;  /* 0x0000000403037210 */ /* 0x000fc80007ffe0ff */
        /* <DEDUP_REMOVED lines=9> */
[----:B------:R-:W-:-:S04]  /*02a0*/  IADD3 R2, P0, PT, R2, 0x4000, RZ ;  /* 0x0000400002027810 */ /* 0x000fc80007f1e0ff */
[----:B------:R-:W-:-:S09]  /*02b0*/  IADD3.X R3, PT, PT, RZ, R3, RZ, P0, !PT ;  /* 0x00000003ff037210 */ /* 0x000fd200007fe4ff */
.L_x_213:
        /* <DEDUP_REMOVED lines=19> */
[----:B0-----:R-:W-:-:S04]  /*03f0*/  IADD3 R2, P2, PT, R2, 0x8000, RZ ;  /* 0x0000800002027810 */ /* 0x001fc80007f5e0ff */
[----:B------:R-:W-:Y:S01]  /*0400*/  IADD3.X R3, PT, PT, RZ, R3, RZ, P2, !PT ;  /* 0x00000003ff037210 */ /* 0x000fe200017fe4ff */
        /* <DEDUP_REMOVED lines=17> */
.L_x_212:
[----:B------:R-:W-:Y:S05]  /*0520*/  BSYNC.RECONVERGENT B2 ;  /* 0x0000000000027941 */ /* 0x000fea0003800200 */
.L_x_211:
[----:B------:R-:W-:Y:S05]  /*0530*/  @!P1 BRA `(.L_x_210) ;  /* 0x0000000000e09947 */ /* 0x000fea0003800000 */
[----:B------:R-:W-:Y:S01]  /*0540*/  ISETP.GE.U32.AND P0, PT, R22, 0x8, PT ;  /* 0x000000081600780c */ /* 0x000fe20003f06070 */
[----:B------:R-:W-:Y:S01]  /*0550*/  BSSY.RECONVERGENT B2, `(.L_x_214) ;  /* 0x0000017000027945 */ /* 0x000fe20003800200 */
[----:B------:R-:W-:-:S04]  /*0560*/  LOP3.LUT R10, R6, 0x7, RZ, 0xc0, !PT ;  /* 0x00000007060a7812 */ /* 0x000fc800078ec0ff */
[----:B------:R-:W-:-:S07]  /*0570*/  ISETP.NE.AND P1, PT, R10, RZ, PT ;  /* 0x000000ff0a00720c */ /* 0x000fce0003f25270 */
[----:B------:R-:W-:Y:S06]  /*0580*/  @!P0 BRA `(.L_x_215) ;  /* 0x00000000004c8947 */ /* 0x000fec0003800000 */
[----:B------:R-:W0:Y:S02]  /*0590*/  LDC.64 R2, c[0x0][0x380] ;  /* 0x0000e000ff027b82 */ /* 0x000e240000000a00 */
[----:B0-----:R-:W-:-:S05]  /*05a0*/  IMAD.WIDE.U32 R2, R7, 0x4, R2 ;  /* 0x0000000407027825 */ /* 0x001fca00078e0002 */
        /* <DEDUP_REMOVED lines=17> */
.L_x_215:
[----:B------:R-:W-:Y:S05]  /*06c0*/  BSYNC.RECONVERGENT B2 ;  /* 0x0000000000027941 */ /* 0x000fea0003800200 */
.L_x_214:
        /* <DEDUP_REMOVED lines=17> */
.L_x_217:
[----:B------:R-:W-:Y:S05]  /*07e0*/  BSYNC.RECONVERGENT B2 ;  /* 0x0000000000027941 */ /* 0x000fea0003800200 */
.L_x_216:
[----:B------:R-:W-:Y:S05]  /*07f0*/  @!P1 BRA `(.L_x_210) ;  /* 0x0000000000309947 */ /* 0x000fea0003800000 */
[----:B------:R-:W0:Y:S01]  /*0800*/  LDC.64 R2, c[0x0][0x380] ;  /* 0x0000e000ff027b82 */ /* 0x000e220000000a00 */
[----:B------:R-:W-:Y:S01]  /*0810*/  IADD3 R6, PT, PT, -R6, RZ, RZ ;  /* 0x000000ff06067210 */ /* 0x000fe20007ffe1ff */
[----:B0-----:R-:W-:-:S05]  /*0820*/  IMAD.WIDE.U32 R2, R7, 0x4, R2 ;  /* 0x0000000407027825 */ /* 0x001fca00078e0002 */
[----:B------:R-:W-:-:S07]  /*0830*/  MOV R7, R3 ;  /* 0x0000000300077202 */ /* 0x000fce0000000f00 */
.L_x_218:
[----:B------:R-:W-:-:S06]  /*0840*/  MOV R3, R7 ;  /* 0x0000000700037202 */ /* 0x000fcc0000000f00 */
[----:B------:R0:W2:Y:S01]  /*0850*/  LDG.E R3, desc[UR6][R2.64] ;  /* 0x0000000602037981 */ /* 0x0000a2000c1e1900 */
[----:B------:R-:W-:-:S04]  /*0860*/  IADD3 R6, PT, PT, R6, 0x1, RZ ;  /* 0x0000000106067810 */ /* 0x000fc80007ffe0ff */
[----:B------:R-:W-:Y:S02]  /*0870*/  ISETP.NE.AND P0, PT, R6, RZ, PT ;  /* 0x000000ff0600720c */ /* 0x000fe40003f05270 */
[----:B0-----:R-:W-:-:S04]  /*0880*/  IADD3 R2, P1, PT, R2, 0x800, RZ ;  /* 0x0000080002027810 */ /* 0x001fc80007f3e0ff */
[----:B------:R-:W-:Y:S01]  /*0890*/  IADD3.X R7, PT, PT, RZ, R7, RZ, P1, !PT ;  /* 0x00000007ff077210 */ /* 0x000fe20000ffe4ff */
[----:B--2--5:R-:W-:-:S06]  /*08a0*/  FADD R0, R3, R0 ;  /* 0x0000000003007221 */ /* 0x024fcc0000000000 */
[----:B------:R-:W-:Y:S05]  /*08b0*/  @P0 BRA `(.L_x_218) ;  /* 0xfffffffc00e00947 */ /* 0x000fea000383ffff */
.L_x_210:
[----:B------:R-:W-:Y:S05]  /*08c0*/  BSYNC.RECONVERGENT B1 ;  /* 0x0000000000017941 */ /* 0x000fea0003800200 */
.L_x_209:
[----:B------:R-:W-:Y:S02]  /*08d0*/  ISETP.GE.U32.AND P0, PT, R4, 0x200, PT ;  /* 0x000002000400780c */ /* 0x000fe40003f06070 */
        /* <DEDUP_REMOVED lines=36> */
[----:B------:R-:W3:Y:S04]  /*0b20*/  LDS.128 R8, [UR4+0x30] ;  /* 0x00003004ff087984 */ /* 0x000ee80008000c00 */
[----:B------:R-:W4:Y:S01]  /*0b30*/  LDS.128 R16, [UR4+0x40] ;  /* 0x00004004ff107984 */ /* 0x000f220008000c00 */
[----:B0-----:R-:W-:-:S04]  /*0b40*/  FADD R5, R0, R5 ;  /* 0x0000000500057221 */ /* 0x001fc80000000000 */
        /* <DEDUP_REMOVED lines=9> */
[----:B------:R-:W-:-:S04]  /*0be0*/  FADD R11, R10, R11 ;  /* 0x0000000b0a0b7221 */ /* 0x000fc80000000000 */
[----:B----4-:R-:W-:-:S04]  /*0bf0*/  FADD R16, R11, R16 ;  /* 0x000000100b107221 */ /* 0x010fc80000000000 */
[----:B------:R-:W-:-:S04]  /*0c00*/  FADD R17, R16, R17 ;  /* 0x0000001110117221 */ /* 0x000fc80000000000 */
[----:B------:R-:W-:-:S04]  /*0c10*/  FADD R18, R17, R18 ;  /* 0x0000001211127221 */ /* 0x000fc80000000000 */
[----:B------:R-:W-:Y:S01]  /*0c20*/  FADD R0, R18, R19 ;  /* 0x0000001312007221 */ /* 0x000fe20000000000 */
[----:B------:R-:W-:Y:S06]  /*0c30*/  BRA `(.L_x_220) ;  /* 0x0000001400d87947 */ /* 0x000fec0003800000 */
.L_x_219:
[----:B------:R-:W1:Y:S01]  /*0c40*/  S2R R6, SR_LANEID ;  /* 0x0000000000067919 */ /* 0x000e620000000000 */
[----:B------:R-:W-:-:S04]  /*0c50*/  LOP3.LUT R0, R5, 0x3e0, RZ, 0xc0, !PT ;  /* 0x000003e005007812 */ /* 0x000fc800078ec0ff */
[----:B0-----:R-:W-:Y:S02]  /*0c60*/  IADD3 R3, PT, PT, R0, 0x20, RZ ;  /* 0x0000002000037810 */ /* 0x001fe40007ffe0ff */
[----:B------:R-:W-:Y:S02]  /*0c70*/  LOP3.LUT R7, RZ, R0, RZ, 0x33, !PT ;  /* 0x00000000ff077212 */ /* 0x000fe400078e33ff */
[-C--:B------:R-:W-:Y:S02]  /*0c80*/  ISETP.GT.U32.AND P0, PT, R3, R4.reuse, PT ;  /* 0x000000040300720c */ /* 0x080fe40003f04070 */
        /* <DEDUP_REMOVED lines=40> */
[----:B------:R-:W0:Y:S04]  /*0f10*/  LDS.128 R20, [UR4+0x10] ;  /* 0x00001004ff147984 */ /* 0x000e280008000c00 */
        /* <DEDUP_REMOVED lines=30> */
.L_x_206:
[----:B------:R-:W0:Y:S01]  /*1100*/  S2R R0, SR_TID.X ;  /* 0x0000000000007919 */ /* 0x000e220000002100 */
[----:B------:R-:W1:Y:S02]  /*1110*/  LDCU.64 UR4, c[0x0][0x380] ;  /* 0x00007000ff0477ac */ /* 0x000e640008000a00 */
[----:B-1----:R-:W-:Y:S02]  /*1120*/  MOV R12, UR4 ;  /* 0x00000004000c7c02 */ /* 0x002fe40008000f00 */
[----:B------:R-:W-:-:S03]  /*1130*/  MOV R13, UR5 ;  /* 0x00000005000d7c02 */ /* 0x000fc60008000f00 */
        /* <DEDUP_REMOVED lines=17> */
[----:B------:R-:W-:Y:S01]  /*1250*/  UMOV UR4, 0x2000 ;  /* 0x0000200000047882 */ /* 0x000fe20000000000 */
[----:B--2---:R-:W-:Y:S01]  /*1260*/  FADD R20, R20, R21 ;  /* 0x0000001514147221 */ /* 0x004fe20000000000 */
[----:B------:R-:W-:-:S04]  /*1270*/  IADD3 R21, PT, PT, R4, -0x2000, RZ ;  /* 0xffffe00004157810 */ /* 0x000fc80007ffe0ff */
[----:B------:R-:W-:Y:S01]  /*1280*/  ISETP.GE.U32.AND P0, PT, R21, 0x2000, PT ;  /* 0x000020001500780c */ /* 0x000fe20003f06070 */
[----:B---3--:R-:W-:Y:S01]  /*1290*/  FADD R6, R6, R7 ;  /* 0x0000000706067221 */ /* 0x008fe20000000000 */
[----:B----4-:R-:W-:-:S04]  /*12a0*/  FADD R9, R8, R9 ;  /* 0x0000000908097221 */ /* 0x010fc80000000000 */
[----:B------:R-:W-:Y:S01]  /*12b0*/  FADD R6, R6, R9 ;  /* 0x0000000906067221 */ /* 0x000fe20000000000 */
[----:B-----5:R-:W-:Y:S01]  /*12c0*/  FADD R10, R10, R11 ;  /* 0x0000000b0a0a7221 */ /* 0x020fe20000000000 */
[----:B------:R-:W-:-:S04]  /*12d0*/  FADD R15, R14, R15 ;  /* 0x0000000f0e0f7221 */ /* 0x000fc80000000000 */
[----:B------:R-:W-:Y:S01]  /*12e0*/  FADD R15, R10, R15 ;  /* 0x0000000f0a0f7221 */ /* 0x000fe20000000000 */
[----:B------:R-:W-:Y:S01]  /*12f0*/  FADD R16, R16, R17 ;  /* 0x0000001110107221 */ /* 0x000fe20000000000 */
[----:B------:R-:W-:-:S04]  /*1300*/  FADD R19, R18, R19 ;  /* 0x0000001312137221 */ /* 0x000fc80000000000 */
[----:B------:R-:W-:Y:S01]  /*1310*/  FADD R16, R16, R19 ;  /* 0x0000001310107221 */ /* 0x000fe20000000000 */
[----:B------:R-:W-:-:S04]  /*1320*/  FADD R5, R5, R22 ;  /* 0x0000001605057221 */ /* 0x000fc80000000000 */
[----:B------:R-:W-:Y:S01]  /*1330*/  FADD R5, R20, R5 ;  /* 0x0000000514057221 */ /* 0x000fe20000000000 */
[----:B------:R-:W-:-:S03]  /*1340*/  FADD R6, R6, R15 ;  /* 0x0000000f06067221 */ /* 0x000fc60000000000 */
[----:B------:R-:W-:-:S04]  /*1350*/  FADD R5, R16, R5 ;  /* 0x0000000510057221 */ /* 0x000fc80000000000 */
[----:B------:R-:W-:Y:S01]  /*1360*/  FADD R5, R6, R5 ;  /* 0x0000000506057221 */ /* 0x000fe20000000000 */
[----:B------:R-:W-:Y:S06]  /*1370*/  @!P0 BRA `(.L_x_221) ;  /* 0x0000000000ac8947 */ /* 0x000fec0003800000 */
[----:B------:R-:W0:Y:S01]  /*1380*/  LDC R4, c[0x0][0x390] ;  /* 0x0000e400ff047b82 */ /* 0x000e220000000800 */
[----:B------:R-:W-:-:S07]  /*1390*/  UMOV UR4, 0x2000 ;  /* 0x0000200000047882 */ /* 0x000fce0000000000 */
[----:B------:R-:W1:Y:S02]  /*13a0*/  LDC.64 R12, c[0x0][0x380] ;  /* 0x0000e000ff0c7b82 */ /* 0x000e640000000a00 */
.L_x_223:
[----:B------:R-:W-:-:S05]  /*13b0*/  IADD3 R3, PT, PT, R0, UR4, RZ ;  /* 0x0000000400037c10 */ /* 0x000fca000fffe0ff */
        /* <DEDUP_REMOVED lines=17> */
[----:B0-----:R-:W-:-:S04]  /*14d0*/  IADD3 R2, PT, PT, R4, -UR4, RZ ;  /* 0x8000000404027c10 */ /* 0x001fc8000fffe0ff */
        /* <DEDUP_REMOVED lines=18> */
[----:B------:R-:W-:-:S06]  /*1600*/  UIADD3 UR4, UPT, UPT, UR4, 0x2000, URZ ;  /* 0x0000200004047890 */ /* 0x000fcc000fffe0ff */
[----:B------:R-:W-:-:S13]  /*1610*/  ISETP.LT.U32.AND P0, PT, R21, UR4, PT ;  /* 0x0000000415007c0c */ /* 0x000fda000bf01070 */
[----:B------:R-:W-:Y:S05]  /*1620*/  @!P0 BRA `(.L_x_223) ;  /* 0xfffffffc00608947 */ /* 0x000fea000383ffff */
.L_x_221:
[----:B------:R-:W-:Y:S01]  /*1630*/  IADD3 R3, PT, PT, R4, -UR4, RZ ;  /* 0x8000000404037c10 */ /* 0x000fe2000fffe0ff */
[----:B------:R-:W-:Y:S03]  /*1640*/  BSSY.RECONVERGENT B1, `(.L_x_222) ;  /* 0x00000a3000017945 */ /* 0x000fe60003800200 */
[----:B------:R-:W-:-:S04]  /*1650*/  ISETP.GE.AND P0, PT, R0, R3, PT ;  /* 0x000000030000720c */ /* 0x000fc80003f06270 */
[----:B------:R-:W-:-:S13]  /*1660*/  ISETP.LE.U32.OR P0, PT, R4, UR4, P0 ;  /* 0x0000000404007c0c */ /* 0x000fda0008703470 */
[----:B------:R-:W-:Y:S05]  /*1670*/  @P0 BRA `(.L_x_224) ;  /* 0x00000008007c0947 */ /* 0x000fea0003800000 */
[-C--:B------:R-:W-:Y:S01]  /*1680*/  LOP3.LUT R3, RZ, R0.reuse, RZ, 0x33, !PT ;  /* 0x00000000ff037212 */ /* 0x080fe200078e33ff */
[----:B------:R-:W-:Y:S01]  /*1690*/  BSSY.RECONVERGENT B2, `(.L_x_225) ;  /* 0x0000052000027945 */ /* 0x000fe20003800200 */
[----:B------:R-:W-:Y:S02]  /*16a0*/  MOV R6, R0 ;  /* 0x0000000000067202 */ /* 0x000fe40000000f00 */
[----:B------:R-:W-:-:S04]  /*16b0*/  IADD3 R3, PT, PT, R4, -UR4, R3 ;  /* 0x8000000404037c10 */ /* 0x000fc8000fffe003 */
[C---:B------:R-:W-:Y:S02]  /*16c0*/  ISETP.GE.U32.AND P0, PT, R3.reuse, 0x1e00, PT ;  /* 0x00001e000300780c */ /* 0x040fe40003f06070 */
[----:B------:R-:W-:-:S04]  /*16d0*/  LEA.HI R3, R3, 0x1, RZ, 0x17 ;  /* 0x0000000103037811 */ /* 0x000fc800078fb8ff */
[----:B------:R-:W-:-:S07]  /*16e0*/  LOP3.LUT R4, R3, 0xf, RZ, 0xc0, !PT ;  /* 0x0000000f03047812 */ /* 0x000fce00078ec0ff */
[----:B------:R-:W-:Y:S05]  /*16f0*/  @!P0 BRA `(.L_x_226) ;  /* 0x00000004002c8947 */ /* 0x000fea0003800000 */
[----:B------:R-:W-:Y:S01]  /*1700*/  LOP3.LUT R7, R3, 0xfffff0, RZ, 0xc0, !PT ;  /* 0x00fffff003077812 */ /* 0x000fe200078ec0ff */
[----:B------:R-:W-:Y:S01]  /*1710*/  BSSY.RECONVERGENT B3, `(.L_x_227) ;  /* 0x0000048000037945 */ /* 0x000fe20003800200 */
[C---:B------:R-:W-:Y:S02]  /*1720*/  LOP3.LUT R6, R0.reuse, 0x1000, RZ, 0xfc, !PT ;  /* 0x0000100000067812 */ /* 0x040fe400078efcff */
[----:B------:R-:W-:Y:S02]  /*1730*/  IADD3 R2, PT, PT, R0, UR4, RZ ;  /* 0x0000000400027c10 */ /* 0x000fe4000fffe0ff */
[----:B------:R-:W-:-:S07]  /*1740*/  IADD3 R7, PT, PT, -R7, RZ, RZ ;  /* 0x000000ff07077210 */ /* 0x000fce0007ffe1ff */
.L_x_228:
[C---:B------:R-:W-:Y:S01]  /*1750*/  IADD3 R19, PT, PT, R2.reuse, 0x200, RZ ;  /* 0x0000020002137810 */ /* 0x040fe20007ffe0ff */
[C---:B------:R-:W-:Y:S01]  /*1760*/  IMAD.WIDE.U32 R14, R2.reuse, 0x4, R12 ;  /* 0x00000004020e7825 */ /* 0x040fe200078e000c */
[----:B------:R-:W-:-:S03]  /*1770*/  IADD3 R11, PT, PT, R2, 0x400, RZ ;  /* 0x00000400020b7810 */ /* 0x000fc60007ffe0ff */
[--C-:B------:R-:W-:Y:S01]  /*1780*/  IMAD.WIDE.U32 R18, R19, 0x4, R12.reuse ;  /* 0x0000000413127825 */ /* 0x100fe200078e000c */
[----:B------:R0:W2:Y:S01]  /*1790*/  LDG.E R8, desc[UR6][R14.64] ;  /* 0x000000060e087981 */ /* 0x0000a2000c1e1900 */
[C---:B------:R-:W-:Y:S02]  /*17a0*/  IADD3 R21, PT, PT, R2.reuse, 0x600, RZ ;  /* 0x0000060002157810 */ /* 0x040fe40007ffe0ff */
[--C-:B------:R-:W-:Y:S01]  /*17b0*/  IMAD.WIDE.U32 R10, R11, 0x4, R12.reuse ;  /* 0x000000040b0a7825 */ /* 0x100fe200078e000c */
[----:B------:R1:W3:Y:S01]  /*17c0*/  LDG.E R9, desc[UR6][R18.64] ;  /* 0x0000000612097981 */ /* 0x0002e2000c1e1900 */
[C---:B------:R-:W-:Y:S02]  /*17d0*/  IADD3 R17, PT, PT, R2.reuse, 0x800, RZ ;  /* 0x0000080002117810 */ /* 0x040fe40007ffe0ff */
[--C-:B------:R-:W-:Y:S02]  /*17e0*/  IMAD.WIDE.U32 R20, R21, 0x4, R12.reuse ;  /* 0x0000000415147825 */ /* 0x100fe400078e000c */
[----:B------:R4:W5:Y:S01]  /*17f0*/  LDG.E R10, desc[UR6][R10.64] ;  /* 0x000000060a0a7981 */ /* 0x000962000c1e1900 */
[----:B------:R-:W-:Y:S01]  /*1800*/  IADD3 R29, PT, PT, R2, 0xa00, RZ ;  /* 0x00000a00021d7810 */ /* 0x000fe20007ffe0ff */
[----:B------:R-:W-:-:S02]  /*1810*/  IMAD.WIDE.U32 R16, R17, 0x4, R12 ;  /* 0x0000000411107825 */ /* 0x000fc400078e000c */
[----:B------:R4:W5:Y:S01]  /*1820*/  LDG.E R27, desc[UR6][R20.64] ;  /* 0x00000006141b7981 */ /* 0x000962000c1e1900 */
[C---:B------:R-:W-:Y:S01]  /*1830*/  IADD3 R23, PT, PT, R2.reuse, 0xc00, RZ ;  /* 0x00000c0002177810 */ /* 0x040fe20007ffe0ff */
[--C-:B------:R-:W-:Y:S02]  /*1840*/  IMAD.WIDE.U32 R28, R29, 0x4, R12.reuse ;  /* 0x000000041d1c7825 */ /* 0x100fe400078e000c */
[----:B------:R-:W5:Y:S01]  /*1850*/  LDG.E R26, desc[UR6][R16.64] ;  /* 0x00000006101a7981 */ /* 0x000f62000c1e1900 */
[C---:B------:R-:W-:Y:S01]  /*1860*/  IADD3 R22, PT, PT, R2.reuse, 0xe00, RZ ;  /* 0x00000e0002167810 */ /* 0x040fe20007ffe0ff */
[--C-:B0-----:R-:W-:Y:S02]  /*1870*/  IMAD.WIDE.U32 R14, R23, 0x4, R12.reuse ;  /* 0x00000004170e7825 */ /* 0x101fe400078e000c */
[----:B------:R0:W5:Y:S01]  /*1880*/  LDG.E R25, desc[UR6][R28.64] ;  /* 0x000000061c197981 */ /* 0x000162000c1e1900 */
[----:B------:R-:W-:Y:S01]  /*1890*/  IADD3 R23, PT, PT, R2, 0x1000, RZ ;  /* 0x0000100002177810 */ /* 0x000fe20007ffe0ff */
[----:B-1----:R-:W-:-:S02]  /*18a0*/  IMAD.WIDE.U32 R18, R22, 0x4, R12 ;  /* 0x0000000416127825 */ /* 0x002fc400078e000c */
[----:B------:R1:W5:Y:S01]  /*18b0*/  LDG.E R24, desc[UR6][R14.64] ;  /* 0x000000060e187981 */ /* 0x000362000c1e1900 */
[C---:B----4-:R-:W-:Y:S01]  /*18c0*/  IADD3 R11, PT, PT, R2.reuse, 0x1200, RZ ;  /* 0x00001200020b7810 */ /* 0x050fe20007ffe0ff */
[--C-:B------:R-:W-:Y:S02]  /*18d0*/  IMAD.WIDE.U32 R20, R23, 0x4, R12.reuse ;  /* 0x0000000417147825 */ /* 0x100fe400078e000c */
[----:B------:R4:W5:Y:S01]  /*18e0*/  LDG.E R23, desc[UR6][R18.64] ;  /* 0x0000000612177981 */ /* 0x000962000c1e1900 */
[C---:B0-----:R-:W-:Y:S01]  /*18f0*/  IADD3 R29, PT, PT, R2.reuse, 0x1400, RZ ;  /* 0x00001400021d7810 */ /* 0x041fe20007ffe0ff */
[--C-:B------:R-:W-:Y:S02]  /*1900*/  IMAD.WIDE.U32 R16, R11, 0x4, R12.reuse ;  /* 0x000000040b107825 */ /* 0x100fe400078e000c */
[----:B------:R-:W5:Y:S01]  /*1910*/  LDG.E R22, desc[UR6][R20.64] ;  /* 0x0000000614167981 */ /* 0x000f62000c1e1900 */
[----:B-1----:R-:W-:Y:S01]  /*1920*/  IADD3 R15, PT, PT, R2, 0x1600, RZ ;  /* 0x00001600020f7810 */ /* 0x002fe20007ffe0ff */
[----:B------:R-:W-:-:S02]  /*1930*/  IMAD.WIDE.U32 R28, R29, 0x4, R12 ;  /* 0x000000041d1c7825 */ /* 0x000fc400078e000c */
[----:B------:R0:W5:Y:S01]  /*1940*/  LDG.E R11, desc[UR6][R16.64] ;  /* 0x00000006100b7981 */ /* 0x000162000c1e1900 */
[C---:B----4-:R-:W-:Y:S01]  /*1950*/  IADD3 R19, PT, PT, R2.reuse, 0x1800, RZ ;  /* 0x0000180002137810 */ /* 0x050fe20007ffe0ff */
[--C-:B------:R-:W-:Y:S02]  /*1960*/  IMAD.WIDE.U32 R14, R15, 0x4, R12.reuse ;  /* 0x000000040f0e7825 */ /* 0x100fe400078e000c */
[----:B------:R-:W4:Y:S02]  /*1970*/  LDG.E R28, desc[UR6][R28.64] ;  /* 0x000000061c1c7981 */ /* 0x000f24000c1e1900 */
[----:B------:R-:W-:Y:S01]  /*1980*/  IMAD.WIDE.U32 R18, R19, 0x4, R12 ;  /* 0x0000000413127825 */ /* 0x000fe200078e000c */
[C---:B0-----:R-:W-:Y:S02]  /*1990*/  IADD3 R17, PT, PT, R2.reuse, 0x1a00, RZ ;  /* 0x00001a0002117810 */ /* 0x041fe40007ffe0ff */
[----:B------:R-:W-:-:S03]  /*19a0*/  IADD3 R21, PT, PT, R2, 0x1c00, RZ ;  /* 0x00001c0002157810 */ /* 0x000fc60007ffe0ff */
[----:B------:R-:W4:Y:S04]  /*19b0*/  LDG.E R18, desc[UR6][R18.64] ;  /* 0x0000000612127981 */ /* 0x000f28000c1e1900 */
[----:B------:R0:W4:Y:S01]  /*19c0*/  LDG.E R29, desc[UR6][R14.64] ;  /* 0x000000060e1d7981 */ /* 0x000122000c1e1900 */
[----:B------:R-:W-:Y:S01]  /*19d0*/  IADD3 R20, PT, PT, R2, 0x1e00, RZ ;  /* 0x00001e0002147810 */ /* 0x000fe20007ffe0ff */
[----:B0-----:R-:W-:-:S04]  /*19e0*/  IMAD.WIDE.U32 R14, R17, 0x4, R12 ;  /* 0x00000004110e7825 */ /* 0x001fc800078e000c */
[--C-:B------:R-:W-:Y:S02]  /*19f0*/  IMAD.WIDE.U32 R16, R21, 0x4, R12.reuse ;  /* 0x0000000415107825 */ /* 0x100fe400078e000c */
[----:B------:R-:W4:Y:S02]  /*1a00*/  LDG.E R14, desc[UR6][R14.64] ;  /* 0x000000060e0e7981 */ /* 0x000f24000c1e1900 */
[----:B------:R-:W-:Y:S02]  /*1a10*/  IMAD.WIDE.U32 R20, R20, 0x4, R12 ;  /* 0x0000000414147825 */ /* 0x000fe400078e000c */
[----:B------:R-:W4:Y:S04]  /*1a20*/  LDG.E R16, desc[UR6][R16.64] ;  /* 0x0000000610107981 */ /* 0x000f28000c1e1900 */
[----:B------:R-:W4:Y:S01]  /*1a30*/  LDG.E R20, desc[UR6][R20.64] ;  /* 0x0000000614147981 */ /* 0x000f22000c1e1900 */
[----:B------:R-:W-:-:S04]  /*1a40*/  IADD3 R7, PT, PT, R7, 0x10, RZ ;  /* 0x0000001007077810 */ /* 0x000fc80007ffe0ff */
[----:B------:R-:W-:Y:S02]  /*1a50*/  ISETP.NE.AND P0, PT, R7, RZ, PT ;  /* 0x000000ff0700720c */ /* 0x000fe40003f05270 */
[----:B------:R-:W-:Y:S02]  /*1a60*/  IADD3 R6, PT, PT, R6, 0x2000, RZ ;  /* 0x0000200006067810 */ /* 0x000fe40007ffe0ff */
[----:B------:R-:W-:Y:S01]  /*1a70*/  IADD3 R2, PT, PT, R2, 0x2000, RZ ;  /* 0x0000200002027810 */ /* 0x000fe20007ffe0ff */
[----:B--2---:R-:W-:-:S04]  /*1a80*/  FADD R8, R8, R5 ;  /* 0x0000000508087221 */ /* 0x004fc80000000000 */
[----:B---3--:R-:W-:-:S04]  /*1a90*/  FADD R9, R8, R9 ;  /* 0x0000000908097221 */ /* 0x008fc80000000000 */
        /* <DEDUP_REMOVED lines=8> */
[----:B----4-:R-:W-:-:S04]  /*1b20*/  FADD R28, R11, R28 ;  /* 0x0000001c0b1c7221 */ /* 0x010fc80000000000 */
[----:B------:R-:W-:-:S04]  /*1b30*/  FADD R29, R28, R29 ;  /* 0x0000001d1c1d7221 */ /* 0x000fc80000000000 */
[----:B------:R-:W-:-:S04]  /*1b40*/  FADD R29, R29, R18 ;  /* 0x000000121d1d7221 */ /* 0x000fc80000000000 */
[----:B------:R-:W-:-:S04]  /*1b50*/  FADD R29, R29, R14 ;  /* 0x0000000e1d1d7221 */ /* 0x000fc80000000000 */
[----:B------:R-:W-:-:S04]  /*1b60*/  FADD R29, R29, R16 ;  /* 0x000000101d1d7221 */ /* 0x000fc80000000000 */
[----:B------:R-:W-:Y:S01]  /*1b70*/  FADD R5, R29, R20 ;  /* 0x000000141d057221 */ /* 0x000fe20000000000 */
[----:B------:R-:W-:Y:S06]  /*1b80*/  @P0 BRA `(.L_x_228) ;  /* 0xfffffff800f00947 */ /* 0x000fec000383ffff */
[----:B------:R-:W-:Y:S05]  /*1b90*/  BSYNC.RECONVERGENT B3 ;  /* 0x0000000000037941 */ /* 0x000fea0003800200 */
.L_x_227:
[----:B------:R-:W-:-:S07]  /*1ba0*/  IADD3 R6, PT, PT, R6, -0x1000, RZ ;  /* 0xfffff00006067810 */ /* 0x000fce0007ffe0ff */
.L_x_226:
[----:B------:R-:W-:Y:S05]  /*1bb0*/  BSYNC.RECONVERGENT B2 ;  /* 0x0000000000027941 */ /* 0x000fea0003800200 */
.L_x_225:
[----:B------:R-:W-:-:S13]  /*1bc0*/  ISETP.NE.AND P0, PT, R4, RZ, PT ;  /* 0x000000ff0400720c */ /* 0x000fda0003f05270 */
[----:B------:R-:W-:Y:S05]  /*1bd0*/  @!P0 BRA `(.L_x_224) ;  /* 0x0000000400248947 */ /* 0x000fea0003800000 */
[----:B------:R-:W-:Y:S01]  /*1be0*/  ISETP.GE.U32.AND P0, PT, R4, 0x8, PT ;  /* 0x000000080400780c */ /* 0x000fe20003f06070 */
[----:B------:R-:W-:Y:S01]  /*1bf0*/  BSSY.RECONVERGENT B2, `(.L_x_229) ;  /* 0x0000025000027945 */ /* 0x000fe20003800200 */
[----:B------:R-:W-:-:S04]  /*1c00*/  LOP3.LUT R22, R3, 0x7, RZ, 0xc0, !PT ;  /* 0x0000000703167812 */ /* 0x000fc800078ec0ff */
[----:B------:R-:W-:-:S07]  /*1c10*/  ISETP.NE.AND P1, PT, R22, RZ, PT ;  /* 0x000000ff1600720c */ /* 0x000fce0003f25270 */
[----:B------:R-:W-:Y:S06]  /*1c20*/  @!P0 BRA `(.L_x_230) ;  /* 0x0000000000848947 */ /* 0x000fec0003800000 */
[----:B------:R-:W-:-:S04]  /*1c30*/  IADD3 R7, PT, PT, R6, UR4, RZ ;  /* 0x0000000406077c10 */ /* 0x000fc8000fffe0ff */
        /* <DEDUP_REMOVED lines=32> */
.L_x_230:
[----:B------:R-:W-:Y:S05]  /*1e40*/  BSYNC.RECONVERGENT B2 ;  /* 0x0000000000027941 */ /* 0x000fea0003800200 */
.L_x_229:
        /* <DEDUP_REMOVED lines=23> */
.L_x_232:
[----:B------:R-:W-:Y:S05]  /*1fc0*/  BSYNC.RECONVERGENT B2 ;  /* 0x0000000000027941 */ /* 0x000fea0003800200 */
.L_x_231:
[----:B------:R-:W-:Y:S05]  /*1fd0*/  @!P1 BRA `(.L_x_224) ;  /* 0x0000000000249947 */ /* 0x000fea0003800000 */
[----:B------:R-:W-:Y:S02]  /*1fe0*/  IADD3 R7, PT, PT, R6, UR4, RZ ;  /* 0x0000000406077c10 */ /* 0x000fe4000fffe0ff */
[----:B------:R-:W-:-:S07]  /*1ff0*/  IADD3 R4, PT, PT, -R4, RZ, RZ ;  /* 0x000000ff04047210 */ /* 0x000fce0007ffe1ff */
.L_x_233:
[----:B------:R-:W-:-:S06]  /*2000*/  IMAD.WIDE.U32 R2, R7, 0x4, R12 ;  /* 0x0000000407027825 */ /* 0x000fcc00078e000c */
[----:B------:R-:W2:Y:S01]  /*2010*/  LDG.E R2, desc[UR6][R2.64] ;  /* 0x0000000602027981 */ /* 0x000ea2000c1e1900 */
[----:B------:R-:W-:Y:S02]  /*2020*/  IADD3 R4, PT, PT, R4, 0x1, RZ ;  /* 0x0000000104047810 */ /* 0x000fe40007ffe0ff */
[----:B------:R-:W-:Y:S02]  /*2030*/  IADD3 R7, PT, PT, R7, 0x200, RZ ;  /* 0x0000020007077810 */ /* 0x000fe40007ffe0ff */
[----:B------:R-:W-:Y:S01]  /*2040*/  ISETP.NE.AND P0, PT, R4, RZ, PT ;  /* 0x000000ff0400720c */ /* 0x000fe20003f05270 */
[----:B--2---:R-:W-:-:S12]  /*2050*/  FADD R5, R2, R5 ;  /* 0x0000000502057221 */ /* 0x004fd80000000000 */
[----:B------:R-:W-:Y:S05]  /*2060*/  @P0 BRA `(.L_x_233) ;  /* 0xfffffffc00e40947 */ /* 0x000fea000383ffff */
.L_x_224:
[----:B------:R-:W-:Y:S05]  /*2070*/  BSYNC.RECONVERGENT B1 ;  /* 0x0000000000017941 */ /* 0x000fea0003800200 */
.L_x_222:
        /* <DEDUP_REMOVED lines=33> */
[----:B------:R-:W3:Y:S04]  /*2290*/  LDS.128 R8, [UR4+0x30] ;  /* 0x00003004ff087984 */ /* 0x000ee80008000c00 */
[----:B------:R-:W4:Y:S01]  /*22a0*/  LDS.128 R16, [UR4+0x40] ;  /* 0x00004004ff107984 */ /* 0x000f220008000c00 */
[----:B0-----:R-:W-:-:S04]  /*22b0*/  FADD R5, R0, R5 ;  /* 0x0000000500057221 */ /* 0x001fc80000000000 */
        /* <DEDUP_REMOVED lines=13> */
[----:B------:R-:W-:-:S07]  /*2390*/  FADD R0, R18, R19 ;  /* 0x0000001312007221 */ /* 0x000fce0000000000 */
.L_x_220:
[----:B------:R-:W-:Y:S05]  /*23a0*/  BSYNC.RECONVERGENT B0 ;  /* 0x0000000000007941 */ /* 0x000fea0003800200 */
.L_x_205:
[----:B------:R-:W-:Y:S05]  /*23b0*/  @P0 EXIT ;  /* 0x000000000000094d */ /* 0x000fea0003800000 */
[----:B012---:R-:W0:Y:S01]  /*23c0*/  LDC.64 R2, c[0x0][0x388] ;  /* 0x0000e200ff027b82 */ /* 0x007e220000000a00 */
[----:B------:R-:W1:Y:S02]  /*23d0*/  LDCU UR4, c[0x0][0x398] ;  /* 0x00007300ff0477ac */ /* 0x000e640008000800 */
[----:B-1----:R-:W-:-:S05]  /*23e0*/  FADD R5, R0, UR4 ;  /* 0x0000000400057e21 */ /* 0x002fca0008000000 */
[----:B0-----:R-:W-:Y:S01]  /*23f0*/  STG.E desc[UR6][R2.64], R5 ;  /* 0x0000000502007986 */ /* 0x001fe2000c101906 */
[----:B------:R-:W-:Y:S05]  /*2400*/  EXIT ;  /* 0x000000000000794d */ /* 0x000fea0003800000 */
.L_x_234:
        /* <DEDUP_REMOVED lines=15> */
.L_x_413:


//--------------------- .text._ZN3cub18CUB_300001_SM_10006detail9transform16transform_kernelINS2_10policy_hubILb1EN4cuda3std3__45tupleIJN6thrust24THRUST_300001_SM_1000_NS10device_ptrIfEEEEEE10policy1000El14soft_thresholdSC_JPfEEEvT0_iT1_T2_DpNS2_10kernel_argIT3_EE --------------------------
	.section	.text._ZN3cub18CUB_300001_SM_10006detail9transform16transform_kernelINS2_10policy_hubILb1EN4cuda3std3__45tupleIJN6thrust24THRUST_300001_SM_1000_NS10device_ptrIfEEEEEE10policy1000El14soft_thresholdSC_JPfEEEvT0_iT1_T2_DpNS2_10kernel_argIT3_EE,"ax",@progbits
	.align	128
        .global         _ZN3cub18CUB_300001_SM_10006detail9transform16transform_kernelINS2_10policy_hubILb1EN4cuda3std3__45tupleIJN6thrust24THRUST_300001_SM_1000_NS10device_ptrIfEEEEEE10policy1000El14soft_thresholdSC_JPfEEEvT0_iT1_T2_DpNS2_10kernel_argIT3_EE
        .type           _ZN3cub18CUB_300001_SM_10006detail9transform16transform_kernelINS2_10policy_hubILb1EN4cuda3std3__45tupleIJN6thrust24THRUST_300001_SM_1000_NS10device_ptrIfEEEEEE10policy1000El14soft_thresholdSC_JPfEEEvT0_iT1_T2_DpNS2_10kernel_argIT3_EE,@function
        .size           _ZN3cub18CUB_300001_SM_10006detail9transform16transform_kernelINS2_10policy_hubILb1EN4cuda3std3__45tupleIJN6thrust24THRUST_300001_SM_1000_NS10device_ptrIfEEEEEE10policy1000El14soft_thresholdSC_JPfEEEvT0_iT1_T2_DpNS2_10kernel_argIT3_EE,(.L_x_414 - _ZN3cub18CUB_300001_SM_10006detail9transform16transform_kernelINS2_10policy_hubILb1EN4cuda3std3__45tupleIJN6thrust24THRUST_300001_SM_1000_NS10device_ptrIfEEEEEE10policy1000El14soft_thresholdSC_JPfEEEvT0_iT1_T2_DpNS2_10kernel_argIT3_EE)
        .other          _ZN3cub18CUB_300001_SM_10006detail9transform16transform_kernelINS2_10policy_hubILb1EN4cuda3std3__45tupleIJN6thrust24THRUST_300001_SM_1000_NS10device_ptrIfEEEEEE10policy1000El14soft_thresholdSC_JPfEEEvT0_iT1_T2_DpNS2_10kernel_argIT3_EE,@"STO_CUDA_ENTRY STV_DEFAULT"
_ZN3cub18CUB_300001_SM_10006detail9transform16transform_kernelINS2_10policy_hubILb1EN4cuda3std3__45tupleIJN6thrust24THRUST_300001_SM_1000_NS10device_ptrIfEEEEEE10policy1000El14soft_thresholdSC_JPfEEEvT0_iT1_T2_DpNS2_10kernel_argIT3_EE:
.text._ZN3cub18CUB_300001_SM_10006detail9transform16transform_kernelINS2_10policy_hubILb1EN4cuda3std3__45tupleIJN6thrust24THRUST_300001_SM_1000_NS10device_ptrIfEEEEEE10policy1000El14soft_thresholdSC_JPfEEEvT0_iT1_T2_DpNS2_10kernel_argIT3_EE:
[----:B------:R-:W-:Y:S08]  /*0000*/  LDC R1, c[0x0][0x37c] ;  /* 0x0000df00ff017b82 */ /* 0x000ff00000000800 */
[----:B------:R-:W0:Y:S01]  /*0010*/  LDC R12, c[0x0][0x388] ;  /* 0x0000e200ff0c7b82 */ /* 0x000e220000000800 */
[----:B------:R-:W1:Y:S01]  /*0020*/  LDCU.64 UR6, c[0x0][0x380] ;  /* 0x00007000ff0677ac */ /* 0x000e620008000a00 */
[----:B------:R-:W2:Y:S01]  /*0030*/  S2R R0, SR_TID.X ;  /* 0x0000000000007919 */ /* 0x000ea20000002100 */
[----:B------:R-:W-:Y:S05]  /*0040*/  BSSY.RECONVERGENT B0, `(.L_x_235) ;  /* 0x000001c000007945 */ /* 0x000fea0003800200 */
[----:B------:R-:W3:Y:S01]  /*0050*/  S2UR UR4, SR_CTAID.X ;  /* 0x00000000000479c3 */ /* 0x000ee20000002500 */
[----:B0-----:R-:W-:-:S05]  /*0060*/  IMAD.SHL.U32 R7, R12, 0x80, RZ ;  /* 0x000000800c077824 */ /* 0x001fca00078e00ff */
[----:B------:R-:W-:Y:S01]  /*0070*/  SHF.R.S32.HI R4, RZ, 0x1f, R7 ;  /* 0x0000001fff047819 */ /* 0x000fe20000011407 */
[----:B---3--:R-:W-:-:S04]  /*0080*/  IMAD.WIDE.U32 R2, R7, UR4, RZ ;  /* 0x0000000407027c25 */ /* 0x008fc8000f8e00ff */
[----:B------:R-:W-:Y:S01]  /*0090*/  IMAD R5, R4, UR4, RZ ;  /* 0x0000000404057c24 */ /* 0x000fe2000f8e02ff */
[----:B-1----:R-:W-:Y:S01]  /*00a0*/  IADD3 R6, P1, PT, -R2, UR6, RZ ;  /* 0x0000000602067c10 */ /* 0x002fe2000ff3e1ff */
[----:B------:R-:W0:Y:S02]  /*00b0*/  LDCU.64 UR4, c[0x0][0x358] ;  /* 0x00006b00ff0477ac */ /* 0x000e240008000a00 */
[----:B------:R-:W-:Y:S01]  /*00c0*/  IMAD.IADD R5, R3, 0x1, R5 ;  /* 0x0000000103057824 */ /* 0x000fe200078e0205 */
[----:B------:R-:W-:-:S04]  /*00d0*/  ISETP.LT.U32.AND P0, PT, R6, R7, PT ;  /* 0x000000070600720c */ /* 0x000fc80003f01070 */
[----:B------:R-:W-:-:S04]  /*00e0*/  IADD3.X R9, PT, PT, ~R5, UR7, RZ, P1, !PT ;  /* 0x0000000705097c10 */ /* 0x000fc80008ffe5ff */
[----:B------:R-:W-:Y:S01]  /*00f0*/  ISETP.LT.AND.EX P0, PT, R9, R4, PT, P0 ;  /* 0x000000040900720c */ /* 0x000fe20003f01300 */
[----:B--2---:R-:W-:-:S03]  /*0100*/  IMAD.SHL.U32 R9, R0, 0x80, RZ ;  /* 0x0000008000097824 */ /* 0x004fc600078e00ff */
[----:B------:R-:W-:-:S04]  /*0110*/  SEL R4, R6, R7, P0 ;  /* 0x0000000706047207 */ /* 0x000fc80000000000 */
[----:B------:R-:W-:Y:S01]  /*0120*/  ISETP.NE.AND P0, PT, R7, R4, PT ;  /* 0x000000040700720c */ /* 0x000fe20003f05270 */
[----:B------:R-:W-:-:S05]  /*0130*/  IMAD.SHL.U32 R8, R4, 0x4, RZ ;  /* 0x0000000404087824 */ /* 0x000fca00078e00ff */
[----:B------:R-:W-:-:S13]  /*0140*/  ISETP.GE.AND P1, PT, R9, R8, PT ;  /* 0x000000080900720c */ /* 0x000fda0003f26270 */
[----:B0-----:R-:W-:Y:S05]  /*0150*/  @P1 BRA `(.L_x_236) ;  /* 0x0000000000281947 */ /* 0x001fea0003800000 */
[----:B------:R-:W0:Y:S02]  /*0160*/  LDC.64 R6, c[0x0][0x398] ;  /* 0x0000e600ff067b82 */ /* 0x000e240000000a00 */
[----:B0-----:R-:W-:-:S04]  /*0170*/  LEA R6, P1, R2, R6, 0x2 ;  /* 0x0000000602067211 */ /* 0x001fc800078210ff */
[----:B------:R-:W-:-:S03]  /*0180*/  LEA.HI.X R7, R2, R7, R5, 0x2, P1 ;  /* 0x0000000702077211 */ /* 0x000fc600008f1405 */
[----:B------:R-:W-:-:S07]  /*0190*/  IMAD.WIDE.U32 R6, R0, 0x80, R6 ;  /* 0x0000008000067825 */ /* 0x000fce00078e0006 */
.L_x_237:
[----:B------:R-:W-:Y:S01]  /*01a0*/  VIADD R9, R9, 0x4000 ;  /* 0x0000400009097836 */ /* 0x000fe20000000000 */
[----:B------:R0:W-:Y:S04]  /*01b0*/  CCTL.E.PF2 [R6] ;  /* 0x000000000600798f */ /* 0x0001e80000800100 */
[----:B------:R-:W-:Y:S02]  /*01c0*/  ISETP.GE.AND P1, PT, R9, R8, PT ;  /* 0x000000080900720c */ /* 0x000fe40003f26270 */
[----:B0-----:R-:W-:-:S05]  /*01d0*/  IADD3 R6, P2, PT, R6, 0x4000, RZ ;  /* 0x0000400006067810 */ /* 0x001fca0007f5e0ff */
[----:B------:R-:W-:-:S06]  /*01e0*/  IMAD.X R7, RZ, RZ, R7, P2 ;  /* 0x000000ffff077224 */ /* 0x000fcc00010e0607 */
[----:B------:R-:W-:Y:S05]  /*01f0*/  @!P1 BRA `(.L_x_237) ;  /* 0xfffffffc00e89947 */ /* 0x000fea000383ffff */
.L_x_236:
[----:B------:R-:W-:Y:S05]  /*0200*/  BSYNC.RECONVERGENT B0 ;  /* 0x0000000000007941 */ /* 0x000fea0003800200 */
.L_x_235:
[----:B------:R-:W-:Y:S05]  /*0210*/  @!P0 BRA `(.L_x_238) ;  /* 0x0000000400f48947 */ /* 0x000fea0003800000 */
[----:B------:R-:W-:-:S13]  /*0220*/  ISETP.GE.AND P0, PT, R12, 0x1, PT ;  /* 0x000000010c00780c */ /* 0x000fda0003f06270 */
[----:B------:R-:W-:Y:S05]  /*0230*/  @!P0 EXIT ;  /* 0x000000000000894d */ /* 0x000fea0003800000 */
[C---:B------:R-:W-:Y:S01]  /*0240*/  ISETP.GE.U32.AND P0, PT, R12.reuse, 0x4, PT ;  /* 0x000000040c00780c */ /* 0x040fe20003f06070 */
[----:B------:R-:W-:Y:S01]  /*0250*/  IMAD.MOV.U32 R11, RZ, RZ, RZ ;  /* 0x000000ffff0b7224 */ /* 0x000fe200078e00ff */
[----:B------:R-:W-:-:S11]  /*0260*/  LOP3.LUT R10, R12, 0x3, RZ, 0xc0, !PT ;  /* 0x000000030c0a7812 */ /* 0x000fd600078ec0ff */
[----:B------:R-:W-:Y:S05]  /*0270*/  @!P0 BRA `(.L_x_239) ;  /* 0x0000000400548947 */ /* 0x000fea0003800000 */
[----:B------:R-:W0:Y:S01]  /*0280*/  LDCU.128 UR8, c[0x0][0x390] ;  /* 0x00007200ff0877ac */ /* 0x000e220008000c00 */
[----:B------:R-:W1:Y:S01]  /*0290*/  LDC R13, c[0x0][0x38c] ;  /* 0x0000e300ff0d7b82 */ /* 0x000e620000000800 */
[C---:B------:R-:W-:Y:S01]  /*02a0*/  IMAD.SHL.U32 R8, R2.reuse, 0x4, RZ ;  /* 0x0000000402087824 */ /* 0x040fe200078e00ff */
[----:B------:R-:W-:Y:S02]  /*02b0*/  SHF.L.U64.HI R9, R2, 0x2, R5 ;  /* 0x0000000202097819 */ /* 0x000fe40000010205 */
[----:B------:R-:W-:Y:S01]  /*02c0*/  LOP3.LUT R11, R12, 0x7ffffffc, RZ, 0xc0, !PT ;  /* 0x7ffffffc0c0b7812 */ /* 0x000fe200078ec0ff */
[----:B------:R-:W-:Y:S01]  /*02d0*/  IMAD.MOV.U32 R12, RZ, RZ, RZ ;  /* 0x000000ffff0c7224 */ /* 0x000fe200078e00ff */
[C---:B0-----:R-:W-:Y:S02]  /*02e0*/  IADD3 R6, P0, PT, R8.reuse, UR10, RZ ;  /* 0x0000000a08067c10 */ /* 0x041fe4000ff1e0ff */
[----:B------:R-:W-:Y:S02]  /*02f0*/  IADD3 R8, P1, PT, R8, UR8, RZ ;  /* 0x0000000808087c10 */ /* 0x000fe4000ff3e0ff */
[----:B------:R-:W-:-:S02]  /*0300*/  IADD3.X R7, PT, PT, R9, UR11, RZ, P0, !PT ;  /* 0x0000000b09077c10 */ /* 0x000fc400087fe4ff */
[----:B------:R-:W-:-:S09]  /*0310*/  IADD3.X R9, PT, PT, R9, UR9, RZ, P1, !PT ;  /* 0x0000000909097c10 */ /* 0x000fd20008ffe4ff */
.L_x_256:
[C---:B------:R-:W-:Y:S01]  /*0320*/  IMAD R15, R12.reuse, 0x80, R0 ;  /* 0x000000800c0f7824 */ /* 0x040fe200078e0200 */
[----:B------:R-:W-:Y:S01]  /*0330*/  BSSY.RECONVERGENT B0, `(.L_x_240) ;  /* 0x0000012000007945 */ /* 0x000fe20003800200 */
[----:B------:R-:W-:-:S03]  /*0340*/  VIADD R12, R12, 0x4 ;  /* 0x000000040c0c7836 */ /* 0x000fc60000000000 */
[----:B------:R-:W-:Y:S02]  /*0350*/  ISETP.GE.AND P1, PT, R15, R4, PT ;  /* 0x000000040f00720c */ /* 0x000fe40003f26270 */
[----:B------:R-:W-:-:S11]  /*0360*/  ISETP.NE.AND P0, PT, R12, R11, PT ;  /* 0x0000000b0c00720c */ /* 0x000fd60003f05270 */
[----:B0-2---:R-:W-:Y:S05]  /*0370*/  @P1 BRA `(.L_x_241) ;  /* 0x0000000000341947 */ /* 0x005fea0003800000 */
[----:B------:R-:W-:-:S06]  /*0380*/  IMAD.WIDE R16, R15, 0x4, R6 ;  /* 0x000000040f107825 */ /* 0x000fcc00078e0206 */
[----:B------:R-:W1:Y:S01]  /*0390*/  LDG.E R16, desc[UR4][R16.64] ;  /* 0x0000000410107981 */ /* 0x000e62000c1e1900 */
[----:B------:R-:W-:Y:S01]  /*03a0*/  BSSY.RECONVERGENT B1, `(.L_x_242) ;  /* 0x0000009000017945 */ /* 0x000fe20003800200 */
[----:B------:R-:W-:-:S04]  /*03b0*/  IMAD.WIDE R18, R15, 0x4, R8 ;  /* 0x000000040f127825 */ /* 0x000fc800078e0208 */
[----:B------:R-:W-:Y:S01]  /*03c0*/  IMAD.MOV.U32 R21, RZ, RZ, RZ ;  /* 0x000000ffff157224 */ /* 0x000fe200078e00ff */
[CC--:B-1----:R-:W-:Y:S02]  /*03d0*/  FSETP.GEU.AND P1, PT, R16.reuse, R13.reuse, PT ;  /* 0x0000000d1000720b */ /* 0x0c2fe40003f2e000 */
[----:B------:R-:W-:-:S13]  /*03e0*/  FSETP.GT.AND P2, PT, R16, -R13, PT ;  /* 0x8000000d1000720b */ /* 0x000fda0003f44000 */
[----:B------:R-:W-:Y:S05]  /*03f0*/  @!P1 BRA P2, `(.L_x_243) ;  /* 0x00000000000c9947 */ /* 0x000fea0001000000 */
[----:B------:R-:W-:-:S13]  /*0400*/  FSETP.GT.AND P1, PT, R16, R13, PT ;  /* 0x0000000d1000720b */ /* 0x000fda0003f24000 */
[C-C-:B------:R-:W-:Y:S01]  /*0410*/  @P1 FADD R21, R16.reuse, -R13.reuse ;  /* 0x8000000d10151221 */ /* 0x140fe20000000000 */
[----:B------:R-:W-:-:S07]  /*0420*/  @!P1 FADD R21, R16, R13 ;  /* 0x0000000d10159221 */ /* 0x000fce0000000000 */
.L_x_243:
[----:B------:R-:W-:Y:S05]  /*0430*/  BSYNC.RECONVERGENT B1 ;  /* 0x0000000000017941 */ /* 0x000fea0003800200 */
.L_x_242:
[----:B------:R0:W-:Y:S02]  /*0440*/  STG.E desc[UR4][R18.64], R21 ;  /* 0x0000001512007986 */ /* 0x0001e4000c101904 */
.L_x_241:
[----:B------:R-:W-:Y:S05]  /*0450*/  BSYNC.RECONVERGENT B0 ;  /* 0x0000000000007941 */ /* 0x000fea0003800200 */
.L_x_240:
[----:B0-----:R-:W-:Y:S01]  /*0460*/  VIADD R19, R15, 0x80 ;  /* 0x000000800f137836 */ /* 0x001fe20000000000 */
[----:B------:R-:W-:Y:S04]  /*0470*/  BSSY.RECONVERGENT B0, `(.L_x_244) ;  /* 0x0000010000007945 */ /* 0x000fe80003800200 */
[----:B------:R-:W-:-:S13]  /*0480*/  ISETP.GE.AND P1, PT, R19, R4, PT ;  /* 0x000000041300720c */ /* 0x000fda0003f26270 */
[----:B------:R-:W-:Y:S05]  /*0490*/  @P1 BRA `(.L_x_245) ;  /* 0x0000000000341947 */ /* 0x000fea0003800000 */
        /* <DEDUP_REMOVED lines=9> */
[C-C-:B------:R-:W-:Y:S01]  /*0530*/  @!P1 FADD R21, R16.reuse, R13.reuse ;  /* 0x0000000d10159221 */ /* 0x140fe20000000000 */
[----:B------:R-:W-:-:S07]  /*0540*/  @P1 FADD R21, R16, -R13 ;  /* 0x8000000d10151221 */ /* 0x000fce0000000000 */
.L_x_247:
[----:B------:R-:W-:Y:S05]  /*0550*/  BSYNC.RECONVERGENT B1 ;  /* 0x0000000000017941 */ /* 0x000fea0003800200 */
.L_x_246:
[----:B------:R0:W-:Y:S02]  /*0560*/  STG.E desc[UR4][R18.64], R21 ;  /* 0x0000001512007986 */ /* 0x0001e4000c101904 */
.L_x_245:
[----:B------:R-:W-:Y:S05]  /*0570*/  BSYNC.RECONVERGENT B0 ;  /* 0x0000000000007941 */ /* 0x000fea0003800200 */
.L_x_244:
        /* <DEDUP_REMOVED lines=15> */
.L_x_251:
[----:B------:R-:W-:Y:S05]  /*0670*/  BSYNC.RECONVERGENT B1 ;  /* 0x0000000000017941 */ /* 0x000fea0003800200 */
.L_x_250:
[----:B------:R0:W-:Y:S02]  /*0680*/  STG.E desc[UR4][R18.64], R21 ;  /* 0x0000001512007986 */ /* 0x0001e4000c101904 */
.L_x_249:
[----:B------:R-:W-:Y:S05]  /*0690*/  BSYNC.RECONVERGENT B0 ;  /* 0x0000000000007941 */ /* 0x000fea0003800200 */
.L_x_248:
[----:B------:R-:W-:Y:S01]  /*06a0*/  VIADD R17, R15, 0x180 ;  /* 0x000001800f117836 */ /* 0x000fe20000000000 */
[----:B------:R-:W-:Y:S04]  /*06b0*/  BSSY.RECONVERGENT B0, `(.L_x_252) ;  /* 0x0000010000007945 */ /* 0x000fe80003800200 */
[----:B------:R-:W-:-:S13]  /*06c0*/  ISETP.GE.AND P1, PT, R17, R4, PT ;  /* 0x000000041100720c */ /* 0x000fda0003f26270 */
[----:B------:R-:W-:Y:S05]  /*06d0*/  @P1 BRA `(.L_x_253) ;  /* 0x0000000000341947 */ /* 0x000fea0003800000 */
[----:B------:R-:W-:-:S06]  /*06e0*/  IMAD.WIDE R14, R17, 0x4, R6 ;  /* 0x00000004110e7825 */ /* 0x000fcc00078e0206 */
[----:B------:R-:W1:Y:S01]  /*06f0*/  LDG.E R14, desc[UR4][R14.64] ;  /* 0x000000040e0e7981 */ /* 0x000e62000c1e1900 */
[----:B------:R-:W-:Y:S01]  /*0700*/  BSSY.RECONVERGENT B1, `(.L_x_254) ;  /* 0x0000009000017945 */ /* 0x000fe20003800200 */
[----:B------:R-:W-:-:S04]  /*0710*/  IMAD.WIDE R16, R17, 0x4, R8 ;  /* 0x0000000411107825 */ /* 0x000fc800078e0208 */
[----:B0-----:R-:W-:Y:S01]  /*0720*/  IMAD.MOV.U32 R19, RZ, RZ, RZ ;  /* 0x000000ffff137224 */ /* 0x001fe200078e00ff */
[CC--:B-1----:R-:W-:Y:S02]  /*0730*/  FSETP.GEU.AND P1, PT, R14.reuse, R13.reuse, PT ;  /* 0x0000000d0e00720b */ /* 0x0c2fe40003f2e000 */
[----:B------:R-:W-:-:S13]  /*0740*/  FSETP.GT.AND P2, PT, R14, -R13, PT ;  /* 0x8000000d0e00720b */ /* 0x000fda0003f44000 */
[----:B------:R-:W-:Y:S05]  /*0750*/  @!P1 BRA P2, `(.L_x_255) ;  /* 0x00000000000c9947 */ /* 0x000fea0001000000 */
[----:B------:R-:W-:-:S13]  /*0760*/  FSETP.GT.AND P1, PT, R14, R13, PT ;  /* 0x0000000d0e00720b */ /* 0x000fda0003f24000 */
[C-C-:B------:R-:W-:Y:S01]  /*0770*/  @!P1 FADD R19, R14.reuse, R13.reuse ;  /* 0x0000000d0e139221 */ /* 0x140fe20000000000 */
[----:B------:R-:W-:-:S07]  /*0780*/  @P1 FADD R19, R14, -R13 ;  /* 0x8000000d0e131221 */ /* 0x000fce0000000000 */
.L_x_255:
[----:B------:R-:W-:Y:S05]  /*0790*/  BSYNC.RECONVERGENT B1 ;  /* 0x0000000000017941 */ /* 0x000fea0003800200 */
.L_x_254:
[----:B------:R2:W-:Y:S02]  /*07a0*/  STG.E desc[UR4][R16.64], R19 ;  /* 0x0000001310007986 */ /* 0x0005e4000c101904 */
.L_x_253:
[----:B------:R-:W-:Y:S05]  /*07b0*/  BSYNC.RECONVERGENT B0 ;  /* 0x0000000000007941 */ /* 0x000fea0003800200 */
.L_x_252:
[----:B------:R-:W-:Y:S05]  /*07c0*/  @P0 BRA `(.L_x_256) ;  /* 0xfffffff800d40947 */ /* 0x000fea000383ffff */
.L_x_239:
[----:B------:R-:W-:-:S13]  /*07d0*/  ISETP.NE.AND P0, PT, R10, RZ, PT ;  /* 0x000000ff0a00720c */ /* 0x000fda0003f05270 */
[----:B------:R-:W-:Y:S05]  /*07e0*/  @!P0 EXIT ;  /* 0x000000000000894d */ /* 0x000fea0003800000 */
[----:B------:R-:W3:Y:S01]  /*07f0*/  LDCU.128 UR8, c[0x0][0x390] ;  /* 0x00007200ff0877ac */ /* 0x000ee20008000c00 */
[----:B------:R-:W4:Y:S01]  /*0800*/  LDC R15, c[0x0][0x38c] ;  /* 0x0000e300ff0f7b82 */ /* 0x000f220000000800 */
[C---:B------:R-:W-:Y:S01]  /*0810*/  IMAD.SHL.U32 R12, R2.reuse, 0x4, RZ ;  /* 0x00000004020c7824 */ /* 0x040fe200078e00ff */
[----:B------:R-:W-:Y:S01]  /*0820*/  SHF.L.U64.HI R5, R2, 0x2, R5 ;  /* 0x0000000202057819 */ /* 0x000fe20000010205 */
[----:B------:R-:W-:Y:S02]  /*0830*/  IMAD R11, R11, 0x80, R0 ;  /* 0x000000800b0b7824 */ /* 0x000fe400078e0200 */
[----:B------:R-:W-:Y:S01]  /*0840*/  IMAD.MOV R10, RZ, RZ, -R10 ;  /* 0x000000ffff0a7224 */ /* 0x000fe200078e0a0a */
[C---:B---3--:R-:W-:Y:S02]  /*0850*/  IADD3 R2, P0, PT, R12.reuse, UR8, RZ ;  /* 0x000000080c027c10 */ /* 0x048fe4000ff1e0ff */
[----:B------:R-:W-:Y:S02]  /*0860*/  IADD3 R12, P1, PT, R12, UR10, RZ ;  /* 0x0000000a0c0c7c10 */ /* 0x000fe4000ff3e0ff */
[----:B------:R-:W-:-:S02]  /*0870*/  IADD3.X R3, PT, PT, R5, UR9, RZ, P0, !PT ;  /* 0x0000000905037c10 */ /* 0x000fc400087fe4ff */
[----:B-1----:R-:W-:-:S09]  /*0880*/  IADD3.X R13, PT, PT, R5, UR11, RZ, P1, !PT ;  /* 0x0000000b050d7c10 */ /* 0x002fd20008ffe4ff */
.L_x_261:
[----:B------:R-:W-:Y:S01]  /*0890*/  ISETP.GE.AND P1, PT, R11, R4, PT ;  /* 0x000000040b00720c */ /* 0x000fe20003f26270 */
[----:B------:R-:W-:Y:S01]  /*08a0*/  VIADD R10, R10, 0x1 ;  /* 0x000000010a0a7836 */ /* 0x000fe20000000000 */
[----:B------:R-:W-:Y:S04]  /*08b0*/  BSSY.RECONVERGENT B0, `(.L_x_257) ;  /* 0x0000010000007945 */ /* 0x000fe80003800200 */
[----:B------:R-:W-:-:S07]  /*08c0*/  ISETP.NE.AND P0, PT, R10, RZ, PT ;  /* 0x000000ff0a00720c */ /* 0x000fce0003f05270 */
[----:B-1----:R-:W-:Y:S06]  /*08d0*/  @P1 BRA `(.L_x_258) ;  /* 0x0000000000341947 */ /* 0x002fec0003800000 */
[----:B------:R-:W-:-:S06]  /*08e0*/  IMAD.WIDE R6, R11, 0x4, R12 ;  /* 0x000000040b067825 */ /* 0x000fcc00078e020c */
[----:B------:R-:W4:Y:S01]  /*08f0*/  LDG.E R6, desc[UR4][R6.64] ;  /* 0x0000000406067981 */ /* 0x000f22000c1e1900 */
[----:B------:R-:W-:Y:S01]  /*0900*/  BSSY.RECONVERGENT B1, `(.L_x_259) ;  /* 0x0000009000017945 */ /* 0x000fe20003800200 */
[----:B------:R-:W-:-:S04]  /*0910*/  IMAD.WIDE R8, R11, 0x4, R2 ;  /* 0x000000040b087825 */ /* 0x000fc800078e0202 */
[----:B------:R-:W-:Y:S01]  /*0920*/  IMAD.MOV.U32 R5, RZ, RZ, RZ ;  /* 0x000000ffff057224 */ /* 0x000fe200078e00ff */
[CC--:B----4-:R-:W-:Y:S02]  /*0930*/  FSETP.GEU.AND P1, PT, R6.reuse, R15.reuse, PT ;  /* 0x0000000f0600720b */ /* 0x0d0fe40003f2e000 */
[----:B------:R-:W-:-:S13]  /*0940*/  FSETP.GT.AND P2, PT, R6, -R15, PT ;  /* 0x8000000f0600720b */ /* 0x000fda0003f44000 */
[----:B------:R-:W-:Y:S05]  /*0950*/  @!P1 BRA P2, `(.L_x_260) ;  /* 0x00000000000c9947 */ /* 0x000fea0001000000 */
[----:B------:R-:W-:-:S13]  /*0960*/  FSETP.GT.AND P1, PT, R6, R15, PT ;  /* 0x0000000f0600720b */ /* 0x000fda0003f24000 */
[C-C-:B------:R-:W-:Y:S01]  /*0970*/  @!P1 FADD R5, R6.reuse, R15.reuse ;  /* 0x0000000f06059221 */ /* 0x140fe20000000000 */
[----:B------:R-:W-:-:S07]  /*0980*/  @P1 FADD R5, R6, -R15 ;  /* 0x8000000f06051221 */ /* 0x000fce0000000000 */
.L_x_260:
[----:B------:R-:W-:Y:S05]  /*0990*/  BSYNC.RECONVERGENT B1 ;  /* 0x0000000000017941 */ /* 0x000fea0003800200 */
.L_x_259:
[----:B------:R1:W-:Y:S02]  /*09a0*/  STG.E desc[UR4][R8.64], R5 ;  /* 0x0000000508007986 */ /* 0x0003e4000c101904 */
.L_x_258:
[----:B------:R-:W-:Y:S05]  /*09b0*/  BSYNC.RECONVERGENT B0 ;  /* 0x0000000000007941 */ /* 0x000fea0003800200 */
.L_x_257:
[----:B------:R-:W-:Y:S01]  /*09c0*/  VIADD R11, R11, 0x80 ;  /* 0x000000800b0b7836 */ /* 0x000fe20000000000 */
[----:B------:R-:W-:Y:S06]  /*09d0*/  @P0 BRA `(.L_x_261) ;  /* 0xfffffffc00ac0947 */ /* 0x000fec000383ffff */
[----:B------:R-:W-:Y:S05]  /*09e0*/  EXIT ;  /* 0x000000000000794d */ /* 0x000fea0003800000 */
.L_x_238:
[----:B------:R-:W-:-:S13]  /*09f0*/  ISETP.GE.AND P0, PT, R12, 0x1, PT ;  /* 0x000000010c00780c */ /* 0x000fda0003f06270 */
[----:B------:R-:W-:Y:S05]  /*0a00*/  @!P0 EXIT ;  /* 0x000000000000894d */ /* 0x000fea0003800000 */
[C---:B------:R-:W-:Y:S01]  /*0a10*/  ISETP.GE.U32.AND P0, PT, R12.reuse, 0x4, PT ;  /* 0x000000040c00780c */ /* 0x040fe20003f06070 */
[----:B------:R-:W-:Y:S01]  /*0a20*/  IMAD.MOV.U32 R15, RZ, RZ, RZ ;  /* 0x000000ffff0f7224 */ /* 0x000fe200078e00ff */
[----:B------:R-:W-:-:S11]  /*0a30*/  LOP3.LUT R4, R12, 0x3, RZ, 0xc0, !PT ;  /* 0x000000030c047812 */ /* 0x000fd600078ec0ff */
[----:B------:R-:W-:Y:S05]  /*0a40*/  @!P0 BRA `(.L_x_262) ;  /* 0x0000000000f48947 */ /* 0x000fea0003800000 */
[----:B------:R-:W0:Y:S01]  /*0a50*/  LDCU.128 UR8, c[0x0][0x390] ;  /* 0x00007200ff0877ac */ /* 0x000e220008000c00 */
[----:B------:R-:W-:Y:S01]  /*0a60*/  LEA R6, P0, R2, 0x400, 0x2 ;  /* 0x0000040002067811 */ /* 0x000fe200078010ff */
[----:B------:R-:W-:Y:S01]  /*0a70*/  IMAD.MOV.U32 R17, RZ, RZ, R0 ;  /* 0x000000ffff117224 */ /* 0x000fe200078e0000 */
[----:B------:R-:W-:Y:S01]  /*0a80*/  LOP3.LUT R15, R12, 0x7ffffffc, RZ, 0xc0, !PT ;  /* 0x7ffffffc0c0f7812 */ /* 0x000fe200078ec0ff */
[----:B------:R-:W1:Y:S01]  /*0a90*/  LDCU UR6, c[0x0][0x38c] ;  /* 0x00007180ff0677ac */ /* 0x000e620008000800 */
[----:B------:R-:W-:-:S03]  /*0aa0*/  LEA.HI.X R7, R2, RZ, R5, 0x2, P0 ;  /* 0x000000ff02077211 */ /* 0x000fc600000f1405 */
[----:B------:R-:W-:Y:S01]  /*0ab0*/  IMAD.MOV R14, RZ, RZ, -R15 ;  /* 0x000000ffff0e7224 */ /* 0x000fe200078e0a0f */
[C---:B0-----:R-:W-:Y:S02]  /*0ac0*/  IADD3 R8, P1, PT, R6.reuse, UR10, RZ ;  /* 0x0000000a06087c10 */ /* 0x041fe4000ff3e0ff */
[----:B------:R-:W-:Y:S02]  /*0ad0*/  IADD3 R6, P0, PT, R6, UR8, RZ ;  /* 0x0000000806067c10 */ /* 0x000fe4000ff1e0ff */
[C---:B------:R-:W-:Y:S02]  /*0ae0*/  IADD3.X R9, PT, PT, R7.reuse, UR11, RZ, P1, !PT ;  /* 0x0000000b07097c10 */ /* 0x040fe40008ffe4ff */
[----:B-1----:R-:W-:-:S09]  /*0af0*/  IADD3.X R7, PT, PT, R7, UR9, RZ, P0, !PT ;  /* 0x0000000907077c10 */ /* 0x002fd200087fe4ff */
.L_x_271:
[----:B------:R-:W-:-:S05]  /*0b00*/  IMAD.WIDE R12, R17, 0x4, R8 ;  /* 0x00000004110c7825 */ /* 0x000fca00078e0208 */
[----:B------:R-:W2:Y:S01]  /*0b10*/  LDG.E R16, desc[UR4][R12.64+-0x400] ;  /* 0xfffc00040c107981 */ /* 0x000ea2000c1e1900 */
[----:B------:R-:W-:Y:S01]  /*0b20*/  BSSY.RECONVERGENT B0, `(.L_x_263) ;  /* 0x0000009000007945 */ /* 0x000fe20003800200 */
[----:B0-----:R-:W-:-:S04]  /*0b30*/  IMAD.WIDE R10, R17, 0x4, R6 ;  /* 0x00000004110a7825 */ /* 0x001fc800078e0206 */
[----:B------:R-:W-:Y:S01]  /*0b40*/  IMAD.MOV.U32 R19, RZ, RZ, RZ ;  /* 0x000000ffff137224 */ /* 0x000fe200078e00ff */
[C---:B--2---:R-:W-:Y:S02]  /*0b50*/  FSETP.GEU.AND P0, PT, R16.reuse, UR6, PT ;  /* 0x0000000610007c0b */ /* 0x044fe4000bf0e000 */
[----:B------:R-:W-:-:S13]  /*0b60*/  FSETP.GT.AND P1, PT, R16, -UR6, PT ;  /* 0x8000000610007c0b */ /* 0x000fda000bf24000 */
[----:B------:R-:W-:Y:S05]  /*0b70*/  @!P0 BRA P1, `(.L_x_264) ;  /* 0x00000000000c8947 */ /* 0x000fea0000800000 */
[----:B------:R-:W-:-:S13]  /*0b80*/  FSETP.GT.AND P0, PT, R16, UR6, PT ;  /* 0x0000000610007c0b */ /* 0x000fda000bf04000 */
[C---:B------:R-:W-:Y:S01]  /*0b90*/  @P0 FADD R19, R16.reuse, -UR6 ;  /* 0x8000000610130e21 */ /* 0x040fe20008000000 */
[----:B------:R-:W-:-:S07]  /*0ba0*/  @!P0 FADD R19, R16, UR6 ;  /* 0x0000000610138e21 */ /* 0x000fce0008000000 */
.L_x_264:
[----:B------:R-:W-:Y:S05]  /*0bb0*/  BSYNC.RECONVERGENT B0 ;  /* 0x0000000000007941 */ /* 0x000fea0003800200 */
.L_x_263:
[----:B------:R0:W-:Y:S04]  /*0bc0*/  STG.E desc[UR4][R10.64+-0x400], R19 ;  /* 0xfffc00130a007986 */ /* 0x0001e8000c101904 */
[----:B------:R-:W2:Y:S01]  /*0bd0*/  LDG.E R16, desc[UR4][R12.64+-0x200] ;  /* 0xfffe00040c107981 */ /* 0x000ea2000c1e1900 */
[----:B------:R-:W-:Y:S01]  /*0be0*/  BSSY.RECONVERGENT B0, `(.L_x_265) ;  /* 0x0000008000007945 */ /* 0x000fe20003800200 */
[----:B------:R-:W-:Y:S01]  /*0bf0*/  IMAD.MOV.U32 R21, RZ, RZ, RZ ;  /* 0x000000ffff157224 */ /* 0x000fe200078e00ff */
[C---:B--2---:R-:W-:Y:S02]  /*0c00*/  FSETP.GEU.AND P0, PT, R16.reuse, UR6, PT ;  /* 0x0000000610007c0b */ /* 0x044fe4000bf0e000 */
[----:B------:R-:W-:-:S13]  /*0c10*/  FSETP.GT.AND P1, PT, R16, -UR6, PT ;  /* 0x8000000610007c0b */ /* 0x000fda000bf24000 */
[----:B0-----:R-:W-:Y:S05]  /*0c20*/  @!P0 BRA P1, `(.L_x_266) ;  /* 0x00000000000c8947 */ /* 0x001fea0000800000 */
[----:B------:R-:W-:-:S13]  /*0c30*/  FSETP.GT.AND P0, PT, R16, UR6, PT ;  /* 0x0000000610007c0b */ /* 0x000fda000bf04000 */
[C---:B------:R-:W-:Y:S01]  /*0c40*/  @!P0 FADD R21, R16.reuse, UR6 ;  /* 0x0000000610158e21 */ /* 0x040fe20008000000 */
[----:B------:R-:W-:-:S07]  /*0c50*/  @P0 FADD R21, R16, -UR6 ;  /* 0x8000000610150e21 */ /* 0x000fce0008000000 */
.L_x_266:
[----:B------:R-:W-:Y:S05]  /*0c60*/  BSYNC.RECONVERGENT B0 ;  /* 0x0000000000007941 */ /* 0x000fea0003800200 */
.L_x_265:
        /* <DEDUP_REMOVED lines=10> */
.L_x_268:
[----:B------:R-:W-:Y:S05]  /*0d10*/  BSYNC.RECONVERGENT B0 ;  /* 0x0000000000007941 */ /* 0x000fea0003800200 */
.L_x_267:
[----:B------:R0:W-:Y:S04]  /*0d20*/  STG.E desc[UR4][R10.64], R19 ;  /* 0x000000130a007986 */ /* 0x0001e8000c101904 */
[----:B------:R-:W2:Y:S01]  /*0d30*/  LDG.E R12, desc[UR4][R12.64+0x200] ;  /* 0x000200040c0c7981 */ /* 0x000ea2000c1e1900 */
[----:B------:R-:W-:Y:S01]  /*0d40*/  VIADD R14, R14, 0x4 ;  /* 0x000000040e0e7836 */ /* 0x000fe20000000000 */
[----:B------:R-:W-:Y:S01]  /*0d50*/  BSSY.RECONVERGENT B0, `(.L_x_269) ;  /* 0x0000009000007945 */ /* 0x000fe20003800200 */
[----:B------:R-:W-:-:S03]  /*0d60*/  IMAD.MOV.U32 R21, RZ, RZ, RZ ;  /* 0x000000ffff157224 */ /* 0x000fc600078e00ff */
[----:B------:R-:W-:Y:S02]  /*0d70*/  ISETP.NE.AND P0, PT, R14, RZ, PT ;  /* 0x000000ff0e00720c */ /* 0x000fe40003f05270 */
[C---:B--2---:R-:W-:Y:S02]  /*0d80*/  FSETP.GEU.AND P1, PT, R12.reuse, UR6, PT ;  /* 0x000000060c007c0b */ /* 0x044fe4000bf2e000 */
[----:B------:R-:W-:-:S13]  /*0d90*/  FSETP.GT.AND P2, PT, R12, -UR6, PT ;  /* 0x800000060c007c0b */ /* 0x000fda000bf44000 */
[----:B0-----:R-:W-:Y:S05]  /*0da0*/  @!P1 BRA P2, `(.L_x_270) ;  /* 0x00000000000c9947 */ /* 0x001fea0001000000 */
[----:B------:R-:W-:-:S13]  /*0db0*/  FSETP.GT.AND P1, PT, R12, UR6, PT ;  /* 0x000000060c007c0b */ /* 0x000fda000bf24000 */
[C---:B------:R-:W-:Y:S01]  /*0dc0*/  @!P1 FADD R21, R12.reuse, UR6 ;  /* 0x000000060c159e21 */ /* 0x040fe20008000000 */
[----:B------:R-:W-:-:S07]  /*0dd0*/  @P1 FADD R21, R12, -UR6 ;  /* 0x800000060c151e21 */ /* 0x000fce0008000000 */
.L_x_270:
[----:B------:R-:W-:Y:S05]  /*0de0*/  BSYNC.RECONVERGENT B0 ;  /* 0x0000000000007941 */ /* 0x000fea0003800200 */
.L_x_269:
[----:B------:R0:W-:Y:S01]  /*0df0*/  STG.E desc[UR4][R10.64+0x200], R21 ;  /* 0x000200150a007986 */ /* 0x0001e2000c101904 */
[----:B------:R-:W-:Y:S01]  /*0e00*/  VIADD R17, R17, 0x200 ;  /* 0x0000020011117836 */ /* 0x000fe20000000000 */
[----:B------:R-:W-:Y:S06]  /*0e10*/  @P0 BRA `(.L_x_271) ;  /* 0xfffffffc00380947 */ /* 0x000fec000383ffff */
.L_x_262:
[----:B------:R-:W-:-:S13]  /*0e20*/  ISETP.NE.AND P0, PT, R4, RZ, PT ;  /* 0x000000ff0400720c */ /* 0x000fda0003f05270 */
[----:B------:R-:W-:Y:S05]  /*0e30*/  @!P0 EXIT ;  /* 0x000000000000894d */ /* 0x000fea0003800000 */
[----:B------:R-:W1:Y:S01]  /*0e40*/  LDCU.128 UR8, c[0x0][0x390] ;  /* 0x00007200ff0877ac */ /* 0x000e620008000c00 */
[C---:B------:R-:W-:Y:S01]  /*0e50*/  IMAD.SHL.U32 R6, R2.reuse, 0x4, RZ ;  /* 0x0000000402067824 */ /* 0x040fe200078e00ff */
[----:B------:R-:W-:Y:S01]  /*0e60*/  SHF.L.U64.HI R2, R2, 0x2, R5 ;  /* 0x0000000202027819 */ /* 0x000fe20000010205 */
[----:B------:R-:W-:Y:S01]  /*0e70*/  IMAD R15, R15, 0x80, R0 ;  /* 0x000000800f0f7824 */ /* 0x000fe200078e0200 */
[----:B------:R-:W2:Y:S01]  /*0e80*/  LDCU UR6, c[0x0][0x38c] ;  /* 0x00007180ff0677ac */ /* 0x000ea20008000800 */
[----:B------:R-:W-:Y:S01]  /*0e90*/  IMAD.MOV R0, RZ, RZ, -R4 ;  /* 0x000000ffff007224 */ /* 0x000fe200078e0a04 */
[C---:B-1----:R-:W-:Y:S02]  /*0ea0*/  IADD3 R8, P0, PT, R6.reuse, UR8, RZ ;  /* 0x0000000806087c10 */ /* 0x042fe4000ff1e0ff */
[----:B------:R-:W-:Y:S02]  /*0eb0*/  IADD3 R6, P1, PT, R6, UR10, RZ ;  /* 0x0000000a06067c10 */ /* 0x000fe4000ff3e0ff */
[----:B------:R-:W-:-:S02]  /*0ec0*/  IADD3.X R9, PT, PT, R2, UR9, RZ, P0, !PT ;  /* 0x0000000902097c10 */ /* 0x000fc400087fe4ff */
[----:B--2---:R-:W-:-:S09]  /*0ed0*/  IADD3.X R7, PT, PT, R2, UR11, RZ, P1, !PT ;  /* 0x0000000b02077c10 */ /* 0x004fd20008ffe4ff */
.L_x_274:
[----:B------:R-:W-:-:S06]  /*0ee0*/  IMAD.WIDE R2, R15, 0x4, R6 ;  /* 0x000000040f027825 */ /* 0x000fcc00078e0206 */
[----:B------:R-:W2:Y:S01]  /*0ef0*/  LDG.E R2, desc[UR4][R2.64] ;  /* 0x0000000402027981 */ /* 0x000ea2000c1e1900 */
[----:B------:R-:W-:Y:S01]  /*0f00*/  BSSY.RECONVERGENT B0, `(.L_x_272) ;  /* 0x0000009000007945 */ /* 0x000fe20003800200 */
[----:B------:R-:W-:-:S04]  /*0f10*/  IMAD.WIDE R4, R15, 0x4, R8 ;  /* 0x000000040f047825 */ /* 0x000fc800078e0208 */
[----:B0-----:R-:W-:Y:S01]  /*0f20*/  IMAD.MOV.U32 R11, RZ, RZ, RZ ;  /* 0x000000ffff0b7224 */ /* 0x001fe200078e00ff */
[C---:B--2---:R-:W-:Y:S02]  /*0f30*/  FSETP.GEU.AND P0, PT, R2.reuse, UR6, PT ;  /* 0x0000000602007c0b */ /* 0x044fe4000bf0e000 */
[----:B------:R-:W-:-:S13]  /*0f40*/  FSETP.GT.AND P1, PT, R2, -UR6, PT ;  /* 0x8000000602007c0b */ /* 0x000fda000bf24000 */
[----:B------:R-:W-:Y:S05]  /*0f50*/  @!P0 BRA P1, `(.L_x_273) ;  /* 0x00000000000c8947 */ /* 0x000fea0000800000 */
[----:B------:R-:W-:-:S13]  /*0f60*/  FSETP.GT.AND P0, PT, R2, UR6, PT ;  /* 0x0000000602007c0b */ /* 0x000fda000bf04000 */
[C---:B------:R-:W-:Y:S01]  /*0f70*/  @!P0 FADD R11, R2.reuse, UR6 ;  /* 0x00000006020b8e21 */ /* 0x040fe20008000000 */
[----:B------:R-:W-:-:S07]  /*0f80*/  @P0 FADD R11, R2, -UR6 ;  /* 0x80000006020b0e21 */ /* 0x000fce0008000000 */
.L_x_273:
[----:B------:R-:W-:Y:S05]  /*0f90*/  BSYNC.RECONVERGENT B0 ;  /* 0x0000000000007941 */ /* 0x000fea0003800200 */
.L_x_272:
[----:B------:R-:W-:Y:S01]  /*0fa0*/  VIADD R0, R0, 0x1 ;  /* 0x0000000100007836 */ /* 0x000fe20000000000 */
[----:B------:R0:W-:Y:S04]  /*0fb0*/  STG.E desc[UR4][R4.64], R11 ;  /* 0x0000000b04007986 */ /* 0x0001e8000c101904 */
[----:B------:R-:W-:-:S13]  /*0fc0*/  ISETP.NE.AND P0, PT, R0, RZ, PT ;  /* 0x000000ff0000720c */ /* 0x000fda0003f05270 */
[----:B0-----:R-:W-:Y:S05]  /*0fd0*/  @!P0 EXIT ;  /* 0x000000000000894d */ /* 0x001fea0003800000 */
[----:B------:R-:W-:Y:S01]  /*0fe0*/  VIADD R15, R15, 0x80 ;  /* 0x000000800f0f7836 */ /* 0x000fe20000000000 */
[----:B------:R-:W-:Y:S06]  /*0ff0*/  BRA `(.L_x_274) ;  /* 0xfffffffc00b87947 */ /* 0x000fec000383ffff */
.L_x_275:
        /* <DEDUP_REMOVED lines=16> */
.L_x_414:


//--------------------- .text._ZN3cub18CUB_300001_SM_10006detail9transform16transform_kernelINS2_10policy_hubILb1EN4cuda3std3__45tupleIJN6thrust24THRUST_300001_SM_1000_NS10device_ptrIfEEEEEE10policy1000Ei14soft_thresholdSC_JPfEEEvT0_iT1_T2_DpNS2_10kernel_argIT3_EE --------------------------
	.section	.text._ZN3cub18CUB_300001_SM_10006detail9transform16transform_kernelINS2_10policy_hubILb1EN4cuda3std3__45tupleIJN6thrust24THRUST_300001_SM_1000_NS10device_ptrIfEEEEEE10policy1000Ei14soft_thresholdSC_JPfEEEvT0_iT1_T2_DpNS2_10kernel_argIT3_EE,"ax",@progbits
	.align	128
        .global         _ZN3cub18CUB_300001_SM_10006detail9transform16transform_kernelINS2_10policy_hubILb1EN4cuda3std3__45tupleIJN6thrust24THRUST_300001_SM_1000_NS10device_ptrIfEEEEEE10policy1000Ei14soft_thresholdSC_JPfEEEvT0_iT1_T2_DpNS2_10kernel_argIT3_EE
        .type           _ZN3cub18CUB_300001_SM_10006detail9transform16transform_kernelINS2_10policy_hubILb1EN4cuda3std3__45tupleIJN6thrust24THRUST_300001_SM_1000_NS10device_ptrIfEEEEEE10policy1000Ei14soft_thresholdSC_JPfEEEvT0_iT1_T2_DpNS2_10kernel_argIT3_EE,@function
        .size           _ZN3cub18CUB_300001_SM_10006detail9transform16transform_kernelINS2_10policy_hubILb1EN4cuda3std3__45tupleIJN6thrust24THRUST_300001_SM_1000_NS10device_ptrIfEEEEEE10policy1000Ei14soft_thresholdSC_JPfEEEvT0_iT1_T2_DpNS2_10kernel_argIT3_EE,(.L_x_415 - _ZN3cub18CUB_300001_SM_10006detail9transform16transform_kernelINS2_10policy_hubILb1EN4cuda3std3__45tupleIJN6thrust24THRUST_300001_SM_1000_NS10device_ptrIfEEEEEE10policy1000Ei14soft_thresholdSC_JPfEEEvT0_iT1_T2_DpNS2_10kernel_argIT3_EE)
        .other          _ZN3cub18CUB_300001_SM_10006detail9transform16transform_kernelINS2_10policy_hubILb1EN4cuda3std3__45tupleIJN6thrust24THRUST_300001_SM_1000_NS10device_ptrIfEEEEEE10policy1000Ei14soft_thresholdSC_JPfEEEvT0_iT1_T2_DpNS2_10kernel_argIT3_EE,@"STO_CUDA_ENTRY STV_DEFAULT"
_ZN3cub18CUB_300001_SM_10006detail9transform16transform_kernelINS2_10policy_hubILb1EN4cuda3std3__45tupleIJN6thrust24THRUST_300001_SM_1000_NS10device_ptrIfEEEEEE10policy1000Ei14soft_thresholdSC_JPfEEEvT0_iT1_T2_DpNS2_10kernel_argIT3_EE:
.text._ZN3cub18CUB_300001_SM_10006detail9transform16transform_kernelINS2_10policy_hubILb1EN4cuda3std3__45tupleIJN6thrust24THRUST_300001_SM_1000_NS10device_ptrIfEEEEEE10policy1000Ei14soft_thresholdSC_JPfEEEvT0_iT1_T2_DpNS2_10kernel_argIT3_EE:
[----:B------:R-:W-:Y:S08]  /*0000*/  LDC R1, c[0x0][0x37c] ;  /* 0x0000df00ff017b82 */ /* 0x000ff00000000800 */
[----:B------:R-:W0:Y:S01]  /*0010*/  LDC.64 R4, c[0x0][0x380] ;  /* 0x0000e000ff047b82 */ /* 0x000e220000000a00 */
[----:B------:R-:W1:Y:S01]  /*0020*/  S2R R0, SR_TID.X ;  /* 0x0000000000007919 */ /* 0x000e620000002100 */
[----:B------:R-:W-:Y:S06]  /*0030*/  BSSY.RECONVERGENT B0, `(.L_x_276) ;  /* 0x0000015000007945 */ /* 0x000fec0003800200 */
[----:B------:R-:W2:Y:S01]  /*0040*/  S2UR UR4, SR_CTAID.X ;  /* 0x00000000000479c3 */ /* 0x000ea20000002500 */
[----:B0-----:R-:W-:-:S04]  /*0050*/  IMAD.SHL.U32 R6, R5, 0x80, RZ ;  /* 0x0000008005067824 */ /* 0x001fc800078e00ff */
[----:B--2---:R-:W-:Y:S01]  /*0060*/  IMAD R3, R6, UR4, RZ ;  /* 0x0000000406037c24 */ /* 0x004fe2000f8e02ff */
[----:B-1----:R-:W-:Y:S01]  /*0070*/  SHF.L.U32 R9, R0, 0x7, RZ ;  /* 0x0000000700097819 */ /* 0x002fe200000006ff */
[----:B------:R-:W0:Y:S02]  /*0080*/  LDCU.64 UR4, c[0x0][0x358] ;  /* 0x00006b00ff0477ac */ /* 0x000e240008000a00 */
[----:B------:R-:W-:-:S05]  /*0090*/  IMAD.IADD R7, R4, 0x1, -R3 ;  /* 0x0000000104077824 */ /* 0x000fca00078e0a03 */
[CC--:B------:R-:W-:Y:S02]  /*00a0*/  VIMNMX R2, PT, PT, R6.reuse, R7.reuse, PT ;  /* 0x0000000706027248 */ /* 0x0c0fe40003fe0100 */
[----:B------:R-:W-:-:S03]  /*00b0*/  ISETP.GT.AND P0, PT, R6, R7, PT ;  /* 0x000000070600720c */ /* 0x000fc60003f04270 */
[----:B------:R-:W-:-:S05]  /*00c0*/  IMAD.SHL.U32 R4, R2, 0x4, RZ ;  /* 0x0000000402047824 */ /* 0x000fca00078e00ff */
[----:B------:R-:W-:-:S13]  /*00d0*/  ISETP.GE.AND P1, PT, R9, R4, PT ;  /* 0x000000040900720c */ /* 0x000fda0003f26270 */
[----:B0-----:R-:W-:Y:S05]  /*00e0*/  @P1 BRA `(.L_x_277) ;  /* 0x0000000000241947 */ /* 0x001fea0003800000 */
[----:B------:R-:W0:Y:S02]  /*00f0*/  LDC.64 R6, c[0x0][0x398] ;  /* 0x0000e600ff067b82 */ /* 0x000e240000000a00 */
[----:B0-----:R-:W-:-:S04]  /*0100*/  IMAD.WIDE.U32 R6, R0, 0x80, R6 ;  /* 0x0000008000067825 */ /* 0x001fc800078e0006 */
[----:B------:R-:W-:-:S07]  /*0110*/  IMAD.WIDE R6, R3, 0x4, R6 ;  /* 0x0000000403067825 */ /* 0x000fce00078e0206 */
.L_x_278:
[----:B------:R-:W-:Y:S01]  /*0120*/  VIADD R9, R9, 0x4000 ;  /* 0x0000400009097836 */ /* 0x000fe20000000000 */
[----:B------:R0:W-:Y:S04]  /*0130*/  CCTL.E.PF2 [R6] ;  /* 0x000000000600798f */ /* 0x0001e80000800100 */
[----:B------:R-:W-:Y:S02]  /*0140*/  ISETP.GE.AND P1, PT, R9, R4, PT ;  /* 0x000000040900720c */ /* 0x000fe40003f26270 */
[----:B0-----:R-:W-:-:S04]  /*0150*/  IADD3 R6, P2, PT, R6, 0x4000, RZ ;  /* 0x0000400006067810 */ /* 0x001fc80007f5e0ff */
[----:B------:R-:W-:-:S07]  /*0160*/  IADD3.X R7, PT, PT, RZ, R7, RZ, P2, !PT ;  /* 0x00000007ff077210 */ /* 0x000fce00017fe4ff */
[----:B------:R-:W-:Y:S05]  /*0170*/  @!P1 BRA `(.L_x_278) ;  /* 0xfffffffc00e89947 */ /* 0x000fea000383ffff */
.L_x_277:
[----:B------:R-:W-:Y:S05]  /*0180*/  BSYNC.RECONVERGENT B0 ;  /* 0x0000000000007941 */ /* 0x000fea0003800200 */
.L_x_276:
[----:B------:R-:W-:Y:S05]  /*0190*/  @P0 BRA `(.L_x_279) ;  /* 0x00000004007c0947 */ /* 0x000fea0003800000 */
[----:B------:R-:W-:-:S13]  /*01a0*/  ISETP.GE.AND P0, PT, R5, 0x1, PT ;  /* 0x000000010500780c */ /* 0x000fda0003f06270 */
[----:B------:R-:W-:Y:S05]  /*01b0*/  @!P0 EXIT ;  /* 0x000000000000894d */ /* 0x000fea0003800000 */
[C---:B------:R-:W-:Y:S01]  /*01c0*/  ISETP.GE.U32.AND P0, PT, R5.reuse, 0x4, PT ;  /* 0x000000040500780c */ /* 0x040fe20003f06070 */
[----:B------:R-:W-:Y:S01]  /*01d0*/  IMAD.MOV.U32 R13, RZ, RZ, RZ ;  /* 0x000000ffff0d7224 */ /* 0x000fe200078e00ff */
[----:B------:R-:W-:-:S11]  /*01e0*/  LOP3.LUT R2, R5, 0x3, RZ, 0xc0, !PT ;  /* 0x0000000305027812 */ /* 0x000fd600078ec0ff */
[----:B------:R-:W-:Y:S05]  /*01f0*/  @!P0 BRA `(.L_x_280) ;  /* 0x0000000000f88947 */ /* 0x000fea0003800000 */
[----:B------:R-:W0:Y:S01]  /*0200*/  LDCU.128 UR8, c[0x0][0x390] ;  /* 0x00007200ff0877ac */ /* 0x000e220008000c00 */
[----:B------:R-:W-:Y:S02]  /*0210*/  HFMA2 R7, -RZ, RZ, 0, 0 ;  /* 0x00000000ff077431 */ /* 0x000fe400000001ff */
[----:B------:R-:W-:Y:S01]  /*0220*/  IMAD.MOV.U32 R6, RZ, RZ, 0x400 ;  /* 0x00000400ff067424 */ /* 0x000fe200078e00ff */
[----:B------:R-:W-:Y:S01]  /*0230*/  LOP3.LUT R13, R5, 0x7ffffffc, RZ, 0xc0, !PT ;  /* 0x7ffffffc050d7812 */ /* 0x000fe200078ec0ff */
[----:B------:R-:W-:Y:S01]  /*0240*/  IMAD.MOV.U32 R15, RZ, RZ, R0 ;  /* 0x000000ffff0f7224 */ /* 0x000fe200078e0000 */
[----:B------:R-:W1:Y:S03]  /*0250*/  LDCU UR6, c[0x0][0x388] ;  /* 0x00007100ff0677ac */ /* 0x000e660008000800 */
[----:B------:R-:W-:Y:S02]  /*0260*/  IMAD.MOV R12, RZ, RZ, -R13 ;  /* 0x000000ffff0c7224 */ /* 0x000fe400078e0a0d */
[----:B------:R-:W-:-:S03]  /*0270*/  IMAD.WIDE R6, R3, 0x4, R6 ;  /* 0x0000000403067825 */ /* 0x000fc600078e0206 */
[C---:B0-----:R-:W-:Y:S02]  /*0280*/  IADD3 R4, P0, PT, R6.reuse, UR10, RZ ;  /* 0x0000000a06047c10 */ /* 0x041fe4000ff1e0ff */
[----:B------:R-:W-:Y:S02]  /*0290*/  IADD3 R6, P1, PT, R6, UR8, RZ ;  /* 0x0000000806067c10 */ /* 0x000fe4000ff3e0ff */
[C---:B------:R-:W-:Y:S02]  /*02a0*/  IADD3.X R5, PT, PT, R7.reuse, UR11, RZ, P0, !PT ;  /* 0x0000000b07057c10 */ /* 0x040fe400087fe4ff */
[----:B-1----:R-:W-:-:S09]  /*02b0*/  IADD3.X R7, PT, PT, R7, UR9, RZ, P1, !PT ;  /* 0x0000000907077c10 */ /* 0x002fd20008ffe4ff */
.L_x_289:
[----:B------:R-:W-:-:S05]  /*02c0*/  IMAD.WIDE R10, R15, 0x4, R4 ;  /* 0x000000040f0a7825 */ /* 0x000fca00078e0204 */
[----:B------:R-:W2:Y:S01]  /*02d0*/  LDG.E R14, desc[UR4][R10.64+-0x400] ;  /* 0xfffc00040a0e7981 */ /* 0x000ea2000c1e1900 */
[----:B------:R-:W-:Y:S01]  /*02e0*/  BSSY.RECONVERGENT B0, `(.L_x_281) ;  /* 0x0000009000007945 */ /* 0x000fe20003800200 */
[----:B0-----:R-:W-:Y:S01]  /*02f0*/  IMAD.WIDE R8, R15, 0x4, R6 ;  /* 0x000000040f087825 */ /* 0x001fe200078e0206 */
[----:B------:R-:W-:Y:S02]  /*0300*/  MOV R17, RZ ;  /* 0x000000ff00117202 */ /* 0x000fe40000000f00 */
[C---:B--2---:R-:W-:Y:S02]  /*0310*/  FSETP.GEU.AND P0, PT, R14.reuse, UR6, PT ;  /* 0x000000060e007c0b */ /* 0x044fe4000bf0e000 */
[----:B------:R-:W-:-:S13]  /*0320*/  FSETP.GT.AND P1, PT, R14, -UR6, PT ;  /* 0x800000060e007c0b */ /* 0x000fda000bf24000 */
[----:B------:R-:W-:Y:S05]  /*0330*/  @!P0 BRA P1, `(.L_x_282) ;  /* 0x00000000000c8947 */ /* 0x000fea0000800000 */
[----:B------:R-:W-:-:S13]  /*0340*/  FSETP.GT.AND P0, PT, R14, UR6, PT ;  /* 0x000000060e007c0b */ /* 0x000fda000bf04000 */
[C---:B------:R-:W-:Y:S01]  /*0350*/  @P0 FADD R17, R14.reuse, -UR6 ;  /* 0x800000060e110e21 */ /* 0x040fe20008000000 */
[----:B------:R-:W-:-:S07]  /*0360*/  @!P0 FADD R17, R14, UR6 ;  /* 0x000000060e118e21 */ /* 0x000fce0008000000 */
.L_x_282:
[----:B------:R-:W-:Y:S05]  /*0370*/  BSYNC.RECONVERGENT B0 ;  /* 0x0000000000007941 */ /* 0x000fea0003800200 */
.L_x_281:
        /* <DEDUP_REMOVED lines=10> */
.L_x_284:
[----:B------:R-:W-:Y:S05]  /*0420*/  BSYNC.RECONVERGENT B0 ;  /* 0x0000000000007941 */ /* 0x000fea0003800200 */
.L_x_283:
        /* <DEDUP_REMOVED lines=10> */
.L_x_286:
[----:B------:R-:W-:Y:S05]  /*04d0*/  BSYNC.RECONVERGENT B0 ;  /* 0x0000000000007941 */ /* 0x000fea0003800200 */
.L_x_285:
[----:B------:R0:W-:Y:S04]  /*04e0*/  STG.E desc[UR4][R8.64], R17 ;  /* 0x0000001108007986 */ /* 0x0001e8000c101904 */
[----:B------:R-:W2:Y:S01]  /*04f0*/  LDG.E R10, desc[UR4][R10.64+0x200] ;  /* 0x000200040a0a7981 */ /* 0x000ea2000c1e1900 */
[----:B------:R-:W-:Y:S01]  /*0500*/  IADD3 R12, PT, PT, R12, 0x4, RZ ;  /* 0x000000040c0c7810 */ /* 0x000fe20007ffe0ff */
[----:B------:R-:W-:Y:S01]  /*0510*/  BSSY.RECONVERGENT B0, `(.L_x_287) ;  /* 0x0000009000007945 */ /* 0x000fe20003800200 */
[----:B------:R-:W-:Y:S02]  /*0520*/  IMAD.MOV.U32 R19, RZ, RZ, RZ ;  /* 0x000000ffff137224 */ /* 0x000fe400078e00ff */
[----:B------:R-:W-:Y:S02]  /*0530*/  ISETP.NE.AND P0, PT, R12, RZ, PT ;  /* 0x000000ff0c00720c */ /* 0x000fe40003f05270 */
[----:B--2---:R-:W-:-:S02]  /*0540*/  FSETP.GEU.AND P1, PT, R10, UR6, PT ;  /* 0x000000060a007c0b */ /* 0x004fc4000bf2e000 */
[----:B------:R-:W-:-:S13]  /*0550*/  FSETP.GT.AND P2, PT, R10, -UR6, PT ;  /* 0x800000060a007c0b */ /* 0x000fda000bf44000 */
[----:B0-----:R-:W-:Y:S05]  /*0560*/  @!P1 BRA P2, `(.L_x_288) ;  /* 0x00000000000c9947 */ /* 0x001fea0001000000 */
[----:B------:R-:W-:-:S13]  /*0570*/  FSETP.GT.AND P1, PT, R10, UR6, PT ;  /* 0x000000060a007c0b */ /* 0x000fda000bf24000 */
[C---:B------:R-:W-:Y:S01]  /*0580*/  @!P1 FADD R19, R10.reuse, UR6 ;  /* 0x000000060a139e21 */ /* 0x040fe20008000000 */
[----:B------:R-:W-:-:S07]  /*0590*/  @P1 FADD R19, R10, -UR6 ;  /* 0x800000060a131e21 */ /* 0x000fce0008000000 */
.L_x_288:
[----:B------:R-:W-:Y:S05]  /*05a0*/  BSYNC.RECONVERGENT B0 ;  /* 0x0000000000007941 */ /* 0x000fea0003800200 */
.L_x_287:
[----:B------:R0:W-:Y:S01]  /*05b0*/  STG.E desc[UR4][R8.64+0x200], R19 ;  /* 0x0002001308007986 */ /* 0x0001e2000c101904 */
[----:B------:R-:W-:Y:S01]  /*05c0*/  VIADD R15, R15, 0x200 ;  /* 0x000002000f0f7836 */ /* 0x000fe20000000000 */
[----:B------:R-:W-:Y:S06]  /*05d0*/  @P0 BRA `(.L_x_289) ;  /* 0xfffffffc00380947 */ /* 0x000fec000383ffff */
.L_x_280:
[----:B------:R-:W-:-:S13]  /*05e0*/  ISETP.NE.AND P0, PT, R2, RZ, PT ;  /* 0x000000ff0200720c */ /* 0x000fda0003f05270 */
[----:B------:R-:W-:Y:S05]  /*05f0*/  @!P0 EXIT ;  /* 0x000000000000894d */ /* 0x000fea0003800000 */
[----:B------:R-:W1:Y:S01]  /*0600*/  LDC.64 R4, c[0x0][0x390] ;  /* 0x0000e400ff047b82 */ /* 0x000e620000000a00 */
[----:B------:R-:W-:Y:S01]  /*0610*/  LEA R13, R13, R0, 0x7 ;  /* 0x000000000d0d7211 */ /* 0x000fe200078e38ff */
[----:B------:R-:W-:Y:S01]  /*0620*/  IMAD.MOV R0, RZ, RZ, -R2 ;  /* 0x000000ffff007224 */ /* 0x000fe200078e0a02 */
[----:B------:R-:W2:Y:S05]  /*0630*/  LDCU UR6, c[0x0][0x388] ;  /* 0x00007100ff0677ac */ /* 0x000eaa0008000800 */
[----:B------:R-:W3:Y:S01]  /*0640*/  LDC.64 R6, c[0x0][0x398] ;  /* 0x0000e600ff067b82 */ /* 0x000ee20000000a00 */
[----:B-1----:R-:W-:-:S04]  /*0650*/  IMAD.WIDE R4, R3, 0x4, R4 ;  /* 0x0000000403047825 */ /* 0x002fc800078e0204 */
[----:B--23--:R-:W-:-:S07]  /*0660*/  IMAD.WIDE R6, R3, 0x4, R6 ;  /* 0x0000000403067825 */ /* 0x00cfce00078e0206 */
.L_x_292:
[----:B------:R-:W-:-:S06]  /*0670*/  IMAD.WIDE R2, R13, 0x4, R6 ;  /* 0x000000040d027825 */ /* 0x000fcc00078e0206 */
        /* <DEDUP_REMOVED lines=8> */
[C---:B------:R-:W-:Y:S01]  /*0700*/  @!P0 FADD R11, R2.reuse, UR6 ;  /* 0x00000006020b8e21 */ /* 0x040fe20008000000 */
[----:B------:R-:W-:-:S07]  /*0710*/  @P0 FADD R11, R2, -UR6 ;  /* 0x80000006020b0e21 */ /* 0x000fce0008000000 */
.L_x_291:
[----:B------:R-:W-:Y:S05]  /*0720*/  BSYNC.RECONVERGENT B0 ;  /* 0x0000000000007941 */ /* 0x000fea0003800200 */
.L_x_290:
[----:B------:R1:W-:Y:S01]  /*0730*/  STG.E desc[UR4][R8.64], R11 ;  /* 0x0000000b08007986 */ /* 0x0003e2000c101904 */
[----:B------:R-:W-:Y:S01]  /*0740*/  IADD3 R0, PT, PT, R0, 0x1, RZ ;  /* 0x0000000100007810 */ /* 0x000fe20007ffe0ff */
[----:B------:R-:W-:-:S03]  /*0750*/  VIADD R13, R13, 0x80 ;  /* 0x000000800d0d7836 */ /* 0x000fc60000000000 */
[----:B------:R-:W-:-:S13]  /*0760*/  ISETP.NE.AND P0, PT, R0, RZ, PT ;  /* 0x000000ff0000720c */ /* 0x000fda0003f05270 */
[----:B-1----:R-:W-:Y:S05]  /*0770*/  @P0 BRA `(.L_x_292) ;  /* 0xfffffffc00bc0947 */ /* 0x002fea000383ffff */
[----:B------:R-:W-:Y:S05]  /*0780*/  EXIT ;  /* 0x000000000000794d */ /* 0x000fea0003800000 */
.L_x_279:
[----:B------:R-:W-:-:S13]  /*0790*/  ISETP.GE.AND P0, PT, R5, 0x1, PT ;  /* 0x000000010500780c */ /* 0x000fda0003f06270 */
[----:B------:R-:W-:Y:S05]  /*07a0*/  @!P0 EXIT ;  /* 0x000000000000894d */ /* 0x000fea0003800000 */
[C---:B------:R-:W-:Y:S01]  /*07b0*/  ISETP.GE.U32.AND P0, PT, R5.reuse, 0x4, PT ;  /* 0x000000040500780c */ /* 0x040fe20003f06070 */
[----:B------:R-:W-:Y:S01]  /*07c0*/  IMAD.MOV.U32 R8, RZ, RZ, RZ ;  /* 0x000000ffff087224 */ /* 0x000fe200078e00ff */
[----:B------:R-:W-:-:S11]  /*07d0*/  LOP3.LUT R11, R5, 0x3, RZ, 0xc0, !PT ;  /* 0x00000003050b7812 */ /* 0x000fd600078ec0ff */
[----:B------:R-:W-:Y:S05]  /*07e0*/  @!P0 BRA `(.L_x_293) ;  /* 0x0000000400488947 */ /* 0x000fea0003800000 */
[----:B------:R-:W0:Y:S01]  /*07f0*/  LDC.64 R6, c[0x0][0x398] ;  /* 0x0000e600ff067b82 */ /* 0x000e220000000a00 */
[----:B------:R-:W-:Y:S02]  /*0800*/  LOP3.LUT R8, R5, 0x7ffffffc, RZ, 0xc0, !PT ;  /* 0x7ffffffc05087812 */ /* 0x000fe400078ec0ff */
[----:B------:R-:W-:-:S05]  /*0810*/  MOV R9, RZ ;  /* 0x000000ff00097202 */ /* 0x000fca0000000f00 */
[----:B------:R-:W1:Y:S08]  /*0820*/  LDC.64 R12, c[0x0][0x390] ;  /* 0x0000e400ff0c7b82 */ /* 0x000e700000000a00 */
[----:B------:R-:W2:Y:S01]  /*0830*/  LDC R10, c[0x0][0x388] ;  /* 0x0000e200ff0a7b82 */ /* 0x000ea20000000800 */
[----:B0-----:R-:W-:-:S04]  /*0840*/  IMAD.WIDE R4, R3, 0x4, R6 ;  /* 0x0000000403047825 */ /* 0x001fc800078e0206 */
[----:B-1----:R-:W-:-:S07]  /*0850*/  IMAD.WIDE R6, R3, 0x4, R12 ;  /* 0x0000000403067825 */ /* 0x002fce00078e020c */
.L_x_310:
[C---:B------:R-:W-:Y:S01]  /*0860*/  IMAD R13, R9.reuse, 0x80, R0 ;  /* 0x00000080090d7824 */ /* 0x040fe200078e0200 */
[----:B------:R-:W-:Y:S01]  /*0870*/  BSSY.RECONVERGENT B0, `(.L_x_294) ;  /* 0x0000012000007945 */ /* 0x000fe20003800200 */
[----:B------:R-:W-:-:S03]  /*0880*/  VIADD R9, R9, 0x4 ;  /* 0x0000000409097836 */ /* 0x000fc60000000000 */
[----:B------:R-:W-:Y:S02]  /*0890*/  ISETP.GE.AND P1, PT, R13, R2, PT ;  /* 0x000000020d00720c */ /* 0x000fe40003f26270 */
[----:B------:R-:W-:-:S11]  /*08a0*/  ISETP.NE.AND P0, PT, R9, R8, PT ;  /* 0x000000080900720c */ /* 0x000fd60003f05270 */
[----:B01----:R-:W-:Y:S05]  /*08b0*/  @P1 BRA `(.L_x_295) ;  /* 0x0000000000341947 */ /* 0x003fea0003800000 */
[----:B------:R-:W-:-:S06]  /*08c0*/  IMAD.WIDE R14, R13, 0x4, R4 ;  /* 0x000000040d0e7825 */ /* 0x000fcc00078e0204 */
[----:B------:R-:W2:Y:S01]  /*08d0*/  LDG.E R15, desc[UR4][R14.64] ;  /* 0x000000040e0f7981 */ /* 0x000ea2000c1e1900 */
[----:B------:R-:W-:Y:S01]  /*08e0*/  BSSY.RECONVERGENT B1, `(.L_x_296) ;  /* 0x0000009000017945 */ /* 0x000fe20003800200 */
[----:B------:R-:W-:Y:S02]  /*08f0*/  HFMA2 R19, -RZ, RZ, 0, 0 ;  /* 0x00000000ff137431 */ /* 0x000fe400000001ff */
[----:B------:R-:W-:Y:S01]  /*0900*/  IMAD.WIDE R16, R13, 0x4, R6 ;  /* 0x000000040d107825 */ /* 0x000fe200078e0206 */
[CC--:B--2---:R-:W-:Y:S02]  /*0910*/  FSETP.GEU.AND P1, PT, R15.reuse, R10.reuse, PT ;  /* 0x0000000a0f00720b */ /* 0x0c4fe40003f2e000 */
[----:B------:R-:W-:-:S13]  /*0920*/  FSETP.GT.AND P2, PT, R15, -R10, PT ;  /* 0x8000000a0f00720b */ /* 0x000fda0003f44000 */
[----:B------:R-:W-:Y:S05]  /*0930*/  @!P1 BRA P2, `(.L_x_297) ;  /* 0x00000000000c9947 */ /* 0x000fea0001000000 */
[----:B------:R-:W-:-:S13]  /*0940*/  FSETP.GT.AND P1, PT, R15, R10, PT ;  /* 0x0000000a0f00720b */ /* 0x000fda0003f24000 */
[C-C-:B------:R-:W-:Y:S01]  /*0950*/  @P1 FADD R19, R15.reuse, -R10.reuse ;  /* 0x8000000a0f131221 */ /* 0x140fe20000000000 */
[----:B------:R-:W-:-:S07]  /*0960*/  @!P1 FADD R19, R15, R10 ;  /* 0x0000000a0f139221 */ /* 0x000fce0000000000 */
.L_x_297:
[----:B------:R-:W-:Y:S05]  /*0970*/  BSYNC.RECONVERGENT B1 ;  /* 0x0000000000017941 */ /* 0x000fea0003800200 */
.L_x_296:
[----:B------:R0:W-:Y:S02]  /*0980*/  STG.E desc[UR4][R16.64], R19 ;  /* 0x0000001310007986 */ /* 0x0001e4000c101904 */
.L_x_295:
[----:B------:R-:W-:Y:S05]  /*0990*/  BSYNC.RECONVERGENT B0 ;  /* 0x0000000000007941 */ /* 0x000fea0003800200 */
.L_x_294:
[----:B0-----:R-:W-:Y:S01]  /*09a0*/  VIADD R17, R13, 0x80 ;  /* 0x000000800d117836 */ /* 0x001fe20000000000 */
[----:B------:R-:W-:Y:S04]  /*09b0*/  BSSY.RECONVERGENT B0, `(.L_x_298) ;  /* 0x0000010000007945 */ /* 0x000fe80003800200 */
[----:B------:R-:W-:-:S13]  /*09c0*/  ISETP.GE.AND P1, PT, R17, R2, PT ;  /* 0x000000021100720c */ /* 0x000fda0003f26270 */
[----:B------:R-:W-:Y:S05]  /*09d0*/  @P1 BRA `(.L_x_299) ;  /* 0x0000000000341947 */ /* 0x000fea0003800000 */
[----:B------:R-:W-:-:S06]  /*09e0*/  IMAD.WIDE R14, R17, 0x4, R4 ;  /* 0x00000004110e7825 */ /* 0x000fcc00078e0204 */
[----:B------:R-:W2:Y:S01]  /*09f0*/  LDG.E R15, desc[UR4][R14.64] ;  /* 0x000000040e0f7981 */ /* 0x000ea2000c1e1900 */
[----:B------:R-:W-:Y:S01]  /*0a00*/  BSSY.RECONVERGENT B1, `(.L_x_300) ;  /* 0x0000009000017945 */ /* 0x000fe20003800200 */
[----:B------:R-:W-:-:S04]  /*0a10*/  IMAD.WIDE R16, R17, 0x4, R6 ;  /* 0x0000000411107825 */ /* 0x000fc800078e0206 */
[----:B------:R-:W-:Y:S01]  /*0a20*/  IMAD.MOV.U32 R19, RZ, RZ, RZ ;  /* 0x000000ffff137224 */ /* 0x000fe200078e00ff */
[CC--:B--2---:R-:W-:Y:S02]  /*0a30*/  FSETP.GEU.AND P1, PT, R15.reuse, R10.reuse, PT ;  /* 0x0000000a0f00720b */ /* 0x0c4fe40003f2e000 */
[----:B------:R-:W-:-:S13]  /*0a40*/  FSETP.GT.AND P2, PT, R15, -R10, PT ;  /* 0x8000000a0f00720b */ /* 0x000fda0003f44000 */
[----:B------:R-:W-:Y:S05]  /*0a50*/  @!P1 BRA P2, `(.L_x_301) ;  /* 0x00000000000c9947 */ /* 0x000fea0001000000 */
[----:B------:R-:W-:-:S13]  /*0a60*/  FSETP.GT.AND P1, PT, R15, R10, PT ;  /* 0x0000000a0f00720b */ /* 0x000fda0003f24000 */
[C-C-:B------:R-:W-:Y:S01]  /*0a70*/  @!P1 FADD R19, R15.reuse, R10.reuse ;  /* 0x0000000a0f139221 */ /* 0x140fe20000000000 */
[----:B------:R-:W-:-:S07]  /*0a80*/  @P1 FADD R19, R15, -R10 ;  /* 0x8000000a0f131221 */ /* 0x000fce0000000000 */
.L_x_301:
[----:B------:R-:W-:Y:S05]  /*0a90*/  BSYNC.RECONVERGENT B1 ;  /* 0x0000000000017941 */ /* 0x000fea0003800200 */
.L_x_300:
[----:B------:R0:W-:Y:S02]  /*0aa0*/  STG.E desc[UR4][R16.64], R19 ;  /* 0x0000001310007986 */ /* 0x0001e4000c101904 */
.L_x_299:
[----:B------:R-:W-:Y:S05]  /*0ab0*/  BSYNC.RECONVERGENT B0 ;  /* 0x0000000000007941 */ /* 0x000fea0003800200 */
.L_x_298:
[----:B0-----:R-:W-:Y:S01]  /*0ac0*/  IADD3 R17, PT, PT, R13, 0x100, RZ ;  /* 0x000001000d117810 */ /* 0x001fe20007ffe0ff */
[----:B------:R-:W-:Y:S03]  /*0ad0*/  BSSY.RECONVERGENT B0, `(.L_x_302) ;  /* 0x0000010000007945 */ /* 0x000fe60003800200 */
        /* <DEDUP_REMOVED lines=13> */
.L_x_305:
[----:B------:R-:W-:Y:S05]  /*0bb0*/  BSYNC.RECONVERGENT B1 ;  /* 0x0000000000017941 */ /* 0x000fea0003800200 */
.L_x_304:
[----:B------:R0:W-:Y:S02]  /*0bc0*/  STG.E desc[UR4][R16.64], R19 ;  /* 0x0000001310007986 */ /* 0x0001e4000c101904 */
.L_x_303:
[----:B------:R-:W-:Y:S05]  /*0bd0*/  BSYNC.RECONVERGENT B0 ;  /* 0x0000000000007941 */ /* 0x000fea0003800200 */
.L_x_302:
[----:B------:R-:W-:Y:S01]  /*0be0*/  VIADD R15, R13, 0x180 ;  /* 0x000001800d0f7836 */ /* 0x000fe20000000000 */
[----:B------:R-:W-:Y:S04]  /*0bf0*/  BSSY.RECONVERGENT B0, `(.L_x_306) ;  /* 0x0000010000007945 */ /* 0x000fe80003800200 */
[----:B------:R-:W-:-:S13]  /*0c00*/  ISETP.GE.AND P1, PT, R15, R2, PT ;  /* 0x000000020f00720c */ /* 0x000fda0003f26270 */
[----:B------:R-:W-:Y:S05]  /*0c10*/  @P1 BRA `(.L_x_307) ;  /* 0x0000000000341947 */ /* 0x000fea0003800000 */
[----:B------:R-:W-:-:S06]  /*0c20*/  IMAD.WIDE R12, R15, 0x4, R4 ;  /* 0x000000040f0c7825 */ /* 0x000fcc00078e0204 */
[----:B------:R-:W2:Y:S01]  /*0c30*/  LDG.E R13, desc[UR4][R12.64] ;  /* 0x000000040c0d7981 */ /* 0x000ea2000c1e1900 */
[----:B------:R-:W-:Y:S01]  /*0c40*/  BSSY.RECONVERGENT B1, `(.L_x_308) ;  /* 0x0000009000017945 */ /* 0x000fe20003800200 */
[----:B------:R-:W-:Y:S01]  /*0c50*/  IMAD.WIDE R14, R15, 0x4, R6 ;  /* 0x000000040f0e7825 */ /* 0x000fe200078e0206 */
[----:B0-----:R-:W-:Y:S02]  /*0c60*/  MOV R17, RZ ;  /* 0x000000ff00117202 */ /* 0x001fe40000000f00 */
[CC--:B--2---:R-:W-:Y:S02]  /*0c70*/  FSETP.GEU.AND P1, PT, R13.reuse, R10.reuse, PT ;  /* 0x0000000a0d00720b */ /* 0x0c4fe40003f2e000 */
[----:B------:R-:W-:-:S13]  /*0c80*/  FSETP.GT.AND P2, PT, R13, -R10, PT ;  /* 0x8000000a0d00720b */ /* 0x000fda0003f44000 */
[----:B------:R-:W-:Y:S05]  /*0c90*/  @!P1 BRA P2, `(.L_x_309) ;  /* 0x00000000000c9947 */ /* 0x000fea0001000000 */
[----:B------:R-:W-:-:S13]  /*0ca0*/  FSETP.GT.AND P1, PT, R13, R10, PT ;  /* 0x0000000a0d00720b */ /* 0x000fda0003f24000 */
[C-C-:B------:R-:W-:Y:S01]  /*0cb0*/  @!P1 FADD R17, R13.reuse, R10.reuse ;  /* 0x0000000a0d119221 */ /* 0x140fe20000000000 */
[----:B------:R-:W-:-:S07]  /*0cc0*/  @P1 FADD R17, R13, -R10 ;  /* 0x8000000a0d111221 */ /* 0x000fce0000000000 */
.L_x_309:
[----:B------:R-:W-:Y:S05]  /*0cd0*/  BSYNC.RECONVERGENT B1 ;  /* 0x0000000000017941 */ /* 0x000fea0003800200 */
.L_x_308:
[----:B------:R1:W-:Y:S02]  /*0ce0*/  STG.E desc[UR4][R14.64], R17 ;  /* 0x000000110e007986 */ /* 0x0003e4000c101904 */
.L_x_307:
[----:B------:R-:W-:Y:S05]  /*0cf0*/  BSYNC.RECONVERGENT B0 ;  /* 0x0000000000007941 */ /* 0x000fea0003800200 */
.L_x_306:
[----:B------:R-:W-:Y:S05]  /*0d00*/  @P0 BRA `(.L_x_310) ;  /* 0xfffffff800d40947 */ /* 0x000fea000383ffff */
.L_x_293:
[----:B------:R-:W-:-:S13]  /*0d10*/  ISETP.NE.AND P0, PT, R11, RZ, PT ;  /* 0x000000ff0b00720c */ /* 0x000fda0003f05270 */
[----:B------:R-:W-:Y:S05]  /*0d20*/  @!P0 EXIT ;  /* 0x000000000000894d */ /* 0x000fea0003800000 */
[----:B------:R-:W3:Y:S01]  /*0d30*/  LDC.64 R4, c[0x0][0x390] ;  /* 0x0000e400ff047b82 */ /* 0x000ee20000000a00 */
[----:B-1----:R-:W-:Y:S02]  /*0d40*/  IMAD R15, R8, 0x80, R0 ;  /* 0x00000080080f7824 */ /* 0x002fe400078e0200 */
[----:B------:R-:W-:-:S05]  /*0d50*/  IMAD.MOV R11, RZ, RZ, -R11 ;  /* 0x000000ffff0b7224 */ /* 0x000fca00078e0a0b */
[----:B------:R-:W1:Y:S08]  /*0d60*/  LDC.64 R6, c[0x0][0x398] ;  /* 0x0000e600ff067b82 */ /* 0x000e700000000a00 */
[----:B0-----:R-:W0:Y:S01]  /*0d70*/  LDC R17, c[0x0][0x388] ;  /* 0x0000e200ff117b82 */ /* 0x001e220000000800 */
[----:B---3--:R-:W-:-:S04]  /*0d80*/  IMAD.WIDE R8, R3, 0x4, R4 ;  /* 0x0000000403087825 */ /* 0x008fc800078e0204 */
[----:B-1----:R-:W-:-:S07]  /*0d90*/  IMAD.WIDE R12, R3, 0x4, R6 ;  /* 0x00000004030c7825 */ /* 0x002fce00078e0206 */
.L_x_315:
[----:B------:R-:W-:Y:S01]  /*0da0*/  ISETP.GE.AND P0, PT, R15, R2, PT ;  /* 0x000000020f00720c */ /* 0x000fe20003f06270 */
[----:B------:R-:W-:-:S12]  /*0db0*/  BSSY.RECONVERGENT B0, `(.L_x_311) ;  /* 0x000000f000007945 */ /* 0x000fd80003800200 */
[----:B-1----:R-:W-:Y:S05]  /*0dc0*/  @P0 BRA `(.L_x_312) ;  /* 0x0000000000340947 */ /* 0x002fea0003800000 */
[----:B------:R-:W-:-:S06]  /*0dd0*/  IMAD.WIDE R4, R15, 0x4, R12 ;  /* 0x000000040f047825 */ /* 0x000fcc00078e020c */
[----:B------:R-:W0:Y:S01]  /*0de0*/  LDG.E R4, desc[UR4][R4.64] ;  /* 0x0000000404047981 */ /* 0x000e22000c1e1900 */
[----:B------:R-:W-:Y:S01]  /*0df0*/  BSSY.RECONVERGENT B1, `(.L_x_313) ;  /* 0x0000009000017945 */ /* 0x000fe20003800200 */
[----:B------:R-:W-:Y:S02]  /*0e00*/  HFMA2 R3, -RZ, RZ, 0, 0 ;  /* 0x00000000ff037431 */ /* 0x000fe400000001ff */
[----:B------:R-:W-:Y:S01]  /*0e10*/  IMAD.WIDE R6, R15, 0x4, R8 ;  /* 0x000000040f067825 */ /* 0x000fe200078e0208 */
[CC--:B0-----:R-:W-:Y:S02]  /*0e20*/  FSETP.GEU.AND P0, PT, R4.reuse, R17.reuse, PT ;  /* 0x000000110400720b */ /* 0x0c1fe40003f0e000 */
[----:B------:R-:W-:-:S13]  /*0e30*/  FSETP.GT.AND P1, PT, R4, -R17, PT ;  /* 0x800000110400720b */ /* 0x000fda0003f24000 */
[----:B------:R-:W-:Y:S05]  /*0e40*/  @!P0 BRA P1, `(.L_x_314) ;  /* 0x00000000000c8947 */ /* 0x000fea0000800000 */
[----:B------:R-:W-:-:S13]  /*0e50*/  FSETP.GT.AND P0, PT, R4, R17, PT ;  /* 0x000000110400720b */ /* 0x000fda0003f04000 */
[C-C-:B------:R-:W-:Y:S01]  /*0e60*/  @!P0 FADD R3, R4.reuse, R17.reuse ;  /* 0x0000001104038221 */ /* 0x140fe20000000000 */
[----:B------:R-:W-:-:S07]  /*0e70*/  @P0 FADD R3, R4, -R17 ;  /* 0x8000001104030221 */ /* 0x000fce0000000000 */
.L_x_314:
[----:B------:R-:W-:Y:S05]  /*0e80*/  BSYNC.RECONVERGENT B1 ;  /* 0x0000000000017941 */ /* 0x000fea0003800200 */
.L_x_313:
[----:B------:R1:W-:Y:S02]  /*0e90*/  STG.E desc[UR4][R6.64], R3 ;  /* 0x0000000306007986 */ /* 0x0003e4000c101904 */
.L_x_312:
[----:B------:R-:W-:Y:S05]  /*0ea0*/  BSYNC.RECONVERGENT B0 ;  /* 0x0000000000007941 */ /* 0x000fea0003800200 */
.L_x_311:
[----:B------:R-:W-:-:S05]  /*0eb0*/  VIADD R11, R11, 0x1 ;  /* 0x000000010b0b7836 */ /* 0x000fca0000000000 */
[----:B------:R-:W-:-:S13]  /*0ec0*/  ISETP.NE.AND P0, PT, R11, RZ, PT ;  /* 0x000000ff0b00720c */ /* 0x000fda0003f05270 */
[----:B------:R-:W-:Y:S05]  /*0ed0*/  @!P0 EXIT ;  /* 0x000000000000894d */ /* 0x000fea0003800000 */
[----:B------:R-:W-:Y:S01]  /*0ee0*/  IADD3 R15, PT, PT, R15, 0x80, RZ ;  /* 0x000000800f0f7810 */ /* 0x000fe20007ffe0ff */
[----:B------:R-:W-:Y:S06]  /*0ef0*/  BRA `(.L_x_315) ;  /* 0xfffffffc00a87947 */ /* 0x000fec000383ffff */
.L_x_316:
        /* <DEDUP_REMOVED lines=16> */
.L_x_415:


//--------------------- .text._ZN3cub18CUB_300001_SM_10006detail9transform16transform_kernelINS2_10policy_hubILb1EN4cuda3std3__45tupleIJN6thrust24THRUST_300001_SM_1000_NS10device_ptrIfEESC_EEEE10policy1000El5saxpySC_JPfSH_EEEvT0_iT1_T2_DpNS2_10kernel_argIT3_EE --------------------------
	.section	.text._ZN3cub18CUB_300001_SM_10006detail9transform16transform_kernelINS2_10policy_hubILb1EN4cuda3std3__45tupleIJN6thrust24THRUST_300001_SM_1000_NS10device_ptrIfEESC_EEEE10policy1000El5saxpySC_JPfSH_EEEvT0_iT1_T2_DpNS2_10kernel_argIT3_EE,"ax",@progbits
	.align	128
        .global         _ZN3cub18CUB_300001_SM_10006detail9transform16transform_kernelINS2_10policy_hubILb1EN4cuda3std3__45tupleIJN6thrust24THRUST_300001_SM_1000_NS10device_ptrIfEESC_EEEE10policy1000El5saxpySC_JPfSH_EEEvT0_iT1_T2_DpNS2_10kernel_argIT3_EE
        .type           _ZN3cub18CUB_300001_SM_10006detail9transform16transform_kernelINS2_10policy_hubILb1EN4cuda3std3__45tupleIJN6thrust24THRUST_300001_SM_1000_NS10device_ptrIfEESC_EEEE10policy1000El5saxpySC_JPfSH_EEEvT0_iT1_T2_DpNS2_10kernel_argIT3_EE,@function
        .size           _ZN3cub18CUB_300001_SM_10006detail9transform16transform_kernelINS2_10policy_hubILb1EN4cuda3std3__45tupleIJN6thrust24THRUST_300001_SM_1000_NS10device_ptrIfEESC_EEEE10policy1000El5saxpySC_JPfSH_EEEvT0_iT1_T2_DpNS2_10kernel_argIT3_EE,(.L_x_416 - _ZN3cub18CUB_300001_SM_10006detail9transform16transform_kernelINS2_10policy_hubILb1EN4cuda3std3__45tupleIJN6thrust24THRUST_300001_SM_1000_NS10device_ptrIfEESC_EEEE10policy1000El5saxpySC_JPfSH_EEEvT0_iT1_T2_DpNS2_10kernel_argIT3_EE)
        .other          _ZN3cub18CUB_300001_SM_10006detail9transform16transform_kernelINS2_10policy_hubILb1EN4cuda3std3__45tupleIJN6thrust24THRUST_300001_SM_1000_NS10device_ptrIfEESC_EEEE10policy1000El5saxpySC_JPfSH_EEEvT0_iT1_T2_DpNS2_10kernel_argIT3_EE,@"STO_CUDA_ENTRY STV_DEFAULT"
_ZN3cub18CUB_300001_SM_10006detail9transform16transform_kernelINS2_10policy_hubILb1EN4cuda3std3__45tupleIJN6thrust24THRUST_300001_SM_1000_NS10device_ptrIfEESC_EEEE10policy1000El5saxpySC_JPfSH_EEEvT0_iT1_T2_DpNS2_10kernel_argIT3_EE:
.text._ZN3cub18CUB_300001_SM_10006detail9transform16transform_kernelINS2_10policy_hubILb1EN4cuda3std3__45tupleIJN6thrust24THRUST_300001_SM_1000_NS10device_ptrIfEESC_EEEE10policy1000El5saxpySC_JPfSH_EEEvT0_iT1_T2_DpNS2_10kernel_argIT3_EE:
[----:B------:R-:W-:Y:S08]  /*0000*/  LDC R1, c[0x0][0x37c] ;  /* 0x0000df00ff017b82 */ /* 0x000ff00000000800 */
[----:B------:R-:W0:Y:S01]  /*0010*/  LDC R10, c[0x0][0x388] ;  /* 0x0000e200ff0a7b82 */ /* 0x000e220000000800 */
[----:B------:R-:W1:Y:S01]  /*0020*/  LDCU.64 UR4, c[0x0][0x380] ;  /* 0x00007000ff0477ac */ /* 0x000e620008000a00 */
[----:B------:R-:W2:Y:S01]  /*0030*/  S2R R7, SR_TID.X ;  /* 0x0000000000077919 */ /* 0x000ea20000002100 */
[----:B------:R-:W-:Y:S05]  /*0040*/  BSSY.RECONVERGENT B0, `(.L_x_317) ;  /* 0x0000029000007945 */ /* 0x000fea0003800200 */
[----:B------:R-:W3:Y:S01]  /*0050*/  S2UR UR12, SR_CTAID.X ;  /* 0x00000000000c79c3 */ /* 0x000ee20000002500 */
[----:B0-----:R-:W-:-:S04]  /*0060*/  SHF.L.U32 R5, R10, 0x7, RZ ;  /* 0x000000070a057819 */ /* 0x001fc800000006ff */
[----:B------:R-:W-:Y:S01]  /*0070*/  SHF.R.S32.HI R0, RZ, 0x1f, R5 ;  /* 0x0000001fff007819 */ /* 0x000fe20000011405 */
[----:B---3--:R-:W-:-:S04]  /*0080*/  IMAD.WIDE.U32 R2, R5, UR12, RZ ;  /* 0x0000000c05027c25 */ /* 0x008fc8000f8e00ff */
[----:B------:R-:W-:Y:S01]  /*0090*/  IMAD R9, R0, UR12, RZ ;  /* 0x0000000c00097c24 */ /* 0x000fe2000f8e02ff */
[----:B-1----:R-:W-:-:S03]  /*00a0*/  IADD3 R4, P1, PT, -R2, UR4, RZ ;  /* 0x0000000402047c10 */ /* 0x002fc6000ff3e1ff */
[----:B------:R-:W-:Y:S01]  /*00b0*/  IMAD.IADD R9, R3, 0x1, R9 ;  /* 0x0000000103097824 */ /* 0x000fe200078e0209 */
[----:B------:R-:W-:-:S04]  /*00c0*/  ISETP.LT.U32.AND P0, PT, R4, R5, PT ;  /* 0x000000050400720c */ /* 0x000fc80003f01070 */
[----:B------:R-:W-:-:S04]  /*00d0*/  IADD3.X R11, PT, PT, ~R9, UR5, RZ, P1, !PT ;  /* 0x00000005090b7c10 */ /* 0x000fc80008ffe5ff */
[----:B------:R-:W-:Y:S02]  /*00e0*/  ISETP.LT.AND.EX P0, PT, R11, R0, PT, P0 ;  /* 0x000000000b00720c */ /* 0x000fe40003f01300 */
[----:B--2---:R-:W-:Y:S02]  /*00f0*/  SHF.L.U32 R11, R7, 0x7, RZ ;  /* 0x00000007070b7819 */ /* 0x004fe400000006ff */
[----:B------:R-:W-:-:S05]  /*0100*/  SEL R0, R4, R5, P0 ;  /* 0x0000000504007207 */ /* 0x000fca0000000000 */
[----:B------:R-:W-:-:S05]  /*0110*/  IMAD.SHL.U32 R4, R0, 0x4, RZ ;  /* 0x0000000400047824 */ /* 0x000fca00078e00ff */
[----:B------:R-:W-:-:S13]  /*0120*/  ISETP.GE.AND P0, PT, R11, R4, PT ;  /* 0x000000040b00720c */ /* 0x000fda0003f06270 */
[----:B------:R-:W-:Y:S05]  /*0130*/  @P0 BRA `(.L_x_318) ;  /* 0x0000000000640947 */ /* 0x000fea0003800000 */
[----:B------:R-:W0:Y:S01]  /*0140*/  LDCU.64 UR4, c[0x0][0x398] ;  /* 0x00007300ff0477ac */ /* 0x000e220008000a00 */
[C---:B------:R-:W-:Y:S01]  /*0150*/  SHF.L.U32 R6, R2.reuse, 0x2, RZ ;  /* 0x0000000202067819 */ /* 0x040fe200000006ff */
[----:B------:R-:W-:Y:S01]  /*0160*/  BSSY.RECONVERGENT B1, `(.L_x_319) ;  /* 0x000000c000017945 */ /* 0x000fe20003800200 */
[----:B------:R-:W-:Y:S01]  /*0170*/  SHF.L.U64.HI R8, R2, 0x2, R9 ;  /* 0x0000000202087819 */ /* 0x000fe20000010209 */
[----:B------:R-:W-:Y:S01]  /*0180*/  IMAD.MOV.U32 R15, RZ, RZ, R11 ;  /* 0x000000ffff0f7224 */ /* 0x000fe200078e000b */
[----:B0-----:R-:W-:-:S04]  /*0190*/  IADD3 R12, P0, PT, R6, UR4, RZ ;  /* 0x00000004060c7c10 */ /* 0x001fc8000ff1e0ff */
[----:B------:R-:W-:-:S03]  /*01a0*/  IADD3.X R13, PT, PT, R8, UR5, RZ, P0, !PT ;  /* 0x00000005080d7c10 */ /* 0x000fc600087fe4ff */
[----:B------:R-:W-:-:S07]  /*01b0*/  IMAD.WIDE.U32 R12, R7, 0x80, R12 ;  /* 0x00000080070c7825 */ /* 0x000fce00078e000c */
.L_x_320:
[----:B------:R-:W-:Y:S01]  /*01c0*/  IADD3 R15, PT, PT, R15, 0x4000, RZ ;  /* 0x000040000f0f7810 */ /* 0x000fe20007ffe0ff */
[----:B------:R0:W-:Y:S03]  /*01d0*/  CCTL.E.PF2 [R12] ;  /* 0x000000000c00798f */ /* 0x0001e60000800100 */
[----:B------:R-:W-:Y:S02]  /*01e0*/  ISETP.GE.AND P0, PT, R15, R4, PT ;  /* 0x000000040f00720c */ /* 0x000fe40003f06270 */
[----:B0-----:R-:W-:-:S05]  /*01f0*/  IADD3 R12, P1, PT, R12, 0x4000, RZ ;  /* 0x000040000c0c7810 */ /* 0x001fca0007f3e0ff */
[----:B------:R-:W-:-:S06]  /*0200*/  IMAD.X R13, RZ, RZ, R13, P1 ;  /* 0x000000ffff0d7224 */ /* 0x000fcc00008e060d */
[----:B------:R-:W-:Y:S05]  /*0210*/  @!P0 BRA `(.L_x_320) ;  /* 0xfffffffc00e88947 */ /* 0x000fea000383ffff */
[----:B------:R-:W-:Y:S05]  /*0220*/  BSYNC.RECONVERGENT B1 ;  /* 0x0000000000017941 */ /* 0x000fea0003800200 */
.L_x_319:
[----:B------:R-:W0:Y:S02]  /*0230*/  LDCU.64 UR4, c[0x0][0x3a8] ;  /* 0x00007500ff0477ac */ /* 0x000e240008000a00 */
[----:B0-----:R-:W-:-:S04]  /*0240*/  IADD3 R12, P0, PT, R6, UR4, RZ ;  /* 0x00000004060c7c10 */ /* 0x001fc8000ff1e0ff */
[----:B------:R-:W-:-:S03]  /*0250*/  IADD3.X R13, PT, PT, R8, UR5, RZ, P0, !PT ;  /* 0x00000005080d7c10 */ /* 0x000fc600087fe4ff */
[----:B------:R-:W-:-:S07]  /*0260*/  IMAD.WIDE.U32 R12, R7, 0x80, R12 ;  /* 0x00000080070c7825 */ /* 0x000fce00078e000c */
.L_x_321:
[----:B------:R-:W-:Y:S01]  /*0270*/  IADD3 R11, PT, PT, R11, 0x4000, RZ ;  /* 0x000040000b0b7810 */ /* 0x000fe20007ffe0ff */
[----:B------:R0:W-:Y:S03]  /*0280*/  CCTL.E.PF2 [R12] ;  /* 0x000000000c00798f */ /* 0x0001e60000800100 */
[----:B------:R-:W-:Y:S02]  /*0290*/  ISETP.GE.AND P0, PT, R11, R4, PT ;  /* 0x000000040b00720c */ /* 0x000fe40003f06270 */
[----:B0-----:R-:W-:-:S05]  /*02a0*/  IADD3 R12, P1, PT, R12, 0x4000, RZ ;  /* 0x000040000c0c7810 */ /* 0x001fca0007f3e0ff */
[----:B------:R-:W-:-:S06]  /*02b0*/  IMAD.X R13, RZ, RZ, R13, P1 ;  /* 0x000000ffff0d7224 */ /* 0x000fcc00008e060d */
[----:B------:R-:W-:Y:S05]  /*02c0*/  @!P0 BRA `(.L_x_321) ;  /* 0xfffffffc00e88947 */ /* 0x000fea000383ffff */
.L_x_318:
[----:B------:R-:W-:Y:S05]  /*02d0*/  BSYNC.RECONVERGENT B0 ;  /* 0x0000000000007941 */ /* 0x000fea0003800200 */
.L_x_317:
[----:B------:R-:W0:Y:S01]  /*02e0*/  LDCU.128 UR8, c[0x0][0x390] ;  /* 0x00007200ff0877ac */ /* 0x000e220008000c00 */
[----:B------:R-:W-:Y:S02]  /*02f0*/  ISETP.NE.AND P0, PT, R5, R0, PT ;  /* 0x000000000500720c */ /* 0x000fe40003f05270 */
[C---:B------:R-:W-:Y:S01]  /*0300*/  SHF.L.U32 R8, R2.reuse, 0x2, RZ ;  /* 0x0000000202087819 */ /* 0x040fe200000006ff */
[----:B------:R-:W1:Y:S01]  /*0310*/  LDCU.64 UR6, c[0x0][0x3a8] ;  /* 0x00007500ff0677ac */ /* 0x000e620008000a00 */
[----:B------:R-:W-:Y:S02]  /*0320*/  SHF.L.U64.HI R9, R2, 0x2, R9 ;  /* 0x0000000202097819 */ /* 0x000fe40000010209 */
[C---:B------:R-:W-:Y:S01]  /*0330*/  R2UR UR13, R8.reuse ;  /* 0x00000000080d72ca */ /* 0x040fe200000e0000 */
[----:B------:R-:W2:Y:S01]  /*0340*/  LDCU.64 UR14, c[0x0][0x358] ;  /* 0x00006b00ff0e77ac */ /* 0x000ea20008000a00 */
[----:B------:R-:W-:Y:S02]  /*0350*/  R2UR UR16, R9 ;  /* 0x00000000091072ca */ /* 0x000fe400000e0000 */
[----:B0-----:R-:W-:-:S02]  /*0360*/  IADD3 R4, P2, PT, R8, UR10, RZ ;  /* 0x0000000a08047c10 */ /* 0x001fc4000ff5e0ff */
[C---:B-1----:R-:W-:Y:S02]  /*0370*/  IADD3 R2, P3, PT, R8.reuse, UR6, RZ ;  /* 0x0000000608027c10 */ /* 0x042fe4000ff7e0ff */
[----:B------:R-:W-:Y:S02]  /*0380*/  IADD3 R8, P1, PT, R8, UR8, RZ ;  /* 0x0000000808087c10 */ /* 0x000fe4000ff3e0ff */
[C---:B------:R-:W-:Y:S02]  /*0390*/  IADD3.X R5, PT, PT, R9.reuse, UR11, RZ, P2, !PT ;  /* 0x0000000b09057c10 */ /* 0x040fe400097fe4ff */
[C---:B------:R-:W-:Y:S02]  /*03a0*/  IADD3.X R3, PT, PT, R9.reuse, UR7, RZ, P3, !PT ;  /* 0x0000000709037c10 */ /* 0x040fe40009ffe4ff */
[----:B------:R-:W-:Y:S01]  /*03b0*/  IADD3.X R9, PT, PT, R9, UR9, RZ, P1, !PT ;  /* 0x0000000909097c10 */ /* 0x000fe20008ffe4ff */
[----:B--2---:R-:W-:Y:S06]  /*03c0*/  @!P0 BRA `(.L_x_322) ;  /* 0x0000000c00888947 */ /* 0x004fec0003800000 */
[----:B------:R-:W-:-:S13]  /*03d0*/  ISETP.GE.AND P0, PT, R10, 0x1, PT ;  /* 0x000000010a00780c */ /* 0x000fda0003f06270 */
[----:B------:R-:W-:Y:S05]  /*03e0*/  @!P0 EXIT ;  /* 0x000000000000894d */ /* 0x000fea0003800000 */
[C---:B------:R-:W-:Y:S01]  /*03f0*/  ISETP.GE.U32.AND P0, PT, R10.reuse, 0x8, PT ;  /* 0x000000080a00780c */ /* 0x040fe20003f06070 */
[----:B------:R-:W-:Y:S01]  /*0400*/  IMAD.MOV.U32 R6, RZ, RZ, RZ ;  /* 0x000000ffff067224 */ /* 0x000fe200078e00ff */
[----:B------:R-:W-:-:S11]  /*0410*/  LOP3.LUT R20, R10, 0x7, RZ, 0xc0, !PT ;  /* 0x000000070a147812 */ /* 0x000fd600078ec0ff */
[----:B------:R-:W-:Y:S05]  /*0420*/  @!P0 BRA `(.L_x_323) ;  /* 0x0000000800148947 */ /* 0x000fea0003800000 */
[----:B------:R-:W-:-:S13]  /*0430*/  ISETP.GE.AND P0, PT, R7, R0, PT ;  /* 0x000000000700720c */ /* 0x000fda0003f06270 */
[C---:B------:R-:W-:Y:S01]  /*0440*/  @!P0 IMAD.WIDE.U32 R16, R7.reuse, 0x4, R4 ;  /* 0x0000000407108825 */ /* 0x040fe200078e0004 */
[----:B------:R-:W0:Y:S03]  /*0450*/  @!P0 LDC R11, c[0x0][0x38c] ;  /* 0x0000e300ff0b8b82 */ /* 0x000e260000000800 */
[C---:B------:R-:W-:Y:S02]  /*0460*/  @!P0 IMAD.WIDE.U32 R22, R7.reuse, 0x4, R2 ;  /* 0x0000000407168825 */ /* 0x040fe400078e0002 */
[----:B------:R-:W0:Y:S04]  /*0470*/  @!P0 LDG.E R16, desc[UR14][R16.64] ;  /* 0x0000000e10108981 */ /* 0x000e28000c1e1900 */
[----:B------:R1:W0:Y:S01]  /*0480*/  @!P0 LDG.E R23, desc[UR14][R22.64] ;  /* 0x0000000e16178981 */ /* 0x000222000c1e1900 */
[C---:B------:R-:W-:Y:S01]  /*0490*/  IADD3 R21, PT, PT, R7.reuse, 0x80, RZ ;  /* 0x0000008007157810 */ /* 0x040fe20007ffe0ff */
[----:B------:R-:W-:-:S03]  /*04a0*/  @!P0 IMAD.WIDE.U32 R18, R7, 0x4, R8 ;  /* 0x0000000407128825 */ /* 0x000fc600078e0008 */
[C---:B------:R-:W-:Y:S01]  /*04b0*/  ISETP.GE.AND P1, PT, R21.reuse, R0, PT ;  /* 0x000000001500720c */ /* 0x040fe20003f26270 */
[----:B------:R-:W-:-:S04]  /*04c0*/  IMAD.WIDE R14, R21, 0x4, R4 ;  /* 0x00000004150e7825 */ /* 0x000fc800078e0204 */
[----:B------:R-:W-:-:S08]  /*04d0*/  IMAD.WIDE R12, R21, 0x4, R2 ;  /* 0x00000004150c7825 */ /* 0x000fd000078e0202 */
[----:B-1----:R-:W1:Y:S01]  /*04e0*/  @!P1 LDC R22, c[0x0][0x38c] ;  /* 0x0000e300ff169b82 */ /* 0x002e620000000800 */
[----:B0-----:R-:W-:-:S05]  /*04f0*/  @!P0 FFMA R11, R16, R11, R23 ;  /* 0x0000000b100b8223 */ /* 0x001fca0000000017 */
[----:B------:R0:W-:Y:S04]  /*0500*/  @!P0 STG.E desc[UR14][R18.64], R11 ;  /* 0x0000000b12008986 */ /* 0x0001e8000c10190e */
[----:B------:R-:W1:Y:S04]  /*0510*/  @!P1 LDG.E R6, desc[UR14][R14.64] ;  /* 0x0000000e0e069981 */ /* 0x000e68000c1e1900 */
[----:B------:R-:W1:Y:S01]  /*0520*/  @!P1 LDG.E R25, desc[UR14][R12.64] ;  /* 0x0000000e0c199981 */ /* 0x000e62000c1e1900 */
[----:B------:R-:W-:-:S05]  /*0530*/  VIADD R17, R7, 0x100 ;  /* 0x0000010007117836 */ /* 0x000fca0000000000 */
[----:B------:R-:W-:Y:S01]  /*0540*/  ISETP.GE.AND P0, PT, R17, R0, PT ;  /* 0x000000001100720c */ /* 0x000fe20003f06270 */
[----:B------:R-:W-:-:S12]  /*0550*/  IMAD.WIDE R16, R21, 0x4, R8 ;  /* 0x0000000415107825 */ /* 0x000fd800078e0208 */
[----:B0-----:R-:W0:Y:S01]  /*0560*/  @!P0 LDC R18, c[0x0][0x38c] ;  /* 0x0000e300ff128b82 */ /* 0x001e220000000800 */
[----:B-1----:R-:W-:-:S05]  /*0570*/  @!P1 FFMA R25, R6, R22, R25 ;  /* 0x0000001606199223 */ /* 0x002fca0000000019 */
[----:B------:R-:W-:Y:S04]  /*0580*/  @!P1 STG.E desc[UR14][R16.64], R25 ;  /* 0x0000001910009986 */ /* 0x000fe8000c10190e */
[----:B------:R-:W0:Y:S04]  /*0590*/  @!P0 LDG.E R6, desc[UR14][R14.64+0x200] ;  /* 0x0002000e0e068981 */ /* 0x000e28000c1e1900 */
[----:B------:R-:W0:Y:S01]  /*05a0*/  @!P0 LDG.E R21, desc[UR14][R12.64+0x200] ;  /* 0x0002000e0c158981 */ /* 0x000e22000c1e1900 */
[----:B------:R-:W-:-:S04]  /*05b0*/  IADD3 R11, PT, PT, R7, 0x180, RZ ;  /* 0x00000180070b7810 */ /* 0x000fc80007ffe0ff */
[----:B------:R-:W-:Y:S01]  /*05c0*/  ISETP.GE.AND P1, PT, R11, R0, PT ;  /* 0x000000000b00720c */ /* 0x000fe20003f26270 */
[----:B------:R-:W-:Y:S02]  /*05d0*/  VIADD R19, R7, 0x200 ;  /* 0x0000020007137836 */ /* 0x000fe40000000000 */
[----:B0-----:R-:W-:-:S10]  /*05e0*/  @!P0 FFMA R21, R6, R18, R21 ;  /* 0x0000001206158223 */ /* 0x001fd40000000015 */
[----:B------:R-:W0:Y:S01]  /*05f0*/  @!P1 LDC R18, c[0x0][0x38c] ;  /* 0x0000e300ff129b82 */ /* 0x000e220000000800 */
[----:B------:R1:W-:Y:S04]  /*0600*/  @!P0 STG.E desc[UR14][R16.64+0x200], R21 ;  /* 0x0002001510008986 */ /* 0x0003e8000c10190e */
[----:B------:R-:W0:Y:S04]  /*0610*/  @!P1 LDG.E R6, desc[UR14][R14.64+0x400] ;  /* 0x0004000e0e069981 */ /* 0x000e28000c1e1900 */
[----:B------:R-:W0:Y:S01]  /*0620*/  @!P1 LDG.E R11, desc[UR14][R12.64+0x400] ;  /* 0x0004000e0c0b9981 */ /* 0x000e22000c1e1900 */
[----:B------:R-:W-:-:S02]  /*0630*/  ISETP.GE.AND P0, PT, R19, R0, PT ;  /* 0x000000001300720c */ /* 0x000fc40003f06270 */
[----:B-1----:R-:W-:Y:S01]  /*0640*/  IADD3 R21, PT, PT, R7, 0x280, RZ ;  /* 0x0000028007157810 */ /* 0x002fe20007ffe0ff */
[----:B0-----:R-:W-:-:S10]  /*0650*/  @!P1 FFMA R11, R6, R18, R11 ;  /* 0x00000012060b9223 */ /* 0x001fd4000000000b */
[----:B------:R-:W0:Y:S01]  /*0660*/  @!P0 LDC R18, c[0x0][0x38c] ;  /* 0x0000e300ff128b82 */ /* 0x000e220000000800 */
[----:B------:R1:W-:Y:S04]  /*0670*/  @!P1 STG.E desc[UR14][R16.64+0x400], R11 ;  /* 0x0004000b10009986 */ /* 0x0003e8000c10190e */
[----:B------:R-:W0:Y:S04]  /*0680*/  @!P0 LDG.E R6, desc[UR14][R14.64+0x600] ;  /* 0x0006000e0e068981 */ /* 0x000e28000c1e1900 */
[----:B------:R-:W0:Y:S01]  /*0690*/  @!P0 LDG.E R19, desc[UR14][R12.64+0x600] ;  /* 0x0006000e0c138981 */ /* 0x000e22000c1e1900 */
[----:B------:R-:W-:Y:S01]  /*06a0*/  ISETP.GE.AND P1, PT, R21, R0, PT ;  /* 0x000000001500720c */ /* 0x000fe20003f26270 */
[----:B-1----:R-:W-:-:S02]  /*06b0*/  VIADD R11, R7, 0x300 ;  /* 0x00000300070b7836 */ /* 0x002fc40000000000 */
        /* <DEDUP_REMOVED lines=13> */
[----:B0-----:R-:W-:-:S12]  /*0790*/  @!P0 FFMA R11, R6, R18, R11 ;  /* 0x00000012060b8223 */ /* 0x001fd8000000000b */
[----:B------:R-:W0:Y:S01]  /*07a0*/  @!P1 LDC R18, c[0x0][0x38c] ;  /* 0x0000e300ff129b82 */ /* 0x000e220000000800 */
[----:B------:R1:W-:Y:S04]  /*07b0*/  @!P0 STG.E desc[UR14][R16.64+0xa00], R11 ;  /* 0x000a000b10008986 */ /* 0x0003e8000c10190e */
[----:B------:R-:W0:Y:S04]  /*07c0*/  @!P1 LDG.E R6, desc[UR14][R14.64+0xc00] ;  /* 0x000c000e0e069981 */ /* 0x000e28000c1e1900 */
[----:B------:R-:W0:Y:S02]  /*07d0*/  @!P1 LDG.E R19, desc[UR14][R12.64+0xc00] ;  /* 0x000c000e0c139981 */ /* 0x000e24000c1e1900 */
[----:B0-----:R-:W-:Y:S01]  /*07e0*/  @!P1 FFMA R19, R6, R18, R19 ;  /* 0x0000001206139223 */ /* 0x001fe20000000013 */
[----:B------:R-:W-:-:S04]  /*07f0*/  LOP3.LUT R6, R10, 0x7ffffff8, RZ, 0xc0, !PT ;  /* 0x7ffffff80a067812 */ /* 0x000fc800078ec0ff */
[----:B------:R1:W-:Y:S01]  /*0800*/  @!P1 STG.E desc[UR14][R16.64+0xc00], R19 ;  /* 0x000c001310009986 */ /* 0x0003e2000c10190e */
[----:B------:R-:W-:-:S13]  /*0810*/  ISETP.NE.AND P0, PT, R6, 0x8, PT ;  /* 0x000000080600780c */ /* 0x000fda0003f05270 */
[----:B-1----:R-:W-:Y:S05]  /*0820*/  @!P0 BRA `(.L_x_323) ;  /* 0x0000000400148947 */ /* 0x002fea0003800000 */
[----:B------:R-:W-:Y:S01]  /*0830*/  IMAD.MOV.U32 R16, RZ, RZ, 0x8 ;  /* 0x00000008ff107424 */ /* 0x000fe200078e00ff */
[----:B------:R-:W0:Y:S06]  /*0840*/  LDCU UR4, c[0x0][0x38c] ;  /* 0x00007180ff0477ac */ /* 0x000e2c0008000800 */
.L_x_326:
[----:B-1----:R-:W-:-:S04]  /*0850*/  LEA R17, R16, R7, 0x7 ;  /* 0x0000000710117211 */ /* 0x002fc800078e38ff */
[----:B------:R-:W-:-:S13]  /*0860*/  ISETP.GE.AND P0, PT, R17, R0, PT ;  /* 0x000000001100720c */ /* 0x000fda0003f06270 */
[C---:B------:R-:W-:Y:S01]  /*0870*/  @!P0 IMAD.WIDE.U32 R10, R17.reuse, 0x4, R4 ;  /* 0x00000004110a8825 */ /* 0x040fe200078e0004 */
[----:B------:R-:W1:Y:S03]  /*0880*/  @!P0 LDC R27, c[0x0][0x38c] ;  /* 0x0000e300ff1b8b82 */ /* 0x000e660000000800 */
[C---:B------:R-:W-:Y:S02]  /*0890*/  @!P0 IMAD.WIDE.U32 R22, R17.reuse, 0x4, R2 ;  /* 0x0000000411168825 */ /* 0x040fe400078e0002 */
[----:B------:R-:W1:Y:S04]  /*08a0*/  @!P0 LDG.E R10, desc[UR14][R10.64] ;  /* 0x0000000e0a0a8981 */ /* 0x000e68000c1e1900 */
[----:B------:R2:W1:Y:S01]  /*08b0*/  @!P0 LDG.E R23, desc[UR14][R22.64] ;  /* 0x0000000e16178981 */ /* 0x000462000c1e1900 */
[----:B------:R-:W-:-:S02]  /*08c0*/  VIADD R25, R17, 0x80 ;  /* 0x0000008011197836 */ /* 0x000fc40000000000 */
[----:B------:R-:W-:-:S03]  /*08d0*/  @!P0 IMAD.WIDE.U32 R18, R17, 0x4, R8 ;  /* 0x0000000411128825 */ /* 0x000fc600078e0008 */
[C---:B------:R-:W-:Y:S01]  /*08e0*/  ISETP.GE.AND P1, PT, R25.reuse, R0, PT ;  /* 0x000000001900720c */ /* 0x040fe20003f26270 */
[----:B------:R-:W-:-:S04]  /*08f0*/  IMAD.WIDE R14, R25, 0x4, R4 ;  /* 0x00000004190e7825 */ /* 0x000fc800078e0204 */
[----:B------:R-:W-:-:S08]  /*0900*/  IMAD.WIDE R12, R25, 0x4, R2 ;  /* 0x00000004190c7825 */ /* 0x000fd000078e0202 */
[----:B--2---:R-:W2:Y:S01]  /*0910*/  @!P1 LDC R22, c[0x0][0x38c] ;  /* 0x0000e300ff169b82 */ /* 0x004ea20000000800 */
[----:B-1----:R-:W-:-:S05]  /*0920*/  @!P0 FFMA R27, R10, R27, R23 ;  /* 0x0000001b0a1b8223 */ /* 0x002fca0000000017 */
[----:B------:R1:W-:Y:S04]  /*0930*/  @!P0 STG.E desc[UR14][R18.64], R27 ;  /* 0x0000001b12008986 */ /* 0x0003e8000c10190e */
[----:B------:R-:W2:Y:S04]  /*0940*/  @!P1 LDG.E R21, desc[UR14][R14.64] ;  /* 0x0000000e0e159981 */ /* 0x000ea8000c1e1900 */
[----:B------:R-:W2:Y:S01]  /*0950*/  @!P1 LDG.E R24, desc[UR14][R12.64] ;  /* 0x0000000e0c189981 */ /* 0x000ea2000c1e1900 */
[----:B------:R-:W-:-:S04]  /*0960*/  IADD3 R11, PT, PT, R17, 0x100, RZ ;  /* 0x00000100110b7810 */ /* 0x000fc80007ffe0ff */
[----:B------:R-:W-:Y:S01]  /*0970*/  ISETP.GE.AND P0, PT, R11, R0, PT ;  /* 0x000000000b00720c */ /* 0x000fe20003f06270 */
[----:B------:R-:W-:-:S12]  /*0980*/  IMAD.WIDE R10, R25, 0x4, R8 ;  /* 0x00000004190a7825 */ /* 0x000fd800078e0208 */
[----:B------:R-:W3:Y:S01]  /*0990*/  @!P0 LDC R23, c[0x0][0x38c] ;  /* 0x0000e300ff178b82 */ /* 0x000ee20000000800 */
[----:B--2---:R-:W-:-:S05]  /*09a0*/  @!P1 FFMA R25, R21, R22, R24 ;  /* 0x0000001615199223 */ /* 0x004fca0000000018 */
[----:B------:R2:W-:Y:S04]  /*09b0*/  @!P1 STG.E desc[UR14][R10.64], R25 ;  /* 0x000000190a009986 */ /* 0x0005e8000c10190e */
[----:B------:R-:W3:Y:S04]  /*09c0*/  @!P0 LDG.E R21, desc[UR14][R14.64+0x200] ;  /* 0x0002000e0e158981 */ /* 0x000ee8000c1e1900 */
[----:B------:R-:W3:Y:S01]  /*09d0*/  @!P0 LDG.E R22, desc[UR14][R12.64+0x200] ;  /* 0x0002000e0c168981 */ /* 0x000ee2000c1e1900 */
[----:B-1----:R-:W-:-:S05]  /*09e0*/  VIADD R19, R17, 0x180 ;  /* 0x0000018011137836 */ /* 0x002fca0000000000 */
[----:B------:R-:W-:Y:S01]  /*09f0*/  ISETP.GE.AND P1, PT, R19, R0, PT ;  /* 0x000000001300720c */ /* 0x000fe20003f26270 */
[----:B---3--:R-:W-:-:S12]  /*0a00*/  @!P0 FFMA R23, R21, R23, R22 ;  /* 0x0000001715178223 */ /* 0x008fd80000000016 */
[----:B------:R-:W2:Y:S01]  /*0a10*/  @!P1 LDC R22, c[0x0][0x38c] ;  /* 0x0000e300ff169b82 */ /* 0x000ea20000000800 */
[----:B------:R1:W-:Y:S04]  /*0a20*/  @!P0 STG.E desc[UR14][R10.64+0x200], R23 ;  /* 0x000200170a008986 */ /* 0x0003e8000c10190e */
[----:B------:R-:W2:Y:S04]  /*0a30*/  @!P1 LDG.E R18, desc[UR14][R14.64+0x400] ;  /* 0x0004000e0e129981 */ /* 0x000ea8000c1e1900 */
[----:B------:R-:W2:Y:S01]  /*0a40*/  @!P1 LDG.E R21, desc[UR14][R12.64+0x400] ;  /* 0x0004000e0c159981 */ /* 0x000ea2000c1e1900 */
[----:B------:R-:W-:-:S04]  /*0a50*/  IADD3 R19, PT, PT, R17, 0x200, RZ ;  /* 0x0000020011137810 */ /* 0x000fc80007ffe0ff */
[----:B------:R-:W-:Y:S01]  /*0a60*/  ISETP.GE.AND P0, PT, R19, R0, PT ;  /* 0x000000001300720c */ /* 0x000fe20003f06270 */
[----:B------:R-:W-:Y:S02]  /*0a70*/  VIADD R19, R17, 0x280 ;  /* 0x0000028011137836 */ /* 0x000fe40000000000 */
[----:B--2---:R-:W-:-:S10]  /*0a80*/  @!P1 FFMA R25, R18, R22, R21 ;  /* 0x0000001612199223 */ /* 0x004fd40000000015 */
[----:B------:R-:W1:Y:S01]  /*0a90*/  @!P0 LDC R22, c[0x0][0x38c] ;  /* 0x0000e300ff168b82 */ /* 0x000e620000000800 */
[----:B------:R2:W-:Y:S04]  /*0aa0*/  @!P1 STG.E desc[UR14][R10.64+0x400], R25 ;  /* 0x000400190a009986 */ /* 0x0005e8000c10190e */
[----:B------:R-:W1:Y:S04]  /*0ab0*/  @!P0 LDG.E R18, desc[UR14][R14.64+0x600] ;  /* 0x0006000e0e128981 */ /* 0x000e68000c1e1900 */
[----:B------:R-:W1:Y:S01]  /*0ac0*/  @!P0 LDG.E R21, desc[UR14][R12.64+0x600] ;  /* 0x0006000e0c158981 */ /* 0x000e62000c1e1900 */
[----:B------:R-:W-:-:S02]  /*0ad0*/  ISETP.GE.AND P1, PT, R19, R0, PT ;  /* 0x000000001300720c */ /* 0x000fc40003f26270 */
[----:B------:R-:W-:Y:S01]  /*0ae0*/  IADD3 R19, PT, PT, R17, 0x300, RZ ;  /* 0x0000030011137810 */ /* 0x000fe20007ffe0ff */
[----:B-1----:R-:W-:-:S10]  /*0af0*/  @!P0 FFMA R23, R18, R22, R21 ;  /* 0x0000001612178223 */ /* 0x002fd40000000015 */
[----:B------:R-:W1:Y:S01]  /*0b00*/  @!P1 LDC R22, c[0x0][0x38c] ;  /* 0x0000e300ff169b82 */ /* 0x000e620000000800 */
[----:B------:R2:W-:Y:S04]  /*0b10*/  @!P0 STG.E desc[UR14][R10.64+0x600], R23 ;  /* 0x000600170a008986 */ /* 0x0005e8000c10190e */
[----:B------:R-:W1:Y:S04]  /*0b20*/  @!P1 LDG.E R18, desc[UR14][R14.64+0x800] ;  /* 0x0008000e0e129981 */ /* 0x000e68000c1e1900 */
[----:B------:R-:W1:Y:S01]  /*0b30*/  @!P1 LDG.E R21, desc[UR14][R12.64+0x800] ;  /* 0x0008000e0c159981 */ /* 0x000e62000c1e1900 */
[----:B------:R-:W-:Y:S01]  /*0b40*/  ISETP.GE.AND P0, PT, R19, R0, PT ;  /* 0x000000001300720c */ /* 0x000fe20003f06270 */
[----:B-1----:R-:W-:-:S12]  /*0b50*/  @!P1 FFMA R21, R18, R22, R21 ;  /* 0x0000001612159223 */ /* 0x002fd80000000015 */
[----:B------:R-:W1:Y:S01]  /*0b60*/  @!P0 LDC R22, c[0x0][0x38c] ;  /* 0x0000e300ff168b82 */ /* 0x000e620000000800 */
[----:B------:R2:W-:Y:S04]  /*0b70*/  @!P1 STG.E desc[UR14][R10.64+0x800], R21 ;  /* 0x000800150a009986 */ /* 0x0005e8000c10190e */
[----:B------:R-:W1:Y:S04]  /*0b80*/  @!P0 LDG.E R18, desc[UR14][R14.64+0xa00] ;  /* 0x000a000e0e128981 */ /* 0x000e68000c1e1900 */
[----:B------:R-:W1:Y:S01]  /*0b90*/  @!P0 LDG.E R19, desc[UR14][R12.64+0xa00] ;  /* 0x000a000e0c138981 */ /* 0x000e62000c1e1900 */
[----:B------:R-:W-:Y:S01]  /*0ba0*/  VIADD R17, R17, 0x380 ;  /* 0x0000038011117836 */ /* 0x000fe20000000000 */
[----:B------:R-:W-:Y:S01]  /*0bb0*/  IADD3 R16, PT, PT, R16, 0x8, RZ ;  /* 0x0000000810107810 */ /* 0x000fe20007ffe0ff */
[----:B------:R-:W-:Y:S03]  /*0bc0*/  BSSY.RECONVERGENT B0, `(.L_x_324) ;  /* 0x000000a000007945 */ /* 0x000fe60003800200 */
[----:B------:R-:W-:Y:S01]  /*0bd0*/  ISETP.NE.AND P1, PT, R16, R6, PT ;  /* 0x000000061000720c */ /* 0x000fe20003f25270 */
[----:B-1----:R-:W-:-:S05]  /*0be0*/  @!P0 FFMA R19, R18, R22, R19 ;  /* 0x0000001612138223 */ /* 0x002fca0000000013 */
[----:B------:R2:W-:Y:S01]  /*0bf0*/  @!P0 STG.E desc[UR14][R10.64+0xa00], R19 ;  /* 0x000a00130a008986 */ /* 0x0005e2000c10190e */
[----:B------:R-:W-:-:S13]  /*0c00*/  ISETP.GE.AND P0, PT, R17, R0, PT ;  /* 0x000000001100720c */ /* 0x000fda0003f06270 */
[----:B--2---:R-:W-:Y:S05]  /*0c10*/  @P0 BRA `(.L_x_325) ;  /* 0x0000000000100947 */ /* 0x004fea0003800000 */
[----:B------:R-:W0:Y:S04]  /*0c20*/  LDG.E R14, desc[UR14][R14.64+0xc00] ;  /* 0x000c000e0e0e7981 */ /* 0x000e28000c1e1900 */
[----:B------:R-:W0:Y:S02]  /*0c30*/  LDG.E R13, desc[UR14][R12.64+0xc00] ;  /* 0x000c000e0c0d7981 */ /* 0x000e24000c1e1900 */
[----:B0-----:R-:W-:-:S05]  /*0c40*/  FFMA R17, R14, UR4, R13 ;  /* 0x000000040e117c23 */ /* 0x001fca000800000d */
[----:B------:R1:W-:Y:S02]  /*0c50*/  STG.E desc[UR14][R10.64+0xc00], R17 ;  /* 0x000c00110a007986 */ /* 0x0003e4000c10190e */
.L_x_325:
[----:B0-----:R-:W-:Y:S05]  /*0c60*/  BSYNC.RECONVERGENT B0 ;  /* 0x0000000000007941 */ /* 0x001fea0003800200 */
.L_x_324:
[----:B------:R-:W-:Y:S05]  /*0c70*/  @P1 BRA `(.L_x_326) ;  /* 0xfffffff800f41947 */ /* 0x000fea000383ffff */
.L_x_323:
[----:B------:R-:W-:-:S13]  /*0c80*/  ISETP.NE.AND P0, PT, R20, RZ, PT ;  /* 0x000000ff1400720c */ /* 0x000fda0003f05270 */
[----:B------:R-:W-:Y:S05]  /*0c90*/  @!P0 EXIT ;  /* 0x000000000000894d */ /* 0x000fea0003800000 */
[----:B-1----:R-:W0:Y:S01]  /*0ca0*/  LDC R10, c[0x0][0x388] ;  /* 0x0000e200ff0a7b82 */ /* 0x002e220000000800 */
[----:B------:R-:W-:Y:S02]  /*0cb0*/  ISETP.GE.U32.AND P1, PT, R20, 0x4, PT ;  /* 0x000000041400780c */ /* 0x000fe40003f26070 */
[----:B0-----:R-:W-:-:S04]  /*0cc0*/  LOP3.LUT R22, R10, 0x3, RZ, 0xc0, !PT ;  /* 0x000000030a167812 */ /* 0x001fc800078ec0ff */
[----:B------:R-:W-:-:S07]  /*0cd0*/  ISETP.NE.AND P0, PT, R22, RZ, PT ;  /* 0x000000ff1600720c */ /* 0x000fce0003f05270 */
[----:B------:R-:W-:Y:S06]  /*0ce0*/  @!P1 BRA `(.L_x_327) ;  /* 0x0000000000a49947 */ /* 0x000fec0003800000 */
[----:B------:R-:W-:-:S05]  /*0cf0*/  IMAD R11, R6, 0x80, R7 ;  /* 0x00000080060b7824 */ /* 0x000fca00078e0207 */
[----:B------:R-:W-:-:S13]  /*0d00*/  ISETP.GE.AND P1, PT, R11, R0, PT ;  /* 0x000000000b00720c */ /* 0x000fda0003f26270 */
[C---:B------:R-:W-:Y:S01]  /*0d10*/  @!P1 IMAD.WIDE R14, R11.reuse, 0x4, R4 ;  /* 0x000000040b0e9825 */ /* 0x040fe200078e0204 */
[----:B------:R-:W0:Y:S03]  /*0d20*/  @!P1 LDC R23, c[0x0][0x38c] ;  /* 0x0000e300ff179b82 */ /* 0x000e260000000800 */
[C---:B------:R-:W-:Y:S02]  /*0d30*/  @!P1 IMAD.WIDE R18, R11.reuse, 0x4, R2 ;  /* 0x000000040b129825 */ /* 0x040fe400078e0202 */
[----:B------:R-:W0:Y:S04]  /*0d40*/  @!P1 LDG.E R14, desc[UR14][R14.64] ;  /* 0x0000000e0e0e9981 */ /* 0x000e28000c1e1900 */
[----:B------:R-:W0:Y:S01]  /*0d50*/  @!P1 LDG.E R19, desc[UR14][R18.64] ;  /* 0x0000000e12139981 */ /* 0x000e22000c1e1900 */
[C---:B------:R-:W-:Y:S01]  /*0d60*/  IADD3 R25, PT, PT, R11.reuse, 0x80, RZ ;  /* 0x000000800b197810 */ /* 0x040fe20007ffe0ff */
[----:B------:R-:W-:-:S03]  /*0d70*/  @!P1 IMAD.WIDE R12, R11, 0x4, R8 ;  /* 0x000000040b0c9825 */ /* 0x000fc600078e0208 */
[----:B------:R-:W-:-:S13]  /*0d80*/  ISETP.GE.AND P2, PT, R25, R0, PT ;  /* 0x000000001900720c */ /* 0x000fda0003f46270 */
[C---:B------:R-:W-:Y:S01]  /*0d90*/  @!P2 IMAD.WIDE R20, R25.reuse, 0x4, R4 ;  /* 0x000000041914a825 */ /* 0x040fe200078e0204 */
[----:B------:R-:W1:Y:S03]  /*0da0*/  @!P2 LDC R27, c[0x0][0x38c] ;  /* 0x0000e300ff1bab82 */ /* 0x000e660000000800 */
[----:B------:R-:W-:-:S04]  /*0db0*/  @!P2 IMAD.WIDE R16, R25, 0x4, R2 ;  /* 0x000000041910a825 */ /* 0x000fc800078e0202 */
[----:B0-----:R-:W-:-:S05]  /*0dc0*/  @!P1 FFMA R23, R14, R23, R19 ;  /* 0x000000170e179223 */ /* 0x001fca0000000013 */
[----:B------:R0:W-:Y:S04]  /*0dd0*/  @!P1 STG.E desc[UR14][R12.64], R23 ;  /* 0x000000170c009986 */ /* 0x0001e8000c10190e */
[----:B------:R-:W1:Y:S04]  /*0de0*/  @!P2 LDG.E R20, desc[UR14][R20.64] ;  /* 0x0000000e1414a981 */ /* 0x000e68000c1e1900 */
[----:B------:R2:W1:Y:S01]  /*0df0*/  @!P2 LDG.E R17, desc[UR14][R16.64] ;  /* 0x0000000e1011a981 */ /* 0x000462000c1e1900 */
[----:B------:R-:W-:Y:S02]  /*0e00*/  VIADD R29, R11, 0x100 ;  /* 0x000001000b1d7836 */ /* 0x000fe40000000000 */
[----:B------:R-:W-:-:S03]  /*0e10*/  @!P2 IMAD.WIDE R14, R25, 0x4, R8 ;  /* 0x00000004190ea825 */ /* 0x000fc600078e0208 */
[----:B------:R-:W-:-:S13]  /*0e20*/  ISETP.GE.AND P1, PT, R29, R0, PT ;  /* 0x000000001d00720c */ /* 0x000fda0003f26270 */
[C---:B------:R-:W-:Y:S01]  /*0e30*/  @!P1 IMAD.WIDE R24, R29.reuse, 0x4, R4 ;  /* 0x000000041d189825 */ /* 0x040fe200078e0204 */
[----:B--2---:R-:W2:Y:S03]  /*0e40*/  @!P1 LDC R16, c[0x0][0x38c] ;  /* 0x0000e300ff109b82 */ /* 0x004ea60000000800 */
[----:B------:R-:W-:-:S04]  /*0e50*/  @!P1 IMAD.WIDE R18, R29, 0x4, R2 ;  /* 0x000000041d129825 */ /* 0x000fc800078e0202 */
[----:B-1----:R-:W-:-:S05]  /*0e60*/  @!P2 FFMA R27, R20, R27, R17 ;  /* 0x0000001b141ba223 */ /* 0x002fca0000000011 */
[----:B------:R1:W-:Y:S04]  /*0e70*/  @!P2 STG.E desc[UR14][R14.64], R27 ;  /* 0x0000001b0e00a986 */ /* 0x0003e8000c10190e */
[----:B------:R-:W2:Y:S04]  /*0e80*/  @!P1 LDG.E R24, desc[UR14][R24.64] ;  /* 0x0000000e18189981 */ /* 0x000ea8000c1e1900 */
[----:B------:R-:W2:Y:S01]  /*0e90*/  @!P1 LDG.E R19, desc[UR14][R18.64] ;  /* 0x0000000e12139981 */ /* 0x000ea2000c1e1900 */
[----:B0-----:R-:W-:Y:S01]  /*0ea0*/  IADD3 R23, PT, PT, R11, 0x180, RZ ;  /* 0x000001800b177810 */ /* 0x001fe20007ffe0ff */
[----:B------:R-:W-:-:S03]  /*0eb0*/  @!P1 IMAD.WIDE R12, R29, 0x4, R8 ;  /* 0x000000041d0c9825 */ /* 0x000fc600078e0208 */
[----:B------:R-:W-:-:S13]  /*0ec0*/  ISETP.GE.AND P2, PT, R23, R0, PT ;  /* 0x000000001700720c */ /* 0x000fda0003f46270 */
[----:B------:R-:W-:-:S04]  /*0ed0*/  @!P2 IMAD.WIDE R20, R23, 0x4, R2 ;  /* 0x000000041714a825 */ /* 0x000fc800078e0202 */
[----:B--2---:R-:W-:Y:S01]  /*0ee0*/  @!P1 FFMA R11, R24, R16, R19 ;  /* 0x00000010180b9223 */ /* 0x004fe20000000013 */
[C---:B------:R-:W-:Y:S01]  /*0ef0*/  @!P2 IMAD.WIDE R16, R23.reuse, 0x4, R4 ;  /* 0x000000041710a825 */ /* 0x040fe200078e0204 */
[----:B------:R-:W0:Y:S03]  /*0f00*/  @!P2 LDC R19, c[0x0][0x38c] ;  /* 0x0000e300ff13ab82 */ /* 0x000e260000000800 */
[----:B------:R2:W-:Y:S04]  /*0f10*/  @!P1 STG.E desc[UR14][R12.64], R11 ;  /* 0x0000000b0c009986 */ /* 0x0005e8000c10190e */
[----:B------:R-:W0:Y:S04]  /*0f20*/  @!P2 LDG.E R16, desc[UR14][R16.64] ;  /* 0x0000000e1010a981 */ /* 0x000e28000c1e1900 */
[----:B------:R-:W0:Y:S01]  /*0f30*/  @!P2 LDG.E R21, desc[UR14][R20.64] ;  /* 0x0000000e1415a981 */ /* 0x000e22000c1e1900 */
[----:B-1----:R-:W-:-:S04]  /*0f40*/  @!P2 IMAD.WIDE R14, R23, 0x4, R8 ;  /* 0x00000004170ea825 */ /* 0x002fc800078e0208 */
[----:B------:R-:W-:Y:S02]  /*0f50*/  VIADD R6, R6, 0x4 ;  /* 0x0000000406067836 */ /* 0x000fe40000000000 */
[----:B0-----:R-:W-:-:S05]  /*0f60*/  @!P2 FFMA R19, R16, R19, R21 ;  /* 0x000000131013a223 */ /* 0x001fca0000000015 */
[----:B------:R2:W-:Y:S02]  /*0f70*/  @!P2 STG.E desc[UR14][R14.64], R19 ;  /* 0x000000130e00a986 */ /* 0x0005e4000c10190e */
.L_x_327:
[----:B------:R-:W-:Y:S05]  /*0f80*/  @!P0 EXIT ;  /* 0x000000000000894d */ /* 0x000fea0003800000 */
[----:B------:R-:W-:Y:S02]  /*0f90*/  ISETP.NE.AND P0, PT, R22, 0x1, PT ;  /* 0x000000011600780c */ /* 0x000fe40003f05270 */
[----:B------:R-:W-:-:S04]  /*0fa0*/  LOP3.LUT R10, R10, 0x1, RZ, 0xc0, !PT ;  /* 0x000000010a0a7812 */ /* 0x000fc800078ec0ff */
[----:B------:R-:W-:-:S07]  /*0fb0*/  ISETP.NE.U32.AND P2, PT, R10, 0x1, PT ;  /* 0x000000010a00780c */ /* 0x000fce0003f45070 */
[----:B------:R-:W-:Y:S06]  /*0fc0*/  @!P0 BRA `(.L_x_328) ;  /* 0x0000000000548947 */ /* 0x000fec0003800000 */
[----:B--2---:R-:W-:-:S04]  /*0fd0*/  LEA R15, R6, R7, 0x7 ;  /* 0x00000007060f7211 */ /* 0x004fc800078e38ff */
        /* <DEDUP_REMOVED lines=9> */
[----:B------:R-:W-:-:S04]  /*1070*/  @!P1 IMAD.WIDE R16, R23, 0x4, R4 ;  /* 0x0000000417109825 */ /* 0x000fc800078e0204 */
[----:B------:R-:W-:-:S04]  /*1080*/  @!P1 IMAD.WIDE R18, R23, 0x4, R2 ;  /* 0x0000000417129825 */ /* 0x000fc800078e0202 */
[----:B0-----:R-:W-:Y:S02]  /*1090*/  @!P0 FFMA R21, R10, R21, R13 ;  /* 0x000000150a158223 */ /* 0x001fe4000000000d */
[----:B------:R-:W0:Y:S03]  /*10a0*/  @!P1 LDC R13, c[0x0][0x38c] ;  /* 0x0000e300ff0d9b82 */ /* 0x000e260000000800 */
[----:B------:R1:W-:Y:S04]  /*10b0*/  @!P0 STG.E desc[UR14][R14.64], R21 ;  /* 0x000000150e008986 */ /* 0x0003e8000c10190e */
[----:B------:R-:W0:Y:S04]  /*10c0*/  @!P1 LDG.E R16, desc[UR14][R16.64] ;  /* 0x0000000e10109981 */ /* 0x000e28000c1e1900 */
[----:B------:R-:W0:Y:S01]  /*10d0*/  @!P1 LDG.E R19, desc[UR14][R18.64] ;  /* 0x0000000e12139981 */ /* 0x000e22000c1e1900 */
[----:B------:R-:W-:-:S04]  /*10e0*/  @!P1 IMAD.WIDE R10, R23, 0x4, R8 ;  /* 0x00000004170a9825 */ /* 0x000fc800078e0208 */
[----:B------:R-:W-:Y:S02]  /*10f0*/  VIADD R6, R6, 0x2 ;  /* 0x0000000206067836 */ /* 0x000fe40000000000 */
[----:B0-----:R-:W-:-:S05]  /*1100*/  @!P1 FFMA R13, R16, R13, R19 ;  /* 0x0000000d100d9223 */ /* 0x001fca0000000013 */
[----:B------:R1:W-:Y:S02]  /*1110*/  @!P1 STG.E desc[UR14][R10.64], R13 ;  /* 0x0000000d0a009986 */ /* 0x0003e4000c10190e */
.L_x_328:
[----:B------:R-:W-:Y:S05]  /*1120*/  @P2 EXIT ;  /* 0x000000000000294d */ /* 0x000fea0003800000 */
[----:B------:R-:W-:-:S04]  /*1130*/  LEA R7, R6, R7, 0x7 ;  /* 0x0000000706077211 */ /* 0x000fc800078e38ff */
[----:B------:R-:W-:-:S13]  /*1140*/  ISETP.GE.AND P0, PT, R7, R0, PT ;  /* 0x000000000700720c */ /* 0x000fda0003f06270 */
[----:B------:R-:W-:Y:S05]  /*1150*/  @P0 EXIT ;  /* 0x000000000000094d */ /* 0x000fea0003800000 */
[C---:B------:R-:W-:Y:S01]  /*1160*/  IMAD.WIDE R4, R7.reuse, 0x4, R4 ;  /* 0x0000000407047825 */ /* 0x040fe200078e0204 */
[----:B------:R-:W0:Y:S03]  /*1170*/  LDCU UR4, c[0x0][0x38c] ;  /* 0x00007180ff0477ac */ /* 0x000e260008000800 */
[C---:B------:R-:W-:Y:S02]  /*1180*/  IMAD.WIDE R2, R7.reuse, 0x4, R2 ;  /* 0x0000000407027825 */ /* 0x040fe400078e0202 */
[----:B------:R-:W0:Y:S04]  /*1190*/  LDG.E R4, desc[UR14][R4.64] ;  /* 0x0000000e04047981 */ /* 0x000e28000c1e1900 */
[----:B------:R-:W0:Y:S01]  /*11a0*/  LDG.E R3, desc[UR14][R2.64] ;  /* 0x0000000e02037981 */ /* 0x000e22000c1e1900 */
[----:B------:R-:W-:-:S04]  /*11b0*/  IMAD.WIDE R8, R7, 0x4, R8 ;  /* 0x0000000407087825 */ /* 0x000fc800078e0208 */
[----:B0-----:R-:W-:-:S05]  /*11c0*/  FFMA R7, R4, UR4, R3 ;  /* 0x0000000404077c23 */ /* 0x001fca0008000003 */
[----:B------:R-:W-:Y:S01]  /*11d0*/  STG.E desc[UR14][R8.64], R7 ;  /* 0x0000000708007986 */ /* 0x000fe2000c10190e */
[----:B------:R-:W-:Y:S05]  /*11e0*/  EXIT ;  /* 0x000000000000794d */ /* 0x000fea0003800000 */
.L_x_322:
[----:B------:R-:W-:-:S13]  /*11f0*/  ISETP.GE.AND P0, PT, R10, 0x1, PT ;  /* 0x000000010a00780c */ /* 0x000fda0003f06270 */
[----:B------:R-:W-:Y:S05]  /*1200*/  @!P0 EXIT ;  /* 0x000000000000894d */ /* 0x000fea0003800000 */
[----:B------:R-:W-:Y:S01]  /*1210*/  ISETP.GE.U32.AND P0, PT, R10, 0x8, PT ;  /* 0x000000080a00780c */ /* 0x000fe20003f06070 */
[----:B------:R-:W-:-:S12]  /*1220*/  HFMA2 R0, -RZ, RZ, 0, 0 ;  /* 0x00000000ff007431 */ /* 0x000fd800000001ff */
[----:B------:R-:W-:Y:S05]  /*1230*/  @!P0 BRA `(.L_x_329) ;  /* 0x00000004001c8947 */ /* 0x000fea0003800000 */
[----:B------:R-:W0:Y:S01]  /*1240*/  LDC.64 R12, c[0x0][0x398] ;  /* 0x0000e600ff0c7b82 */ /* 0x000e220000000a00 */
[----:B------:R-:W-:Y:S01]  /*1250*/  UIADD3 UR4, UP2, UPT, UR13, 0x600, URZ ;  /* 0x000006000d047890 */ /* 0x000fe2000ff5e0ff */
[----:B------:R-:W-:Y:S01]  /*1260*/  LOP3.LUT R0, R10, 0x7ffffff8, RZ, 0xc0, !PT ;  /* 0x7ffffff80a007812 */ /* 0x000fe200078ec0ff */
[----:B------:R-:W1:Y:S03]  /*1270*/  LDCU UR17, c[0x0][0x38c] ;  /* 0x00007180ff1177ac */ /* 0x000e660008000800 */
[----:B------:R-:W-:Y:S01]  /*1280*/  IADD3 R6, PT, PT, -R0, RZ, RZ ;  /* 0x000000ff00067210 */ /* 0x000fe20007ffe1ff */
[----:B------:R-:W-:Y:S01]  /*1290*/  UIADD3 UR10, UP1, UPT, UR4, UR10, URZ ;  /* 0x0000000a040a7290 */ /* 0x000fe2000ff3e0ff */
[----:B------:R-:W2:Y:S01]  /*12a0*/  LDC.64 R8, c[0x0][0x390] ;  /* 0x0000e400ff087b82 */ /* 0x000ea20000000a00 */
[----:B------:R-:W-:Y:S02]  /*12b0*/  UIADD3 UR8, UP0, UPT, UR4, UR8, URZ ;  /* 0x0000000804087290 */ /* 0x000fe4000ff1e0ff */
[----:B------:R-:W-:-:S02]  /*12c0*/  UIADD3.X UR5, UPT, UPT, URZ, UR16, URZ, UP2, !UPT ;  /* 0x00000010ff057290 */ /* 0x000fc400097fe4ff */
[----:B------:R-:W-:Y:S02]  /*12d0*/  UIADD3 UR4, UP2, UPT, UR4, UR6, URZ ;  /* 0x0000000604047290 */ /* 0x000fe4000ff5e0ff */
[----:B------:R-:W-:Y:S01]  /*12e0*/  UIADD3.X UR11, UPT, UPT, UR5, UR11, URZ, UP1, !UPT ;  /* 0x0000000b050b7290 */ /* 0x000fe20008ffe4ff */
[----:B------:R-:W3:Y:S01]  /*12f0*/  LDC.64 R14, c[0x0][0x3a8] ;  /* 0x0000ea00ff0e7b82 */ /* 0x000ee20000000a00 */
[----:B------:R-:W-:Y:S02]  /*1300*/  UIADD3.X UR9, UPT, UPT, UR5, UR9, URZ, UP0, !UPT ;  /* 0x0000000905097290 */ /* 0x000fe400087fe4ff */
[----:B------:R-:W-:Y:S01]  /*1310*/  UIADD3.X UR5, UPT, UPT, UR5, UR7, URZ, UP2, !UPT ;  /* 0x0000000705057290 */ /* 0x000fe200097fe4ff */
[----:B0-----:R-:W-:-:S04]  /*1320*/  IMAD.WIDE.U32 R10, R7, 0x4, R12 ;  /* 0x00000004070a7825 */ /* 0x001fc800078e000c */
[----:B--2---:R-:W-:-:S04]  /*1330*/  IMAD.WIDE.U32 R8, R7, 0x4, R8 ;  /* 0x0000000407087825 */ /* 0x004fc800078e0008 */
[----:B---3--:R-:W-:-:S04]  /*1340*/  IMAD.WIDE.U32 R12, R7, 0x4, R14 ;  /* 0x00000004070c7825 */ /* 0x008fc800078e000e */
[----:B-1----:R-:W-:-:S07]  /*1350*/  VIADD R7, R7, 0x80 ;  /* 0x0000008007077836 */ /* 0x002fce0000000000 */
.L_x_330:
[----:B------:R-:W-:Y:S02]  /*1360*/  IADD3 R22, P1, PT, R12, UR13, RZ ;  /* 0x0000000d0c167c10 */ /* 0x000fe4000ff3e0ff */
[----:B---3--:R-:W-:Y:S02]  /*1370*/  IADD3 R20, P0, PT, R10, UR13, RZ ;  /* 0x0000000d0a147c10 */ /* 0x008fe4000ff1e0ff */
[----:B------:R-:W-:Y:S02]  /*1380*/  IADD3.X R23, PT, PT, R13, UR16, RZ, P1, !PT ;  /* 0x000000100d177c10 */ /* 0x000fe40008ffe4ff */
[----:B------:R-:W-:-:S04]  /*1390*/  IADD3.X R21, PT, PT, R11, UR16, RZ, P0, !PT ;  /* 0x000000100b157c10 */ /* 0x000fc800087fe4ff */
[----:B------:R-:W2:Y:S04]  /*13a0*/  LDG.E R23, desc[UR14][R22.64] ;  /* 0x0000000e16177981 */ /* 0x000ea8000c1e1900 */
[----:B------:R-:W2:Y:S01]  /*13b0*/  LDG.E R20, desc[UR14][R20.64] ;  /* 0x0000000e14147981 */ /* 0x000ea2000c1e1900 */
[----:B------:R-:W-:Y:S01]  /*13c0*/  IADD3 R14, P0, PT, R8, UR13, RZ ;  /* 0x0000000d080e7c10 */ /* 0x000fe2000ff1e0ff */
[----:B------:R-:W-:Y:S01]  /*13d0*/  IMAD.U32 R19, RZ, RZ, UR11 ;  /* 0x0000000bff137e24 */ /* 0x000fe2000f8e00ff */
[----:B------:R-:W-:Y:S02]  /*13e0*/  MOV R18, UR10 ;  /* 0x0000000a00127c02 */ /* 0x000fe40008000f00 */
[----:B------:R-:W-:Y:S02]  /*13f0*/  MOV R16, UR4 ;  /* 0x0000000400107c02 */ /* 0x000fe40008000f00 */
[----:B------:R-:W-:Y:S01]  /*1400*/  MOV R17, UR5 ;  /* 0x0000000500117c02 */ /* 0x000fe20008000f00 */
[----:B------:R-:W-:Y:S01]  /*1410*/  IMAD.WIDE R18, R7, 0x4, R18 ;  /* 0x0000000407127825 */ /* 0x000fe200078e0212 */
[----:B------:R-:W-:-:S03]  /*1420*/  IADD3.X R15, PT, PT, R9, UR16, RZ, P0, !PT ;  /* 0x00000010090f7c10 */ /* 0x000fc600087fe4ff */
[----:B------:R-:W-:-:S04]  /*1430*/  IMAD.WIDE R16, R7, 0x4, R16 ;  /* 0x0000000407107825 */ /* 0x000fc800078e0210 */
[----:B--2---:R-:W-:-:S05]  /*1440*/  FFMA R25, R20, UR17, R23 ;  /* 0x0000001114197c23 */ /* 0x004fca0008000017 */
[----:B------:R0:W-:Y:S04]  /*1450*/  STG.E desc[UR14][R14.64], R25 ;  /* 0x000000190e007986 */ /* 0x0001e8000c10190e */
[----:B------:R-:W2:Y:S04]  /*1460*/  LDG.E R22, desc[UR14][R18.64+-0x600] ;  /* 0xfffa000e12167981 */ /* 0x000ea8000c1e1900 */
[----:B------:R-:W2:Y:S01]  /*1470*/  LDG.E R23, desc[UR14][R16.64+-0x600] ;  /* 0xfffa000e10177981 */ /* 0x000ea2000c1e1900 */
[----:B------:R-:W-:Y:S01]  /*1480*/  MOV R21, UR9 ;  /* 0x0000000900157c02 */ /* 0x000fe20008000f00 */
[----:B------:R-:W-:-:S04]  /*1490*/  IMAD.U32 R20, RZ, RZ, UR8 ;  /* 0x00000008ff147e24 */ /* 0x000fc8000f8e00ff */
[----:B------:R-:W-:-:S04]  /*14a0*/  IMAD.WIDE R20, R7, 0x4, R20 ;  /* 0x0000000407147825 */ /* 0x000fc800078e0214 */
[----:B--2---:R-:W-:-:S05]  /*14b0*/  FFMA R23, R22, UR17, R23 ;  /* 0x0000001116177c23 */ /* 0x004fca0008000017 */
[----:B------:R1:W-:Y:S04]  /*14c0*/  STG.E desc[UR14][R20.64+-0x600], R23 ;  /* 0xfffa001714007986 */ /* 0x0003e8000c10190e */
[----:B------:R-:W2:Y:S04]  /*14d0*/  LDG.E R22, desc[UR14][R18.64+-0x400] ;  /* 0xfffc000e12167981 */ /* 0x000ea8000c1e1900 */
[----:B------:R-:W2:Y:S02]  /*14e0*/  LDG.E R27, desc[UR14][R16.64+-0x400] ;  /* 0xfffc000e101b7981 */ /* 0x000ea4000c1e1900 */
[----:B--2---:R-:W-:-:S05]  /*14f0*/  FFMA R27, R22, UR17, R27 ;  /* 0x00000011161b7c23 */ /* 0x004fca000800001b */
[----:B------:R2:W-:Y:S04]  /*1500*/  STG.E desc[UR14][R20.64+-0x400], R27 ;  /* 0xfffc001b14007986 */ /* 0x0005e8000c10190e */
[----:B0-----:R-:W3:Y:S04]  /*1510*/  LDG.E R14, desc[UR14][R18.64+-0x200] ;  /* 0xfffe000e120e7981 */ /* 0x001ee8000c1e1900 */
[----:B------:R-:W3:Y:S02]  /*1520*/  LDG.E R15, desc[UR14][R16.64+-0x200] ;  /* 0xfffe000e100f7981 */ /* 0x000ee4000c1e1900 */
[----:B---3--:R-:W-:-:S05]  /*1530*/  FFMA R15, R14, UR17, R15 ;  /* 0x000000110e0f7c23 */ /* 0x008fca000800000f */
[----:B------:R0:W-:Y:S04]  /*1540*/  STG.E desc[UR14][R20.64+-0x200], R15 ;  /* 0xfffe000f14007986 */ /* 0x0001e8000c10190e */
[----:B------:R-:W3:Y:S04]  /*1550*/  LDG.E R14, desc[UR14][R18.64] ;  /* 0x0000000e120e7981 */ /* 0x000ee8000c1e1900 */
[----:B------:R-:W3:Y:S02]  /*1560*/  LDG.E R25, desc[UR14][R16.64] ;  /* 0x0000000e10197981 */ /* 0x000ee4000c1e1900 */
[----:B---3--:R-:W-:-:S05]  /*1570*/  FFMA R25, R14, UR17, R25 ;  /* 0x000000110e197c23 */ /* 0x008fca0008000019 */
[----:B------:R3:W-:Y:S04]  /*1580*/  STG.E desc[UR14][R20.64], R25 ;  /* 0x0000001914007986 */ /* 0x0007e8000c10190e */
[----:B------:R-:W4:Y:S04]  /*1590*/  LDG.E R14, desc[UR14][R18.64+0x200] ;  /* 0x0002000e120e7981 */ /* 0x000f28000c1e1900 */
[----:B-1----:R-:W4:Y:S02]  /*15a0*/  LDG.E R23, desc[UR14][R16.64+0x200] ;  /* 0x0002000e10177981 */ /* 0x002f24000c1e1900 */
[----:B----4-:R-:W-:-:S05]  /*15b0*/  FFMA R23, R14, UR17, R23 ;  /* 0x000000110e177c23 */ /* 0x010fca0008000017 */
[----:B------:R3:W-:Y:S04]  /*15c0*/  STG.E desc[UR14][R20.64+0x200], R23 ;  /* 0x0002001714007986 */ /* 0x0007e8000c10190e */
[----:B------:R-:W4:Y:S04]  /*15d0*/  LDG.E R14, desc[UR14][R18.64+0x400] ;  /* 0x0004000e120e7981 */ /* 0x000f28000c1e1900 */
[----:B--2---:R-:W4:Y:S02]  /*15e0*/  LDG.E R27, desc[UR14][R16.64+0x400] ;  /* 0x0004000e101b7981 */ /* 0x004f24000c1e1900 */
[----:B----4-:R-:W-:-:S05]  /*15f0*/  FFMA R27, R14, UR17, R27 ;  /* 0x000000110e1b7c23 */ /* 0x010fca000800001b */
[----:B------:R3:W-:Y:S04]  /*1600*/  STG.E desc[UR14][R20.64+0x400], R27 ;  /* 0x0004001b14007986 */ /* 0x0007e8000c10190e */
[----:B------:R-:W2:Y:S04]  /*1610*/  LDG.E R14, desc[UR14][R18.64+0x600] ;  /* 0x0006000e120e7981 */ /* 0x000ea8000c1e1900 */
[----:B0-----:R-:W2:Y:S01]  /*1620*/  LDG.E R15, desc[UR14][R16.64+0x600] ;  /* 0x0006000e100f7981 */ /* 0x001ea2000c1e1900 */
[----:B------:R-:W-:-:S04]  /*1630*/  IADD3 R6, PT, PT, R6, 0x8, RZ ;  /* 0x0000000806067810 */ /* 0x000fc80007ffe0ff */
[----:B------:R-:W-:Y:S01]  /*1640*/  ISETP.NE.AND P0, PT, R6, RZ, PT ;  /* 0x000000ff0600720c */ /* 0x000fe20003f05270 */
[----:B------:R-:W-:Y:S01]  /*1650*/  UIADD3 UR13, UP0, UPT, UR13, 0x1000, URZ ;  /* 0x000010000d0d7890 */ /* 0x000fe2000ff1e0ff */
[----:B------:R-:W-:-:S03]  /*1660*/  VIADD R7, R7, 0x400 ;  /* 0x0000040007077836 */ /* 0x000fc60000000000 */
[----:B------:R-:W-:Y:S01]  /*1670*/  UIADD3.X UR16, UPT, UPT, URZ, UR16, URZ, UP0, !UPT ;  /* 0x00000010ff107290 */ /* 0x000fe200087fe4ff */
[----:B--2---:R-:W-:-:S05]  /*1680*/  FFMA R15, R14, UR17, R15 ;  /* 0x000000110e0f7c23 */ /* 0x004fca000800000f */
[----:B------:R3:W-:Y:S02]  /*1690*/  STG.E desc[UR14][R20.64+0x600], R15 ;  /* 0x0006000f14007986 */ /* 0x0007e4000c10190e */
[----:B------:R-:W-:Y:S05]  /*16a0*/  @P0 BRA `(.L_x_330) ;  /* 0xfffffffc002c0947 */ /* 0x000fea000383ffff */
.L_x_329:
[----:B------:R-:W0:Y:S02]  /*16b0*/  LDC R14, c[0x0][0x388] ;  /* 0x0000e200ff0e7b82 */ /* 0x000e240000000800 */
[----:B0-----:R-:W-:-:S13]  /*16c0*/  LOP3.LUT P0, R10, R14, 0x7, RZ, 0xc0, !PT ;  /* 0x000000070e0a7812 */ /* 0x001fda000780c0ff */
[----:B------:R-:W-:Y:S05]  /*16d0*/  @!P0 EXIT ;  /* 0x000000000000894d */ /* 0x000fea0003800000 */
[----:B------:R-:W0:Y:S01]  /*16e0*/  LDCU.64 UR4, c[0x0][0x390] ;  /* 0x00007200ff0477ac */ /* 0x000e220008000a00 */
[----:B------:R-:W-:Y:S01]  /*16f0*/  SHF.L.U32 R8, R14, 0x7, RZ ;  /* 0x000000070e087819 */ /* 0x000fe200000006ff */
[----:B---3--:R-:W1:Y:S01]  /*1700*/  S2R R15, SR_TID.X ;  /* 0x00000000000f7919 */ /* 0x008e620000002100 */
[----:B------:R-:W-:Y:S02]  /*1710*/  ISETP.GE.U32.AND P0, PT, R10, 0x4, PT ;  /* 0x000000040a00780c */ /* 0x000fe40003f06070 */
[----:B------:R-:W-:Y:S01]  /*1720*/  SHF.R.S32.HI R6, RZ, 0x1f, R8 ;  /* 0x0000001fff067819 */ /* 0x000fe20000011408 */
[----:B------:R-:W-:Y:S01]  /*1730*/  IMAD.WIDE.U32 R8, R8, UR12, RZ ;  /* 0x0000000c08087c25 */ /* 0x000fe2000f8e00ff */
[----:B------:R-:W-:-:S03]  /*1740*/  LOP3.LUT R18, R14, 0x3, RZ, 0xc0, !PT ;  /* 0x000000030e127812 */ /* 0x000fc600078ec0ff */
[----:B------:R-:W-:Y:S01]  /*1750*/  IMAD R7, R6, UR12, RZ ;  /* 0x0000000c06077c24 */ /* 0x000fe2000f8e02ff */
[----:B------:R-:W-:Y:S02]  /*1760*/  SHF.L.U32 R6, R8, 0x2, RZ ;  /* 0x0000000208067819 */ /* 0x000fe400000006ff */
[----:B------:R-:W-:Y:S01]  /*1770*/  ISETP.NE.AND P1, PT, R18, RZ, PT ;  /* 0x000000ff1200720c */ /* 0x000fe20003f25270 */
[----:B------:R-:W-:Y:S01]  /*1780*/  IMAD.IADD R7, R9, 0x1, R7 ;  /* 0x0000000109077824 */ /* 0x000fe200078e0207 */
[----:B0-----:R-:W-:-:S04]  /*1790*/  IADD3 R6, P2, PT, R6, UR4, RZ ;  /* 0x0000000406067c10 */ /* 0x001fc8000ff5e0ff */
[----:B------:R-:W-:-:S04]  /*17a0*/  SHF.L.U64.HI R7, R8, 0x2, R7 ;  /* 0x0000000208077819 */ /* 0x000fc80000010207 */
[----:B------:R-:W-:Y:S01]  /*17b0*/  IADD3.X R7, PT, PT, R7, UR5, RZ, P2, !PT ;  /* 0x0000000507077c10 */ /* 0x000fe200097fe4ff */
[----:B------:R-:W-:Y:S06]  /*17c0*/  @!P0 BRA `(.L_x_331) ;  /* 0x0000000000588947 */ /* 0x000fec0003800000 */
[----:B-1----:R-:W-:Y:S01]  /*17d0*/  LEA R13, R0, R15, 0x7 ;  /* 0x0000000f000d7211 */ /* 0x002fe200078e38ff */
[----:B------:R-:W0:Y:S04]  /*17e0*/  LDCU UR4, c[0x0][0x38c] ;  /* 0x00007180ff0477ac */ /* 0x000e280008000800 */
[----:B------:R-:W-:-:S04]  /*17f0*/  IMAD.WIDE R10, R13, 0x4, R4 ;  /* 0x000000040d0a7825 */ /* 0x000fc800078e0204 */
[C---:B------:R-:W-:Y:S01]  /*1800*/  IMAD.WIDE R8, R13.reuse, 0x4, R2 ;  /* 0x000000040d087825 */ /* 0x040fe200078e0202 */
[----:B------:R-:W0:Y:S04]  /*1810*/  LDG.E R16, desc[UR14][R10.64] ;  /* 0x0000000e0a107981 */ /* 0x000e28000c1e1900 */
[----:B------:R-:W0:Y:S01]  /*1820*/  LDG.E R17, desc[UR14][R8.64] ;  /* 0x0000000e08117981 */ /* 0x000e22000c1e1900 */
[----:B------:R-:W-:-:S04]  /*1830*/  IMAD.WIDE R12, R13, 0x4, R6 ;  /* 0x000000040d0c7825 */ /* 0x000fc800078e0206 */
[----:B0-----:R-:W-:-:S05]  /*1840*/  FFMA R17, R16, UR4, R17 ;  /* 0x0000000410117c23 */ /* 0x001fca0008000011 */
[----:B------:R0:W-:Y:S04]  /*1850*/  STG.E desc[UR14][R12.64], R17 ;  /* 0x000000110c007986 */ /* 0x0001e8000c10190e */
[----:B------:R-:W2:Y:S04]  /*1860*/  LDG.E R16, desc[UR14][R10.64+0x200] ;  /* 0x0002000e0a107981 */ /* 0x000ea8000c1e1900 */
[----:B------:R-:W2:Y:S02]  /*1870*/  LDG.E R19, desc[UR14][R8.64+0x200] ;  /* 0x0002000e08137981 */ /* 0x000ea4000c1e1900 */
[----:B--2---:R-:W-:-:S05]  /*1880*/  FFMA R19, R16, UR4, R19 ;  /* 0x0000000410137c23 */ /* 0x004fca0008000013 */
[----:B------:R0:W-:Y:S04]  /*1890*/  STG.E desc[UR14][R12.64+0x200], R19 ;  /* 0x000200130c007986 */ /* 0x0001e8000c10190e */
[----:B------:R-:W2:Y:S04]  /*18a0*/  LDG.E R16, desc[UR14][R10.64+0x400] ;  /* 0x0004000e0a107981 */ /* 0x000ea8000c1e1900 */
[----:B------:R-:W2:Y:S02]  /*18b0*/  LDG.E R21, desc[UR14][R8.64+0x400] ;  /* 0x0004000e08157981 */ /* 0x000ea4000c1e1900 */
[----:B--2---:R-:W-:-:S05]  /*18c0*/  FFMA R21, R16, UR4, R21 ;  /* 0x0000000410157c23 */ /* 0x004fca0008000015 */
[----:B------:R0:W-:Y:S04]  /*18d0*/  STG.E desc[UR14][R12.64+0x400], R21 ;  /* 0x000400150c007986 */ /* 0x0001e8000c10190e */
[----:B------:R-:W2:Y:S04]  /*18e0*/  LDG.E R16, desc[UR14][R10.64+0x600] ;  /* 0x0006000e0a107981 */ /* 0x000ea8000c1e1900 */
[----:B------:R-:W2:Y:S01]  /*18f0*/  LDG.E R23, desc[UR14][R8.64+0x600] ;  /* 0x0006000e08177981 */ /* 0x000ea2000c1e1900 */
[----:B------:R-:W-:Y:S01]  /*1900*/  IADD3 R0, PT, PT, R0, 0x4, RZ ;  /* 0x0000000400007810 */ /* 0x000fe20007ffe0ff */
[----:B--2---:R-:W-:-:S05]  /*1910*/  FFMA R23, R16, UR4, R23 ;  /* 0x0000000410177c23 */ /* 0x004fca0008000017 */
[----:B------:R0:W-:Y:S02]  /*1920*/  STG.E desc[UR14][R12.64+0x600], R23 ;  /* 0x000600170c007986 */ /* 0x0001e4000c10190e */
.L_x_331:
[----:B------:R-:W-:Y:S05]  /*1930*/  @!P1 EXIT ;  /* 0x000000000000994d */ /* 0x000fea0003800000 */
[----:B------:R-:W-:Y:S02]  /*1940*/  ISETP.NE.AND P0, PT, R18, 0x1, PT ;  /* 0x000000011200780c */ /* 0x000fe40003f05270 */
[----:B------:R-:W-:-:S04]  /*1950*/  LOP3.LUT R14, R14, 0x1, RZ, 0xc0, !PT ;  /* 0x000000010e0e7812 */ /* 0x000fc800078ec0ff */
[----:B------:R-:W-:-:S07]  /*1960*/  ISETP.NE.U32.AND P1, PT, R14, 0x1, PT ;  /* 0x000000010e00780c */ /* 0x000fce0003f25070 */
[----:B------:R-:W-:Y:S06]  /*1970*/  @!P0 BRA `(.L_x_332) ;  /* 0x0000000000388947 */ /* 0x000fec0003800000 */
[----:B01----:R-:W-:Y:S01]  /*1980*/  IMAD R13, R0, 0x80, R15 ;  /* 0x00000080000d7824 */ /* 0x003fe200078e020f */
[----:B------:R-:W0:Y:S03]  /*1990*/  LDCU UR4, c[0x0][0x38c] ;  /* 0x00007180ff0477ac */ /* 0x000e260008000800 */
[----:B------:R-:W-:-:S04]  /*19a0*/  IMAD.WIDE R8, R13, 0x4, R4 ;  /* 0x000000040d087825 */ /* 0x000fc800078e0204 */
[C---:B------:R-:W-:Y:S01]  /*19b0*/  IMAD.WIDE R10, R13.reuse, 0x4, R2 ;  /* 0x000000040d0a7825 */ /* 0x040fe200078e0202 */
[----:B------:R-:W0:Y:S04]  /*19c0*/  LDG.E R14, desc[UR14][R8.64] ;  /* 0x0000000e080e7981 */ /* 0x000e28000c1e1900 */
[----:B------:R-:W0:Y:S01]  /*19d0*/  LDG.E R17, desc[UR14][R10.64] ;  /* 0x0000000e0a117981 */ /* 0x000e22000c1e1900 */
[----:B------:R-:W-:-:S04]  /*19e0*/  IMAD.WIDE R12, R13, 0x4, R6 ;  /* 0x000000040d0c7825 */ /* 0x000fc800078e0206 */
[----:B0-----:R-:W-:-:S05]  /*19f0*/  FFMA R17, R14, UR4, R17 ;  /* 0x000000040e117c23 */ /* 0x001fca0008000011 */
[----:B------:R2:W-:Y:S04]  /*1a00*/  STG.E desc[UR14][R12.64], R17 ;  /* 0x000000110c007986 */ /* 0x0005e8000c10190e */
[----:B------:R-:W3:Y:S04]  /*1a10*/  LDG.E R14, desc[UR14][R8.64+0x200] ;  /* 0x0002000e080e7981 */ /* 0x000ee8000c1e1900 */
[----:B------:R-:W3:Y:S01]  /*1a20*/  LDG.E R19, desc[UR14][R10.64+0x200] ;  /* 0x0002000e0a137981 */ /* 0x000ee2000c1e1900 */
[----:B------:R-:W-:Y:S01]  /*1a30*/  IADD3 R0, PT, PT, R0, 0x2, RZ ;  /* 0x0000000200007810 */ /* 0x000fe20007ffe0ff */
[----:B---3--:R-:W-:-:S05]  /*1a40*/  FFMA R19, R14, UR4, R19 ;  /* 0x000000040e137c23 */ /* 0x008fca0008000013 */
[----:B------:R2:W-:Y:S02]  /*1a50*/  STG.E desc[UR14][R12.64+0x200], R19 ;  /* 0x000200130c007986 */ /* 0x0005e4000c10190e */
.L_x_332:
[----:B------:R-:W-:Y:S05]  /*1a60*/  @P1 EXIT ;  /* 0x000000000000194d */ /* 0x000fea0003800000 */
[----:B-1----:R-:W-:Y:S01]  /*1a70*/  LEA R15, R0, R15, 0x7 ;  /* 0x0000000f000f7211 */ /* 0x002fe200078e38ff */
[----:B------:R-:W1:Y:S04]  /*1a80*/  LDCU UR4, c[0x0][0x38c] ;  /* 0x00007180ff0477ac */ /* 0x000e680008000800 */
[----:B------:R-:W-:-:S04]  /*1a90*/  IMAD.WIDE R4, R15, 0x4, R4 ;  /* 0x000000040f047825 */ /* 0x000fc800078e0204 */
[C---:B------:R-:W-:Y:S02]  /*1aa0*/  IMAD.WIDE R2, R15.reuse, 0x4, R2 ;  /* 0x000000040f027825 */ /* 0x040fe400078e0202 */
[----:B------:R-:W1:Y:S04]  /*1ab0*/  LDG.E R4, desc[UR14][R4.64] ;  /* 0x0000000e04047981 */ /* 0x000e68000c1e1900 */
[----:B------:R-:W1:Y:S01]  /*1ac0*/  LDG.E R3, desc[UR14][R2.64] ;  /* 0x0000000e02037981 */ /* 0x000e62000c1e1900 */
[----:B------:R-:W-:-:S04]  /*1ad0*/  IMAD.WIDE R6, R15, 0x4, R6 ;  /* 0x000000040f067825 */ /* 0x000fc800078e0206 */
[----:B-1----:R-:W-:-:S05]  /*1ae0*/  FFMA R9, R4, UR4, R3 ;  /* 0x0000000404097c23 */ /* 0x002fca0008000003 */
[----:B------:R-:W-:Y:S01]  /*1af0*/  STG.E desc[UR14][R6.64], R9 ;  /* 0x0000000906007986 */ /* 0x000fe2000c10190e */
[----:B------:R-:W-:Y:S05]  /*1b00*/  EXIT ;  /* 0x000000000000794d */ /* 0x000fea0003800000 */
.L_x_333:
        /* <DEDUP_REMOVED lines=15> */
.L_x_416:


//--------------------- .text._ZN3cub18CUB_300001_SM_10006detail9transform16transform_kernelINS2_10policy_hubILb1EN4cuda3std3__45tupleIJN6thrust24THRUST_300001_SM_1000_NS10device_ptrIfEESC_EEEE10policy1000Ei5saxpySC_JPfSH_EEEvT0_iT1_T2_DpNS2_10kernel_argIT3_EE --------------------------
	.section	.text._ZN3cub18CUB_300001_SM_10006detail9transform16transform_kernelINS2_10policy_hubILb1EN4cuda3std3__45tupleIJN6thrust24THRUST_300001_SM_1000_NS10device_ptrIfEESC_EEEE10policy1000Ei5saxpySC_JPfSH_EEEvT0_iT1_T2_DpNS2_10kernel_argIT3_EE,"ax",@progbits
	.align	128
        .global         _ZN3cub18CUB_300001_SM_10006detail9transform16transform_kernelINS2_10policy_hubILb1EN4cuda3std3__45tupleIJN6thrust24THRUST_300001_SM_1000_NS10device_ptrIfEESC_EEEE10policy1000Ei5saxpySC_JPfSH_EEEvT0_iT1_T2_DpNS2_10kernel_argIT3_EE
        .type           _ZN3cub18CUB_300001_SM_10006detail9transform16transform_kernelINS2_10policy_hubILb1EN4cuda3std3__45tupleIJN6thrust24THRUST_300001_SM_1000_NS10device_ptrIfEESC_EEEE10policy1000Ei5saxpySC_JPfSH_EEEvT0_iT1_T2_DpNS2_10kernel_argIT3_EE,@function
        .size           _ZN3cub18CUB_300001_SM_10006detail9transform16transform_kernelINS2_10policy_hubILb1EN4cuda3std3__45tupleIJN6thrust24THRUST_300001_SM_1000_NS10device_ptrIfEESC_EEEE10policy1000Ei5saxpySC_JPfSH_EEEvT0_iT1_T2_DpNS2_10kernel_argIT3_EE,(.L_x_417 - _ZN3cub18CUB_300001_SM_10006detail9transform16transform_kernelINS2_10policy_hubILb1EN4cuda3std3__45tupleIJN6thrust24THRUST_300001_SM_1000_NS10device_ptrIfEESC_EEEE10policy1000Ei5saxpySC_JPfSH_EEEvT0_iT1_T2_DpNS2_10kernel_argIT3_EE)
        .other          _ZN3cub18CUB_300001_SM_10006detail9transform16transform_kernelINS2_10policy_hubILb1EN4cuda3std3__45tupleIJN6thrust24THRUST_300001_SM_1000_NS10device_ptrIfEESC_EEEE10policy1000Ei5saxpySC_JPfSH_EEEvT0_iT1_T2_DpNS2_10kernel_argIT3_EE,@"STO_CUDA_ENTRY STV_DEFAULT"
_ZN3cub18CUB_300001_SM_10006detail9transform16transform_kernelINS2_10policy_hubILb1EN4cuda3std3__45tupleIJN6thrust24THRUST_300001_SM_1000_NS10device_ptrIfEESC_EEEE10policy1000Ei5saxpySC_JPfSH_EEEvT0_iT1_T2_DpNS2_10kernel_argIT3_EE:
.text._ZN3cub18CUB_300001_SM_10006detail9transform16transform_kernelINS2_10policy_hubILb1EN4cuda3std3__45tupleIJN6thrust24THRUST_300001_SM_1000_NS10device_ptrIfEESC_EEEE10policy1000Ei5saxpySC_JPfSH_EEEvT0_iT1_T2_DpNS2_10kernel_argIT3_EE:
[----:B------:R-:W-:Y:S08]  /*0000*/  LDC R1, c[0x0][0x37c] ;  /* 0x0000df00ff017b82 */ /* 0x000ff00000000800 */
[----:B------:R-:W0:Y:S01]  /*0010*/  S2UR UR18, SR_CTAID.X ;  /* 0x00000000001279c3 */ /* 0x000e220000002500 */
[----:B------:R-:W1:Y:S01]  /*0020*/  LDCU.64 UR12, c[0x0][0x380] ;  /* 0x00007000ff0c77ac */ /* 0x000e620008000a00 */
[----:B------:R-:W2:Y:S01]  /*0030*/  S2R R0, SR_TID.X ;  /* 0x0000000000007919 */ /* 0x000ea20000002100 */
[----:B------:R-:W-:Y:S01]  /*0040*/  BSSY.RECONVERGENT B0, `(.L_x_334) ;  /* 0x0000020000007945 */ /* 0x000fe20003800200 */
[----:B-1----:R-:W-:-:S04]  /*0050*/  USHF.L.U32 UR11, UR13, 0x7, URZ ;  /* 0x000000070d0b7899 */ /* 0x002fc800080006ff */
[----:B0-----:R-:W-:-:S04]  /*0060*/  UIMAD UR8, UR11, UR18, URZ ;  /* 0x000000120b0872a4 */ /* 0x001fc8000f8e02ff */
[----:B------:R-:W-:-:S04]  /*0070*/  UIADD3 UR10, UPT, UPT, -UR8, UR12, URZ ;  /* 0x0000000c080a7290 */ /* 0x000fc8000fffe1ff */
[----:B------:R-:W-:Y:S01]  /*0080*/  UISETP.LT.AND UP0, UPT, UR11, UR10, UPT ;  /* 0x0000000a0b00728c */ /* 0x000fe2000bf01270 */
[----:B--2---:R-:W-:-:S03]  /*0090*/  SHF.L.U32 R4, R0, 0x7, RZ ;  /* 0x0000000700047819 */ /* 0x004fc600000006ff */
[----:B------:R-:W-:-:S04]  /*00a0*/  USEL UR12, UR11, UR10, UP0 ;  /* 0x0000000a0b0c7287 */ /* 0x000fc80008000000 */
[----:B------:R-:W-:-:S06]  /*00b0*/  USHF.L.U32 UR4, UR12, 0x2, URZ ;  /* 0x000000020c047899 */ /* 0x000fcc00080006ff */
[----:B------:R-:W-:-:S13]  /*00c0*/  ISETP.GE.AND P0, PT, R4, UR4, PT ;  /* 0x0000000404007c0c */ /* 0x000fda000bf06270 */
[----:B------:R-:W-:Y:S05]  /*00d0*/  @P0 BRA `(.L_x_335) ;  /* 0x0000000000580947 */ /* 0x000fea0003800000 */
[----:B------:R-:W0:Y:S01]  /*00e0*/  LDC.64 R2, c[0x0][0x398] ;  /* 0x0000e600ff027b82 */ /* 0x000e220000000a00 */
[----:B------:R-:W-:Y:S01]  /*00f0*/  MOV R7, UR8 ;  /* 0x0000000800077c02 */ /* 0x000fe20008000f00 */
[----:B------:R-:W-:Y:S01]  /*0100*/  BSSY.RECONVERGENT B1, `(.L_x_336) ;  /* 0x000000a000017945 */ /* 0x000fe20003800200 */
[----:B------:R-:W-:Y:S02]  /*0110*/  IMAD.MOV.U32 R5, RZ, RZ, R4 ;  /* 0x000000ffff057224 */ /* 0x000fe400078e0004 */
[----:B0-----:R-:W-:-:S04]  /*0120*/  IMAD.WIDE.U32 R2, R0, 0x80, R2 ;  /* 0x0000008000027825 */ /* 0x001fc800078e0002 */
[----:B------:R-:W-:-:S07]  /*0130*/  IMAD.WIDE R2, R7, 0x4, R2 ;  /* 0x0000000407027825 */ /* 0x000fce00078e0202 */
.L_x_337:
[----:B------:R-:W-:Y:S01]  /*0140*/  IADD3 R5, PT, PT, R5, 0x4000, RZ ;  /* 0x0000400005057810 */ /* 0x000fe20007ffe0ff */
[----:B------:R0:W-:Y:S03]  /*0150*/  CCTL.E.PF2 [R2] ;  /* 0x000000000200798f */ /* 0x0001e60000800100 */
[----:B------:R-:W-:Y:S02]  /*0160*/  ISETP.GE.AND P0, PT, R5, UR4, PT ;  /* 0x0000000405007c0c */ /* 0x000fe4000bf06270 */
[----:B0-----:R-:W-:-:S04]  /*0170*/  IADD3 R2, P1, PT, R2, 0x4000, RZ ;  /* 0x0000400002027810 */ /* 0x001fc80007f3e0ff */
[----:B------:R-:W-:-:S07]  /*0180*/  IADD3.X R3, PT, PT, RZ, R3, RZ, P1, !PT ;  /* 0x00000003ff037210 */ /* 0x000fce0000ffe4ff */
[----:B------:R-:W-:Y:S05]  /*0190*/  @!P0 BRA `(.L_x_337) ;  /* 0xfffffffc00e88947 */ /* 0x000fea000383ffff */
[----:B------:R-:W-:Y:S05]  /*01a0*/  BSYNC.RECONVERGENT B1 ;  /* 0x0000000000017941 */ /* 0x000fea0003800200 */
.L_x_336:
[----:B------:R-:W0:Y:S02]  /*01b0*/  LDC.64 R2, c[0x0][0x3a8] ;  /* 0x0000ea00ff027b82 */ /* 0x000e240000000a00 */
[----:B0-----:R-:W-:-:S04]  /*01c0*/  IMAD.WIDE.U32 R2, R0, 0x80, R2 ;  /* 0x0000008000027825 */ /* 0x001fc800078e0002 */
[----:B------:R-:W-:-:S07]  /*01d0*/  IMAD.WIDE R2, R7, 0x4, R2 ;  /* 0x0000000407027825 */ /* 0x000fce00078e0202 */
.L_x_338:
[----:B------:R-:W-:Y:S01]  /*01e0*/  VIADD R4, R4, 0x4000 ;  /* 0x0000400004047836 */ /* 0x000fe20000000000 */
[----:B------:R0:W-:Y:S04]  /*01f0*/  CCTL.E.PF2 [R2] ;  /* 0x000000000200798f */ /* 0x0001e80000800100 */
[----:B------:R-:W-:Y:S02]  /*0200*/  ISETP.GE.AND P0, PT, R4, UR4, PT ;  /* 0x0000000404007c0c */ /* 0x000fe4000bf06270 */
[----:B0-----:R-:W-:-:S04]  /*0210*/  IADD3 R2, P1, PT, R2, 0x4000, RZ ;  /* 0x0000400002027810 */ /* 0x001fc80007f3e0ff */
[----:B------:R-:W-:-:S07]  /*0220*/  IADD3.X R3, PT, PT, RZ, R3, RZ, P1, !PT ;  /* 0x00000003ff037210 */ /* 0x000fce0000ffe4ff */
[----:B------:R-:W-:Y:S05]  /*0230*/  @!P0 BRA `(.L_x_338) ;  /* 0xfffffffc00e88947 */ /* 0x000fea000383ffff */
.L_x_335:
[----:B------:R-:W-:Y:S05]  /*0240*/  BSYNC.RECONVERGENT B0 ;  /* 0x0000000000007941 */ /* 0x000fea0003800200 */
.L_x_334:
[----:B------:R-:W0:Y:S01]  /*0250*/  LDCU.128 UR4, c[0x0][0x390] ;  /* 0x00007200ff0477ac */ /* 0x000e220008000c00 */
[----:B------:R-:W-:Y:S01]  /*0260*/  UIMAD.WIDE UR8, UR8, 0x4, URZ ;  /* 0x00000004080878a5 */ /* 0x000fe2000f8e02ff */
[----:B------:R-:W1:Y:S01]  /*0270*/  LDCU.64 UR20, c[0x0][0x358] ;  /* 0x00006b00ff1477ac */ /* 0x000e620008000a00 */
[----:B------:R-:W2:Y:S02]  /*0280*/  LDCU.64 UR14, c[0x0][0x3a8] ;  /* 0x00007500ff0e77ac */ /* 0x000ea40008000a00 */
[----:B0-----:R-:W-:-:S04]  /*0290*/  UIADD3 UR16, UP0, UPT, UR8, UR4, URZ ;  /* 0x0000000408107290 */ /* 0x001fc8000ff1e0ff */
[----:B------:R-:W-:Y:S02]  /*02a0*/  UIADD3.X UR17, UPT, UPT, UR9, UR5, URZ, UP0, !UPT ;  /* 0x0000000509117290 */ /* 0x000fe400087fe4ff */
[----:B------:R-:W-:-:S09]  /*02b0*/  UISETP.GT.AND UP0, UPT, UR11, UR10, UPT ;  /* 0x0000000a0b00728c */ /* 0x000fd2000bf04270 */
[----:B-12---:R-:W-:Y:S05]  /*02c0*/  BRA.U UP0, `(.L_x_339) ;  /* 0x0000000900647547 */ /* 0x006fea000b800000 */
[----:B------:R-:W-:-:S06]  /*02d0*/  UISETP.GE.AND UP0, UPT, UR13, 0x1, UPT ;  /* 0x000000010d00788c */ /* 0x000fcc000bf06270 */
[----:B------:R-:W-:-:S13]  /*02e0*/  PLOP3.LUT P0, PT, PT, PT, UP0, 0x80, 0x8 ;  /* 0x000000000008781c */ /* 0x000fda0003f0f008 */
[----:B------:R-:W-:Y:S05]  /*02f0*/  @!P0 EXIT ;  /* 0x000000000000894d */ /* 0x000fea0003800000 */
[----:B------:R-:W-:Y:S01]  /*0300*/  UISETP.GE.U32.AND UP0, UPT, UR13, 0x8, UPT ;  /* 0x000000080d00788c */ /* 0x000fe2000bf06070 */
[----:B------:R-:W-:-:S08]  /*0310*/  HFMA2 R10, -RZ, RZ, 0, 0 ;  /* 0x00000000ff0a7431 */ /* 0x000fd000000001ff */
[----:B------:R-:W-:Y:S05]  /*0320*/  BRA.U !UP0, `(.L_x_340) ;  /* 0x00000005082c7547 */ /* 0x000fea000b800000 */
[----:B------:R-:W0:Y:S01]  /*0330*/  LDC.64 R2, c[0x0][0x390] ;  /* 0x0000e400ff027b82 */ /* 0x000e220000000a00 */
[----:B------:R-:W-:Y:S01]  /*0340*/  UMOV UR10, UR8 ;  /* 0x00000008000a7c82 */ /* 0x000fe20008000000 */
[----:B------:R-:W-:Y:S01]  /*0350*/  UMOV UR11, UR9 ;  /* 0x00000009000b7c82 */ /* 0x000fe20008000000 */
[----:B------:R-:W-:Y:S02]  /*0360*/  UIADD3 UR9, UP2, UPT, UR10, 0x600, URZ ;  /* 0x000006000a097890 */ /* 0x000fe4000ff5e0ff */
[----:B------:R-:W-:Y:S02]  /*0370*/  ULOP3.LUT UR8, UR13, 0x7ffffff8, URZ, 0xc0, !UPT ;  /* 0x7ffffff80d087892 */ /* 0x000fe4000f8ec0ff */
[----:B------:R-:W-:Y:S01]  /*0380*/  UIADD3 UR12, UP0, UPT, UR9, UR4, URZ ;  /* 0x00000004090c7290 */ /* 0x000fe2000ff1e0ff */
[----:B------:R-:W1:Y:S01]  /*0390*/  LDC.64 R4, c[0x0][0x398] ;  /* 0x0000e600ff047b82 */ /* 0x000e620000000a00 */
[----:B------:R-:W-:Y:S02]  /*03a0*/  UIADD3.X UR4, UPT, UPT, URZ, UR11, URZ, UP2, !UPT ;  /* 0x0000000bff047290 */ /* 0x000fe400097fe4ff */
[----:B------:R-:W-:-:S02]  /*03b0*/  UIADD3 UR6, UP1, UPT, UR9, UR6, URZ ;  /* 0x0000000609067290 */ /* 0x000fc4000ff3e0ff */
[----:B------:R-:W-:Y:S01]  /*03c0*/  UIADD3 UR14, UP2, UPT, UR9, UR14, URZ ;  /* 0x0000000e090e7290 */ /* 0x000fe2000ff5e0ff */
[----:B------:R-:W2:Y:S02]  /*03d0*/  LDCU UR19, c[0x0][0x388] ;  /* 0x00007100ff1377ac */ /* 0x000ea40008000800 */
[----:B------:R-:W3:Y:S01]  /*03e0*/  LDC.64 R6, c[0x0][0x3a8] ;  /* 0x0000ea00ff067b82 */ /* 0x000ee20000000a00 */
[----:B------:R-:W-:Y:S02]  /*03f0*/  UIADD3.X UR7, UPT, UPT, UR4, UR7, URZ, UP1, !UPT ;  /* 0x0000000704077290 */ /* 0x000fe40008ffe4ff */
[----:B------:R-:W-:Y:S02]  /*0400*/  UIADD3.X UR5, UPT, UPT, UR4, UR5, URZ, UP0, !UPT ;  /* 0x0000000504057290 */ /* 0x000fe400087fe4ff */
[----:B------:R-:W-:Y:S01]  /*0410*/  UIADD3.X UR15, UPT, UPT, UR4, UR15, URZ, UP2, !UPT ;  /* 0x0000000f040f7290 */ /* 0x000fe200097fe4ff */
[----:B0-----:R-:W-:Y:S01]  /*0420*/  IMAD.WIDE.U32 R2, R0, 0x4, R2 ;  /* 0x0000000400027825 */ /* 0x001fe200078e0002 */
[----:B------:R-:W-:-:S03]  /*0430*/  UIADD3 UR8, UPT, UPT, -UR8, URZ, URZ ;  /* 0x000000ff08087290 */ /* 0x000fc6000fffe1ff */
[----:B-1----:R-:W-:-:S04]  /*0440*/  IMAD.WIDE.U32 R4, R0, 0x4, R4 ;  /* 0x0000000400047825 */ /* 0x002fc800078e0004 */
[----:B---3--:R-:W-:-:S04]  /*0450*/  IMAD.WIDE.U32 R6, R0, 0x4, R6 ;  /* 0x0000000400067825 */ /* 0x008fc800078e0006 */
[----:B--2---:R-:W-:-:S07]  /*0460*/  VIADD R0, R0, 0x80 ;  /* 0x0000008000007836 */ /* 0x004fce0000000000 */
.L_x_341:
        /* <DEDUP_REMOVED lines=10> */
[----:B------:R-:W-:-:S02]  /*0510*/  MOV R11, UR15 ;  /* 0x0000000f000b7c02 */ /* 0x000fc40008000f00 */
[----:B------:R-:W-:Y:S01]  /*0520*/  IADD3.X R17, PT, PT, R3, UR11, RZ, P0, !PT ;  /* 0x0000000b03117c10 */ /* 0x000fe200087fe4ff */
[----:B------:R-:W-:-:S04]  /*0530*/  IMAD.WIDE R8, R0, 0x4, R8 ;  /* 0x0000000400087825 */ /* 0x000fc800078e0208 */
        /* <DEDUP_REMOVED lines=14> */
[----:B------:R-:W3:Y:S04]  /*0620*/  LDG.E R14, desc[UR20][R8.64+-0x200] ;  /* 0xfffe0014080e7981 */ /* 0x000ee8000c1e1900 */
[----:B0-----:R-:W3:Y:S02]  /*0630*/  LDG.E R17, desc[UR20][R10.64+-0x200] ;  /* 0xfffe00140a117981 */ /* 0x001ee4000c1e1900 */
        /* <DEDUP_REMOVED lines=16> */
[----:B------:R-:W-:Y:S02]  /*0740*/  UIADD3 UR10, UP0, UPT, UR10, 0x1000, URZ ;  /* 0x000010000a0a7890 */ /* 0x000fe4000ff1e0ff */
[----:B------:R-:W-:-:S02]  /*0750*/  UIADD3 UR8, UPT, UPT, UR8, 0x8, URZ ;  /* 0x0000000808087890 */ /* 0x000fc4000fffe0ff */
[----:B------:R-:W-:Y:S02]  /*0760*/  UIADD3.X UR11, UPT, UPT, URZ, UR11, URZ, UP0, !UPT ;  /* 0x0000000bff0b7290 */ /* 0x000fe400087fe4ff */
[----:B------:R-:W-:Y:S01]  /*0770*/  UISETP.NE.AND UP0, UPT, UR8, URZ, UPT ;  /* 0x000000ff0800728c */ /* 0x000fe2000bf05270 */
[----:B------:R-:W-:Y:S01]  /*0780*/  IADD3 R0, PT, PT, R0, 0x400, RZ ;  /* 0x0000040000007810 */ /* 0x000fe20007ffe0ff */
[----:B--2---:R-:W-:-:S05]  /*0790*/  FFMA R17, R14, UR19, R17 ;  /* 0x000000130e117c23 */ /* 0x004fca0008000011 */
[----:B------:R3:W-:Y:S02]  /*07a0*/  STG.E desc[UR20][R12.64+0x600], R17 ;  /* 0x000600110c007986 */ /* 0x0007e4000c101914 */
[----:B------:R-:W-:Y:S05]  /*07b0*/  BRA.U UP0, `(.L_x_341) ;  /* 0xfffffffd002c7547 */ /* 0x000fea000b83ffff */
[----:B------:R-:W0:Y:S02]  /*07c0*/  LDC R10, c[0x0][0x384] ;  /* 0x0000e100ff0a7b82 */ /* 0x000e240000000800 */
[----:B0-----:R-:W-:-:S07]  /*07d0*/  LOP3.LUT R10, R10, 0x7ffffff8, RZ, 0xc0, !PT ;  /* 0x7ffffff80a0a7812 */ /* 0x001fce00078ec0ff */
.L_x_340:
[----:B------:R-:W0:Y:S02]  /*07e0*/  LDC R0, c[0x0][0x384] ;  /* 0x0000e100ff007b82 */ /* 0x000e240000000800 */
[----:B0-----:R-:W-:-:S13]  /*07f0*/  LOP3.LUT P0, R3, R0, 0x7, RZ, 0xc0, !PT ;  /* 0x0000000700037812 */ /* 0x001fda000780c0ff */
[----:B------:R-:W-:Y:S05]  /*0800*/  @!P0 EXIT ;  /* 0x000000000000894d */ /* 0x000fea0003800000 */
[----:B------:R-:W0:Y:S01]  /*0810*/  LDCU.64 UR4, c[0x0][0x3a8] ;  /* 0x00007500ff0477ac */ /* 0x000e220008000a00 */
[C---:B------:R-:W-:Y:S01]  /*0820*/  SHF.L.U32 R2, R0.reuse, 0x7, RZ ;  /* 0x0000000700027819 */ /* 0x040fe200000006ff */
[----:B------:R-:W1:Y:S01]  /*0830*/  S2R R11, SR_TID.X ;  /* 0x00000000000b7919 */ /* 0x000e620000002100 */
[----:B------:R-:W-:Y:S01]  /*0840*/  ISETP.GE.U32.AND P0, PT, R3, 0x4, PT ;  /* 0x000000040300780c */ /* 0x000fe20003f06070 */
[----:B------:R-:W2:Y:S01]  /*0850*/  LDCU.64 UR6, c[0x0][0x398] ;  /* 0x00007300ff0677ac */ /* 0x000ea20008000a00 */
[----:B------:R-:W-:Y:S01]  /*0860*/  LOP3.LUT R16, R0, 0x3, RZ, 0xc0, !PT ;  /* 0x0000000300107812 */ /* 0x000fe200078ec0ff */
[----:B------:R-:W-:-:S03]  /*0870*/  IMAD R2, R2, UR18, RZ ;  /* 0x0000001202027c24 */ /* 0x000fc6000f8e02ff */
[----:B------:R-:W-:Y:S01]  /*0880*/  ISETP.NE.AND P1, PT, R16, RZ, PT ;  /* 0x000000ff1000720c */ /* 0x000fe20003f25270 */
[----:B------:R-:W-:-:S03]  /*0890*/  IMAD.WIDE R4, R2, 0x4, RZ ;  /* 0x0000000402047825 */ /* 0x000fc600078e02ff */
[C---:B0-----:R-:W-:Y:S02]  /*08a0*/  IADD3 R2, P2, PT, R4.reuse, UR4, RZ ;  /* 0x0000000404027c10 */ /* 0x041fe4000ff5e0ff */
[----:B--2---:R-:W-:Y:S02]  /*08b0*/  IADD3 R4, P3, PT, R4, UR6, RZ ;  /* 0x0000000604047c10 */ /* 0x004fe4000ff7e0ff */
[C---:B------:R-:W-:Y:S02]  /*08c0*/  IADD3.X R3, PT, PT, R5.reuse, UR5, RZ, P2, !PT ;  /* 0x0000000505037c10 */ /* 0x040fe400097fe4ff */
[----:B------:R-:W-:Y:S01]  /*08d0*/  IADD3.X R5, PT, PT, R5, UR7, RZ, P3, !PT ;  /* 0x0000000705057c10 */ /* 0x000fe20009ffe4ff */
[----:B------:R-:W-:Y:S08]  /*08e0*/  @!P0 BRA `(.L_x_342) ;  /* 0x00000000005c8947 */ /* 0x000ff00003800000 */
[----:B-1-3--:R-:W-:Y:S01]  /*08f0*/  IMAD R13, R10, 0x80, R11 ;  /* 0x000000800a0d7824 */ /* 0x00afe200078e020b */
[----:B------:R-:W0:Y:S03]  /*0900*/  LDCU UR4, c[0x0][0x388] ;  /* 0x00007100ff0477ac */ /* 0x000e260008000800 */
[----:B------:R-:W-:-:S04]  /*0910*/  IMAD.WIDE R8, R13, 0x4, R4 ;  /* 0x000000040d087825 */ /* 0x000fc800078e0204 */
[----:B------:R-:W-:Y:S01]  /*0920*/  IMAD.WIDE R6, R13, 0x4, R2 ;  /* 0x000000040d067825 */ /* 0x000fe200078e0202 */
[----:B------:R-:W0:Y:S04]  /*0930*/  LDG.E R14, desc[UR20][R8.64] ;  /* 0x00000014080e7981 */ /* 0x000e28000c1e1900 */
[----:B------:R-:W0:Y:S01]  /*0940*/  LDG.E R15, desc[UR20][R6.64] ;  /* 0x00000014060f7981 */ /* 0x000e22000c1e1900 */
[----:B------:R-:W-:-:S05]  /*0950*/  MOV R12, 0x4 ;  /* 0x00000004000c7802 */ /* 0x000fca0000000f00 */
[----:B------:R-:W-:-:S04]  /*0960*/  IMAD.WIDE R12, R13, R12, UR16 ;  /* 0x000000100d0c7e25 */ /* 0x000fc8000f8e020c */
        /* <DEDUP_REMOVED lines=15> */
.L_x_342:
[----:B------:R-:W-:Y:S05]  /*0a60*/  @!P1 EXIT ;  /* 0x000000000000994d */ /* 0x000fea0003800000 */
[----:B------:R-:W-:Y:S02]  /*0a70*/  ISETP.NE.AND P0, PT, R16, 0x1, PT ;  /* 0x000000011000780c */ /* 0x000fe40003f05270 */
[----:B------:R-:W-:-:S04]  /*0a80*/  LOP3.LUT R0, R0, 0x1, RZ, 0xc0, !PT ;  /* 0x0000000100007812 */ /* 0x000fc800078ec0ff */
[----:B------:R-:W-:-:S07]  /*0a90*/  ISETP.NE.U32.AND P1, PT, R0, 0x1, PT ;  /* 0x000000010000780c */ /* 0x000fce0003f25070 */
[----:B------:R-:W-:Y:S06]  /*0aa0*/  @!P0 BRA `(.L_x_343) ;  /* 0x00000000003c8947 */ /* 0x000fec0003800000 */
[----:B01-3--:R-:W-:Y:S01]  /*0ab0*/  IMAD R13, R10, 0x80, R11 ;  /* 0x000000800a0d7824 */ /* 0x00bfe200078e020b */
[----:B------:R-:W0:Y:S03]  /*0ac0*/  LDCU UR4, c[0x0][0x388] ;  /* 0x00007100ff0477ac */ /* 0x000e260008000800 */
[----:B------:R-:W-:-:S04]  /*0ad0*/  IMAD.WIDE R6, R13, 0x4, R4 ;  /* 0x000000040d067825 */ /* 0x000fc800078e0204 */
[----:B------:R-:W-:Y:S01]  /*0ae0*/  IMAD.WIDE R8, R13, 0x4, R2 ;  /* 0x000000040d087825 */ /* 0x000fe200078e0202 */
[----:B------:R-:W0:Y:S04]  /*0af0*/  LDG.E R0, desc[UR20][R6.64] ;  /* 0x0000001406007981 */ /* 0x000e28000c1e1900 */
[----:B------:R-:W0:Y:S01]  /*0b00*/  LDG.E R15, desc[UR20][R8.64] ;  /* 0x00000014080f7981 */ /* 0x000e22000c1e1900 */
[----:B------:R-:W-:-:S05]  /*0b10*/  HFMA2 R12, -RZ, RZ, 0, 2.384185791015625e-07 ;  /* 0x00000004ff0c7431 */ /* 0x000fca00000001ff */
[----:B------:R-:W-:-:S04]  /*0b20*/  IMAD.WIDE R12, R13, R12, UR16 ;  /* 0x000000100d0c7e25 */ /* 0x000fc8000f8e020c */
[----:B0-----:R-:W-:-:S05]  /*0b30*/  FFMA R15, R0, UR4, R15 ;  /* 0x00000004000f7c23 */ /* 0x001fca000800000f */
[----:B------:R2:W-:Y:S04]  /*0b40*/  STG.E desc[UR20][R12.64], R15 ;  /* 0x0000000f0c007986 */ /* 0x0005e8000c101914 */
[----:B------:R-:W3:Y:S04]  /*0b50*/  LDG.E R0, desc[UR20][R6.64+0x200] ;  /* 0x0002001406007981 */ /* 0x000ee8000c1e1900 */
[----:B------:R-:W3:Y:S01]  /*0b60*/  LDG.E R17, desc[UR20][R8.64+0x200] ;  /* 0x0002001408117981 */ /* 0x000ee2000c1e1900 */
[----:B------:R-:W-:Y:S01]  /*0b70*/  IADD3 R10, PT, PT, R10, 0x2, RZ ;  /* 0x000000020a0a7810 */ /* 0x000fe20007ffe0ff */
[----:B---3--:R-:W-:-:S05]  /*0b80*/  FFMA R17, R0, UR4, R17 ;  /* 0x0000000400117c23 */ /* 0x008fca0008000011 */
[----:B------:R2:W-:Y:S02]  /*0b90*/  STG.E desc[UR20][R12.64+0x200], R17 ;  /* 0x000200110c007986 */ /* 0x0005e4000c101914 */
.L_x_343:
[----:B------:R-:W-:Y:S05]  /*0ba0*/  @P1 EXIT ;  /* 0x000000000000194d */ /* 0x000fea0003800000 */
[----:B-1----:R-:W-:Y:S01]  /*0bb0*/  IMAD R7, R10, 0x80, R11 ;  /* 0x000000800a077824 */ /* 0x002fe200078e020b */
[----:B------:R-:W1:Y:S03]  /*0bc0*/  LDCU UR4, c[0x0][0x388] ;  /* 0x00007100ff0477ac */ /* 0x000e660008000800 */
[----:B------:R-:W-:-:S04]  /*0bd0*/  IMAD.WIDE R4, R7, 0x4, R4 ;  /* 0x0000000407047825 */ /* 0x000fc800078e0204 */
[----:B------:R-:W-:Y:S02]  /*0be0*/  IMAD.WIDE R2, R7, 0x4, R2 ;  /* 0x0000000407027825 */ /* 0x000fe400078e0202 */
[----:B------:R-:W1:Y:S04]  /*0bf0*/  LDG.E R4, desc[UR20][R4.64] ;  /* 0x0000001404047981 */ /* 0x000e68000c1e1900 */
[----:B------:R-:W1:Y:S01]  /*0c00*/  LDG.E R3, desc[UR20][R2.64] ;  /* 0x0000001402037981 */ /* 0x000e62000c1e1900 */
[----:B------:R-:W-:-:S05]  /*0c10*/  MOV R6, 0x4 ;  /* 0x0000000400067802 */ /* 0x000fca0000000f00 */
[----:B------:R-:W-:-:S04]  /*0c20*/  IMAD.WIDE R6, R7, R6, UR16 ;  /* 0x0000001007067e25 */ /* 0x000fc8000f8e0206 */
[----:B-1----:R-:W-:-:S05]  /*0c30*/  FFMA R9, R4, UR4, R3 ;  /* 0x0000000404097c23 */ /* 0x002fca0008000003 */
[----:B------:R-:W-:Y:S01]  /*0c40*/  STG.E desc[UR20][R6.64], R9 ;  /* 0x0000000906007986 */ /* 0x000fe2000c101914 */
[----:B------:R-:W-:Y:S05]  /*0c50*/  EXIT ;  /* 0x000000000000794d */ /* 0x000fea0003800000 */
.L_x_339:
[----:B------:R-:W0:Y:S02]  /*0c60*/  LDC R6, c[0x0][0x384] ;  /* 0x0000e100ff067b82 */ /* 0x000e240000000800 */
[----:B0-----:R-:W-:-:S13]  /*0c70*/  ISETP.GE.AND P0, PT, R6, 0x1, PT ;  /* 0x000000010600780c */ /* 0x001fda0003f06270 */
[----:B------:R-:W-:Y:S05]  /*0c80*/  @!P0 EXIT ;  /* 0x000000000000894d */ /* 0x000fea0003800000 */
[----:B------:R-:W0:Y:S01]  /*0c90*/  LDCU.64 UR4, c[0x0][0x398] ;  /* 0x00007300ff0477ac */ /* 0x000e220008000a00 */
[C---:B------:R-:W-:Y:S01]  /*0ca0*/  SHF.L.U32 R2, R6.reuse, 0x7, RZ ;  /* 0x0000000706027819 */ /* 0x040fe200000006ff */
[----:B------:R-:W1:Y:S01]  /*0cb0*/  S2R R0, SR_TID.X ;  /* 0x0000000000007919 */ /* 0x000e620000002100 */
[----:B------:R-:W-:Y:S01]  /*0cc0*/  HFMA2 R7, -RZ, RZ, 0, 0 ;  /* 0x00000000ff077431 */ /* 0x000fe200000001ff */
[----:B------:R-:W2:Y:S01]  /*0cd0*/  LDCU.64 UR6, c[0x0][0x3a8] ;  /* 0x00007500ff0677ac */ /* 0x000ea20008000a00 */
[----:B------:R-:W-:Y:S01]  /*0ce0*/  LOP3.LUT R20, R6, 0x7, RZ, 0xc0, !PT ;  /* 0x0000000706147812 */ /* 0x000fe200078ec0ff */
[----:B------:R-:W-:-:S04]  /*0cf0*/  IMAD R2, R2, UR18, RZ ;  /* 0x0000001202027c24 */ /* 0x000fc8000f8e02ff */
[----:B------:R-:W-:-:S03]  /*0d00*/  IMAD.WIDE R4, R2, 0x4, RZ ;  /* 0x0000000402047825 */ /* 0x000fc600078e02ff */
[----:B0-----:R-:W-:-:S04]  /*0d10*/  IADD3 R2, P0, PT, R4, UR4, RZ ;  /* 0x0000000404027c10 */ /* 0x001fc8000ff1e0ff */
[----:B------:R-:W-:Y:S02]  /*0d20*/  IADD3.X R3, PT, PT, R5, UR5, RZ, P0, !PT ;  /* 0x0000000505037c10 */ /* 0x000fe400087fe4ff */
[----:B------:R-:W-:Y:S02]  /*0d30*/  ISETP.GE.U32.AND P0, PT, R6, 0x8, PT ;  /* 0x000000080600780c */ /* 0x000fe40003f06070 */
[----:B--2---:R-:W-:-:S04]  /*0d40*/  IADD3 R4, P1, PT, R4, UR6, RZ ;  /* 0x0000000604047c10 */ /* 0x004fc8000ff3e0ff */
[----:B------:R-:W-:-:S07]  /*0d50*/  IADD3.X R5, PT, PT, R5, UR7, RZ, P1, !PT ;  /* 0x0000000705057c10 */ /* 0x000fce0008ffe4ff */
[----:B-1----:R-:W-:Y:S05]  /*0d60*/  @!P0 BRA `(.L_x_344) ;  /* 0x0000000400208947 */ /* 0x002fea0003800000 */
[----:B------:R-:W-:Y:S01]  /*0d70*/  LOP3.LUT R7, R6, 0x7ffffff8, RZ, 0xc0, !PT ;  /* 0x7ffffff806077812 */ /* 0x000fe200078ec0ff */
[----:B------:R-:W-:Y:S01]  /*0d80*/  IMAD.MOV.U32 R6, RZ, RZ, RZ ;  /* 0x000000ffff067224 */ /* 0x000fe200078e00ff */
[----:B------:R-:W0:Y:S06]  /*0d90*/  LDCU UR4, c[0x0][0x388] ;  /* 0x00007100ff0477ac */ /* 0x000e2c0008000800 */
.L_x_347:
[----:B-1----:R-:W-:-:S04]  /*0da0*/  LEA R13, R6, R0, 0x7 ;  /* 0x00000000060d7211 */ /* 0x002fc800078e38ff */
[----:B------:R-:W-:-:S13]  /*0db0*/  ISETP.GE.AND P0, PT, R13, UR12, PT ;  /* 0x0000000c0d007c0c */ /* 0x000fda000bf06270 */
[C---:B------:R-:W-:Y:S01]  /*0dc0*/  @!P0 IMAD.WIDE.U32 R14, R13.reuse, 0x4, R2 ;  /* 0x000000040d0e8825 */ /* 0x040fe200078e0002 */
[----:B------:R-:W1:Y:S03]  /*0dd0*/  @!P0 LDC R21, c[0x0][0x388] ;  /* 0x0000e200ff158b82 */ /* 0x000e660000000800 */
[C---:B------:R-:W-:Y:S02]  /*0de0*/  @!P0 IMAD.WIDE.U32 R18, R13.reuse, 0x4, R4 ;  /* 0x000000040d128825 */ /* 0x040fe400078e0004 */
[----:B------:R-:W1:Y:S04]  /*0df0*/  @!P0 LDG.E R14, desc[UR20][R14.64] ;  /* 0x000000140e0e8981 */ /* 0x000e68000c1e1900 */
[----:B------:R2:W1:Y:S01]  /*0e00*/  @!P0 LDG.E R19, desc[UR20][R18.64] ;  /* 0x0000001412138981 */ /* 0x000462000c1e1900 */
[----:B------:R-:W-:-:S02]  /*0e10*/  IADD3 R23, PT, PT, R13, 0x80, RZ ;  /* 0x000000800d177810 */ /* 0x000fc40007ffe0ff */
[----:B------:R-:W-:Y:S02]  /*0e20*/  MOV R16, 0x4 ;  /* 0x0000000400107802 */ /* 0x000fe40000000f00 */
[C---:B------:R-:W-:Y:S01]  /*0e30*/  ISETP.GE.AND P1, PT, R23.reuse, UR12, PT ;  /* 0x0000000c17007c0c */ /* 0x040fe2000bf26270 */
[----:B------:R-:W-:-:S04]  /*0e40*/  IMAD.WIDE R8, R23, 0x4, R2 ;  /* 0x0000000417087825 */ /* 0x000fc800078e0202 */
[----:B------:R-:W-:-:S04]  /*0e50*/  @!P0 IMAD.WIDE.U32 R16, R13, R16, UR16 ;  /* 0x000000100d108e25 */ /* 0x000fc8000f8e0010 */
[----:B------:R-:W-:-:S04]  /*0e60*/  IMAD.WIDE R10, R23, 0x4, R4 ;  /* 0x00000004170a7825 */ /* 0x000fc800078e0204 */
[----:B--2---:R-:W2:Y:S01]  /*0e70*/  @!P1 LDC R18, c[0x0][0x388] ;  /* 0x0000e200ff129b82 */ /* 0x004ea20000000800 */
[----:B-1----:R-:W-:-:S05]  /*0e80*/  @!P0 FFMA R21, R14, R21, R19 ;  /* 0x000000150e158223 */ /* 0x002fca0000000013 */
[----:B------:R1:W-:Y:S04]  /*0e90*/  @!P0 STG.E desc[UR20][R16.64], R21 ;  /* 0x0000001510008986 */ /* 0x0003e8000c101914 */
[----:B------:R-:W2:Y:S04]  /*0ea0*/  @!P1 LDG.E R12, desc[UR20][R8.64] ;  /* 0x00000014080c9981 */ /* 0x000ea8000c1e1900 */
[----:B------:R-:W2:Y:S01]  /*0eb0*/  @!P1 LDG.E R19, desc[UR20][R10.64] ;  /* 0x000000140a139981 */ /* 0x000ea2000c1e1900 */
[----:B------:R-:W-:-:S05]  /*0ec0*/  VIADD R14, R13, 0x100 ;  /* 0x000001000d0e7836 */ /* 0x000fca0000000000 */
[----:B------:R-:W-:Y:S01]  /*0ed0*/  ISETP.GE.AND P0, PT, R14, UR12, PT ;  /* 0x0000000c0e007c0c */ /* 0x000fe2000bf06270 */
[----:B------:R-:W-:-:S05]  /*0ee0*/  HFMA2 R14, -RZ, RZ, 0, 2.384185791015625e-07 ;  /* 0x00000004ff0e7431 */ /* 0x000fca00000001ff */
[----:B------:R-:W-:-:S04]  /*0ef0*/  IMAD.WIDE R14, R23, R14, UR16 ;  /* 0x00000010170e7e25 */ /* 0x000fc8000f8e020e */
[----:B--2---:R-:W-:-:S03]  /*0f00*/  @!P1 FFMA R19, R12, R18, R19 ;  /* 0x000000120c139223 */ /* 0x004fc60000000013 */
[----:B------:R-:W2:Y:S02]  /*0f10*/  @!P0 LDC R18, c[0x0][0x388] ;  /* 0x0000e200ff128b82 */ /* 0x000ea40000000800 */
[----:B------:R3:W-:Y:S04]  /*0f20*/  @!P1 STG.E desc[UR20][R14.64], R19 ;  /* 0x000000130e009986 */ /* 0x0007e8000c101914 */
[----:B------:R-:W2:Y:S04]  /*0f30*/  @!P0 LDG.E R12, desc[UR20][R8.64+0x200] ;  /* 0x00020014080c8981 */ /* 0x000ea8000c1e1900 */
[----:B-1----:R-:W2:Y:S01]  /*0f40*/  @!P0 LDG.E R17, desc[UR20][R10.64+0x200] ;  /* 0x000200140a118981 */ /* 0x002ea2000c1e1900 */
[----:B------:R-:W-:-:S04]  /*0f50*/  IADD3 R16, PT, PT, R13, 0x180, RZ ;  /* 0x000001800d107810 */ /* 0x000fc80007ffe0ff */
[----:B------:R-:W-:Y:S01]  /*0f60*/  ISETP.GE.AND P1, PT, R16, UR12, PT ;  /* 0x0000000c10007c0c */ /* 0x000fe2000bf26270 */
[----:B--2---:R-:W-:-:S12]  /*0f70*/  @!P0 FFMA R17, R12, R18, R17 ;  /* 0x000000120c118223 */ /* 0x004fd80000000011 */
[----:B------:R-:W1:Y:S01]  /*0f80*/  @!P1 LDC R18, c[0x0][0x388] ;  /* 0x0000e200ff129b82 */ /* 0x000e620000000800 */
[----:B------:R2:W-:Y:S04]  /*0f90*/  @!P0 STG.E desc[UR20][R14.64+0x200], R17 ;  /* 0x000200110e008986 */ /* 0x0005e8000c101914 */
[----:B------:R-:W1:Y:S04]  /*0fa0*/  @!P1 LDG.E R12, desc[UR20][R8.64+0x400] ;  /* 0x00040014080c9981 */ /* 0x000e68000c1e1900 */
[----:B------:R-:W1:Y:S01]  /*0fb0*/  @!P1 LDG.E R21, desc[UR20][R10.64+0x400] ;  /* 0x000400140a159981 */ /* 0x000e62000c1e1900 */
[----:B------:R-:W-:-:S04]  /*0fc0*/  IADD3 R16, PT, PT, R13, 0x200, RZ ;  /* 0x000002000d107810 */ /* 0x000fc80007ffe0ff */
[----:B------:R-:W-:Y:S01]  /*0fd0*/  ISETP.GE.AND P0, PT, R16, UR12, PT ;  /* 0x0000000c10007c0c */ /* 0x000fe2000bf06270 */
[----:B------:R-:W-:Y:S02]  /*0fe0*/  VIADD R16, R13, 0x280 ;  /* 0x000002800d107836 */ /* 0x000fe40000000000 */
[----:B-1----:R-:W-:-:S10]  /*0ff0*/  @!P1 FFMA R21, R12, R18, R21 ;  /* 0x000000120c159223 */ /* 0x002fd40000000015 */
[----:B------:R-:W1:Y:S01]  /*1000*/  @!P0 LDC R18, c[0x0][0x388] ;  /* 0x0000e200ff128b82 */ /* 0x000e620000000800 */
[----:B------:R4:W-:Y:S04]  /*1010*/  @!P1 STG.E desc[UR20][R14.64+0x400], R21 ;  /* 0x000400150e009986 */ /* 0x0009e8000c101914 */
[----:B------:R-:W1:Y:S04]  /*1020*/  @!P0 LDG.E R12, desc[UR20][R8.64+0x600] ;  /* 0x00060014080c8981 */ /* 0x000e68000c1e1900 */
[----:B---3--:R-:W1:Y:S01]  /*1030*/  @!P0 LDG.E R19, desc[UR20][R10.64+0x600] ;  /* 0x000600140a138981 */ /* 0x008e62000c1e1900 */
[----:B------:R-:W-:-:S02]  /*1040*/  ISETP.GE.AND P1, PT, R16, UR12, PT ;  /* 0x0000000c10007c0c */ /* 0x000fc4000bf26270 */
[----:B------:R-:W-:Y:S01]  /*1050*/  IADD3 R16, PT, PT, R13, 0x300, RZ ;  /* 0x000003000d107810 */ /* 0x000fe20007ffe0ff */
[----:B-1----:R-:W-:-:S10]  /*1060*/  @!P0 FFMA R19, R12, R18, R19 ;  /* 0x000000120c138223 */ /* 0x002fd40000000013 */
[----:B------:R-:W1:Y:S01]  /*1070*/  @!P1 LDC R18, c[0x0][0x388] ;  /* 0x0000e200ff129b82 */ /* 0x000e620000000800 */
[----:B------:R3:W-:Y:S04]  /*1080*/  @!P0 STG.E desc[UR20][R14.64+0x600], R19 ;  /* 0x000600130e008986 */ /* 0x0007e8000c101914 */
[----:B------:R-:W1:Y:S04]  /*1090*/  @!P1 LDG.E R12, desc[UR20][R8.64+0x800] ;  /* 0x00080014080c9981 */ /* 0x000e68000c1e1900 */
[----:B--2---:R-:W1:Y:S01]  /*10a0*/  @!P1 LDG.E R17, desc[UR20][R10.64+0x800] ;  /* 0x000800140a119981 */ /* 0x004e62000c1e1900 */
[----:B------:R-:W-:-:S13]  /*10b0*/  ISETP.GE.AND P0, PT, R16, UR12, PT ;  /* 0x0000000c10007c0c */ /* 0x000fda000bf06270 */
[----:B------:R-:W2:Y:S01]  /*10c0*/  @!P0 LDC R16, c[0x0][0x388] ;  /* 0x0000e200ff108b82 */ /* 0x000ea20000000800 */
[----:B-1----:R-:W-:-:S05]  /*10d0*/  @!P1 FFMA R17, R12, R18, R17 ;  /* 0x000000120c119223 */ /* 0x002fca0000000011 */
[----:B------:R3:W-:Y:S04]  /*10e0*/  @!P1 STG.E desc[UR20][R14.64+0x800], R17 ;  /* 0x000800110e009986 */ /* 0x0007e8000c101914 */
[----:B------:R-:W2:Y:S04]  /*10f0*/  @!P0 LDG.E R12, desc[UR20][R8.64+0xa00] ;  /* 0x000a0014080c8981 */ /* 0x000ea8000c1e1900 */
[----:B----4-:R-:W2:Y:S01]  /*1100*/  @!P0 LDG.E R21, desc[UR20][R10.64+0xa00] ;  /* 0x000a00140a158981 */ /* 0x010ea2000c1e1900 */
[----:B------:R-:W-:Y:S01]  /*1110*/  IADD3 R13, PT, PT, R13, 0x380, RZ ;  /* 0x000003800d0d7810 */ /* 0x000fe20007ffe0ff */
[----:B------:R-:W-:Y:S01]  /*1120*/  BSSY.RECONVERGENT B0, `(.L_x_345) ;  /* 0x000000b000007945 */ /* 0x000fe20003800200 */
[----:B------:R-:W-:-:S04]  /*1130*/  IADD3 R6, PT, PT, R6, 0x8, RZ ;  /* 0x0000000806067810 */ /* 0x000fc80007ffe0ff */
[----:B------:R-:W-:Y:S01]  /*1140*/  ISETP.NE.AND P1, PT, R6, R7, PT ;  /* 0x000000070600720c */ /* 0x000fe20003f25270 */
[----:B--2---:R-:W-:-:S05]  /*1150*/  @!P0 FFMA R21, R12, R16, R21 ;  /* 0x000000100c158223 */ /* 0x004fca0000000015 */
[----:B------:R3:W-:Y:S01]  /*1160*/  @!P0 STG.E desc[UR20][R14.64+0xa00], R21 ;  /* 0x000a00150e008986 */ /* 0x0007e2000c101914 */
[----:B------:R-:W-:-:S13]  /*1170*/  ISETP.GE.AND P0, PT, R13, UR12, PT ;  /* 0x0000000c0d007c0c */ /* 0x000fda000bf06270 */
[----:B---3--:R-:W-:Y:S05]  /*1180*/  @P0 BRA `(.L_x_346) ;  /* 0x0000000000100947 */ /* 0x008fea0003800000 */
[----:B------:R-:W0:Y:S04]  /*1190*/  LDG.E R8, desc[UR20][R8.64+0xc00] ;  /* 0x000c001408087981 */ /* 0x000e28000c1e1900 */
[----:B------:R-:W0:Y:S02]  /*11a0*/  LDG.E R11, desc[UR20][R10.64+0xc00] ;  /* 0x000c00140a0b7981 */ /* 0x000e24000c1e1900 */
[----:B0-----:R-:W-:-:S05]  /*11b0*/  FFMA R13, R8, UR4, R11 ;  /* 0x00000004080d7c23 */ /* 0x001fca000800000b */
[----:B------:R1:W-:Y:S02]  /*11c0*/  STG.E desc[UR20][R14.64+0xc00], R13 ;  /* 0x000c000d0e007986 */ /* 0x0003e4000c101914 */
.L_x_346:
[----:B0-----:R-:W-:Y:S05]  /*11d0*/  BSYNC.RECONVERGENT B0 ;  /* 0x0000000000007941 */ /* 0x001fea0003800200 */
.L_x_345:
[----:B------:R-:W-:Y:S05]  /*11e0*/  @P1 BRA `(.L_x_347) ;  /* 0xfffffff800ec1947 */ /* 0x000fea000383ffff */
.L_x_344:
[----:B------:R-:W-:-:S13]  /*11f0*/  ISETP.NE.AND P0, PT, R20, RZ, PT ;  /* 0x000000ff1400720c */ /* 0x000fda0003f05270 */
[----:B------:R-:W-:Y:S05]  /*1200*/  @!P0 EXIT ;  /* 0x000000000000894d */ /* 0x000fea0003800000 */
[----:B------:R-:W0:Y:S01]  /*1210*/  LDC R6, c[0x0][0x384] ;  /* 0x0000e100ff067b82 */ /* 0x000e220000000800 */
[----:B------:R-:W-:Y:S02]  /*1220*/  ISETP.GE.U32.AND P1, PT, R20, 0x4, PT ;  /* 0x000000041400780c */ /* 0x000fe40003f26070 */
[----:B0-----:R-:W-:-:S04]  /*1230*/  LOP3.LUT R22, R6, 0x3, RZ, 0xc0, !PT ;  /* 0x0000000306167812 */ /* 0x001fc800078ec0ff */
[----:B------:R-:W-:-:S07]  /*1240*/  ISETP.NE.AND P0, PT, R22, RZ, PT ;  /* 0x000000ff1600720c */ /* 0x000fce0003f05270 */
[----:B------:R-:W-:Y:S06]  /*1250*/  @!P1 BRA `(.L_x_348) ;  /* 0x0000000000b49947 */ /* 0x000fec0003800000 */
[----:B------:R-:W-:-:S05]  /*1260*/  IMAD R9, R7, 0x80, R0 ;  /* 0x0000008007097824 */ /* 0x000fca00078e0200 */
[----:B------:R-:W-:-:S13]  /*1270*/  ISETP.GE.AND P1, PT, R9, UR12, PT ;  /* 0x0000000c09007c0c */ /* 0x000fda000bf26270 */
[C---:B-1----:R-:W-:Y:S01]  /*1280*/  @!P1 IMAD.WIDE R12, R9.reuse, 0x4, R2 ;  /* 0x00000004090c9825 */ /* 0x042fe200078e0202 */
[----:B------:R-:W0:Y:S03]  /*1290*/  @!P1 LDC R23, c[0x0][0x388] ;  /* 0x0000e200ff179b82 */ /* 0x000e260000000800 */
[C---:B------:R-:W-:Y:S02]  /*12a0*/  @!P1 IMAD.WIDE R14, R9.reuse, 0x4, R4 ;  /* 0x00000004090e9825 */ /* 0x040fe400078e0204 */
[----:B------:R-:W0:Y:S04]  /*12b0*/  @!P1 LDG.E R12, desc[UR20][R12.64] ;  /* 0x000000140c0c9981 */ /* 0x000e28000c1e1900 */
[----:B------:R-:W0:Y:S01]  /*12c0*/  @!P1 LDG.E R15, desc[UR20][R14.64] ;  /* 0x000000140e0f9981 */ /* 0x000e22000c1e1900 */
[----:B------:R-:W-:-:S02]  /*12d0*/  IADD3 R21, PT, PT, R9, 0x80, RZ ;  /* 0x0000008009157810 */ /* 0x000fc40007ffe0ff */
[----:B------:R-:W-:Y:S02]  /*12e0*/  MOV R10, 0x4 ;  /* 0x00000004000a7802 */ /* 0x000fe40000000f00 */
[----:B------:R-:W-:-:S03]  /*12f0*/  ISETP.GE.AND P2, PT, R21, UR12, PT ;  /* 0x0000000c15007c0c */ /* 0x000fc6000bf46270 */
[----:B------:R-:W-:-:S10]  /*1300*/  @!P1 IMAD.WIDE R10, R9, R10, UR16 ;  /* 0x00000010090a9e25 */ /* 0x000fd4000f8e020a */
[C---:B------:R-:W-:Y:S01]  /*1310*/  @!P2 IMAD.WIDE R16, R21.reuse, 0x4, R2 ;  /* 0x000000041510a825 */ /* 0x040fe200078e0202 */
[----:B------:R-:W1:Y:S03]  /*1320*/  @!P2 LDC R25, c[0x0][0x388] ;  /* 0x0000e200ff19ab82 */ /* 0x000e660000000800 */
[----:B------:R-:W-:-:S04]  /*1330*/  @!P2 IMAD.WIDE R18, R21, 0x4, R4 ;  /* 0x000000041512a825 */ /* 0x000fc800078e0204 */
[----:B0-----:R-:W-:-:S05]  /*1340*/  @!P1 FFMA R23, R12, R23, R15 ;  /* 0x000000170c179223 */ /* 0x001fca000000000f */
[----:B------:R0:W-:Y:S04]  /*1350*/  @!P1 STG.E desc[UR20][R10.64], R23 ;  /* 0x000000170a009986 */ /* 0x0001e8000c101914 */
[----:B------:R-:W1:Y:S04]  /*1360*/  @!P2 LDG.E R16, desc[UR20][R16.64] ;  /* 0x000000141010a981 */ /* 0x000e68000c1e1900 */
[----:B------:R-:W1:Y:S01]  /*1370*/  @!P2 LDG.E R19, desc[UR20][R18.64] ;  /* 0x000000141213a981 */ /* 0x000e62000c1e1900 */
[----:B------:R-:W-:Y:S01]  /*1380*/  IADD3 R27, PT, PT, R9, 0x100, RZ ;  /* 0x00000100091b7810 */ /* 0x000fe20007ffe0ff */
[----:B------:R-:W-:-:S03]  /*1390*/  IMAD.MOV.U32 R12, RZ, RZ, 0x4 ;  /* 0x00000004ff0c7424 */ /* 0x000fc600078e00ff */
[----:B------:R-:W-:Y:S01]  /*13a0*/  ISETP.GE.AND P1, PT, R27, UR12, PT ;  /* 0x0000000c1b007c0c */ /* 0x000fe2000bf26270 */
[----:B------:R-:W-:-:S12]  /*13b0*/  @!P2 IMAD.WIDE R12, R21, R12, UR16 ;  /* 0x00000010150cae25 */ /* 0x000fd8000f8e020c */
[----:B------:R-:W-:-:S04]  /*13c0*/  @!P1 IMAD.WIDE R14, R27, 0x4, R2 ;  /* 0x000000041b0e9825 */ /* 0x000fc800078e0202 */
[----:B------:R-:W-:-:S04]  /*13d0*/  @!P1 IMAD.WIDE R20, R27, 0x4, R4 ;  /* 0x000000041b149825 */ /* 0x000fc800078e0204 */
[----:B-1----:R-:W-:Y:S02]  /*13e0*/  @!P2 FFMA R25, R16, R25, R19 ;  /* 0x000000191019a223 */ /* 0x002fe40000000013 */
[----:B------:R-:W1:Y:S03]  /*13f0*/  @!P1 LDC R19, c[0x0][0x388] ;  /* 0x0000e200ff139b82 */ /* 0x000e660000000800 */
[----:B------:R2:W-:Y:S04]  /*1400*/  @!P2 STG.E desc[UR20][R12.64], R25 ;  /* 0x000000190c00a986 */ /* 0x0005e8000c101914 */
[----:B------:R3:W1:Y:S04]  /*1410*/  @!P1 LDG.E R14, desc[UR20][R14.64] ;  /* 0x000000140e0e9981 */ /* 0x000668000c1e1900 */
[----:B------:R-:W1:Y:S01]  /*1420*/  @!P1 LDG.E R21, desc[UR20][R20.64] ;  /* 0x0000001414159981 */ /* 0x000e62000c1e1900 */
[----:B0-----:R-:W-:Y:S01]  /*1430*/  IADD3 R23, PT, PT, R9, 0x180, RZ ;  /* 0x0000018009177810 */ /* 0x001fe20007ffe0ff */
[----:B------:R-:W-:-:S03]  /*1440*/  HFMA2 R8, -RZ, RZ, 0, 2.384185791015625e-07 ;  /* 0x00000004ff087431 */ /* 0x000fc600000001ff */
[----:B------:R-:W-:Y:S02]  /*1450*/  ISETP.GE.AND P2, PT, R23, UR12, PT ;  /* 0x0000000c17007c0c */ /* 0x000fe4000bf46270 */
[----:B------:R-:W-:-:S11]  /*1460*/  @!P1 IMAD.WIDE R8, R27, R8, UR16 ;  /* 0x000000101b089e25 */ /* 0x000fd6000f8e0208 */
[C---:B------:R-:W-:Y:S01]  /*1470*/  @!P2 IMAD.WIDE R10, R23.reuse, 0x4, R2 ;  /* 0x00000004170aa825 */ /* 0x040fe200078e0202 */
[----:B---3--:R-:W0:Y:S03]  /*1480*/  @!P2 LDC R15, c[0x0][0x388] ;  /* 0x0000e200ff0fab82 */ /* 0x008e260000000800 */
[----:B------:R-:W-:-:S04]  /*1490*/  @!P2 IMAD.WIDE R16, R23, 0x4, R4 ;  /* 0x000000041710a825 */ /* 0x000fc800078e0204 */
[----:B-1----:R-:W-:-:S05]  /*14a0*/  @!P1 FFMA R19, R14, R19, R21 ;  /* 0x000000130e139223 */ /* 0x002fca0000000015 */
[----:B------:R3:W-:Y:S04]  /*14b0*/  @!P1 STG.E desc[UR20][R8.64], R19 ;  /* 0x0000001308009986 */ /* 0x0007e8000c101914 */
[----:B------:R-:W0:Y:S04]  /*14c0*/  @!P2 LDG.E R10, desc[UR20][R10.64] ;  /* 0x000000140a0aa981 */ /* 0x000e28000c1e1900 */
[----:B------:R-:W0:Y:S01]  /*14d0*/  @!P2 LDG.E R17, desc[UR20][R16.64] ;  /* 0x000000141011a981 */ /* 0x000e22000c1e1900 */
[----:B--2---:R-:W-:Y:S01]  /*14e0*/  MOV R12, 0x4 ;  /* 0x00000004000c7802 */ /* 0x004fe20000000f00 */
[----:B------:R-:W-:-:S04]  /*14f0*/  VIADD R7, R7, 0x4 ;  /* 0x0000000407077836 */ /* 0x000fc80000000000 */
[----:B------:R-:W-:-:S04]  /*1500*/  @!P2 IMAD.WIDE R12, R23, R12, UR16 ;  /* 0x00000010170cae25 */ /* 0x000fc8000f8e020c */
[----:B0-----:R-:W-:-:S05]  /*1510*/  @!P2 FFMA R15, R10, R15, R17 ;  /* 0x0000000f0a0fa223 */ /* 0x001fca0000000011 */
[----:B------:R3:W-:Y:S02]  /*1520*/  @!P2 STG.E desc[UR20][R12.64], R15 ;  /* 0x0000000f0c00a986 */ /* 0x0007e4000c101914 */
.L_x_348:
[----:B------:R-:W-:Y:S05]  /*1530*/  @!P0 EXIT ;  /* 0x000000000000894d */ /* 0x000fea0003800000 */
[----:B------:R-:W-:Y:S02]  /*1540*/  ISETP.NE.AND P0, PT, R22, 0x1, PT ;  /* 0x000000011600780c */ /* 0x000fe40003f05270 */
[----:B------:R-:W-:-:S04]  /*1550*/  LOP3.LUT R6, R6, 0x1, RZ, 0xc0, !PT ;  /* 0x0000000106067812 */ /* 0x000fc800078ec0ff */
[----:B------:R-:W-:-:S07]  /*1560*/  ISETP.NE.U32.AND P2, PT, R6, 0x1, PT ;  /* 0x000000010600780c */ /* 0x000fce0003f45070 */
[----:B------:R-:W-:Y:S06]  /*1570*/  @!P0 BRA `(.L_x_349) ;  /* 0x00000000005c8947 */ /* 0x000fec0003800000 */
[----:B-1-3--:R-:W-:-:S04]  /*1580*/  LEA R13, R7, R0, 0x7 ;  /* 0x00000000070d7211 */ /* 0x00afc800078e38ff */
[----:B------:R-:W-:-:S13]  /*1590*/  ISETP.GE.AND P0, PT, R13, UR12, PT ;  /* 0x0000000c0d007c0c */ /* 0x000fda000bf06270 */
[C---:B------:R-:W-:Y:S01]  /*15a0*/  @!P0 IMAD.WIDE R8, R13.reuse, 0x4, R2 ;  /* 0x000000040d088825 */ /* 0x040fe200078e0202 */
[----:B------:R-:W0:Y:S03]  /*15b0*/  @!P0 LDC R19, c[0x0][0x388] ;  /* 0x0000e200ff138b82 */ /* 0x000e260000000800 */
[C---:B------:R-:W-:Y:S02]  /*15c0*/  @!P0 IMAD.WIDE R10, R13.reuse, 0x4, R4 ;  /* 0x000000040d0a8825 */ /* 0x040fe400078e0204 */
[----:B------:R-:W0:Y:S04]  /*15d0*/  @!P0 LDG.E R8, desc[UR20][R8.64] ;  /* 0x0000001408088981 */ /* 0x000e28000c1e1900 */
[----:B------:R-:W0:Y:S01]  /*15e0*/  @!P0 LDG.E R11, desc[UR20][R10.64] ;  /* 0x000000140a0b8981 */ /* 0x000e22000c1e1900 */
[----:B------:R-:W-:Y:S01]  /*15f0*/  IADD3 R21, PT, PT, R13, 0x80, RZ ;  /* 0x000000800d157810 */ /* 0x000fe20007ffe0ff */
[----:B------:R-:W-:-:S03]  /*1600*/  HFMA2 R12, -RZ, RZ, 0, 2.384185791015625e-07 ;  /* 0x00000004ff0c7431 */ /* 0x000fc600000001ff */
[----:B------:R-:W-:Y:S02]  /*1610*/  ISETP.GE.AND P1, PT, R21, UR12, PT ;  /* 0x0000000c15007c0c */ /* 0x000fe4000bf26270 */
[----:B------:R-:W-:-:S11]  /*1620*/  @!P0 IMAD.WIDE R12, R13, R12, UR16 ;  /* 0x000000100d0c8e25 */ /* 0x000fd6000f8e020c */
[----:B------:R-:W-:-:S04]  /*1630*/  @!P1 IMAD.WIDE R14, R21, 0x4, R2 ;  /* 0x00000004150e9825 */ /* 0x000fc800078e0202 */
[----:B------:R-:W-:-:S04]  /*1640*/  @!P1 IMAD.WIDE R16, R21, 0x4, R4 ;  /* 0x0000000415109825 */ /* 0x000fc800078e0204 */
[----:B0-----:R-:W-:Y:S02]  /*1650*/  @!P0 FFMA R19, R8, R19, R11 ;  /* 0x0000001308138223 */ /* 0x001fe4000000000b */
[----:B------:R-:W0:Y:S03]  /*1660*/  @!P1 LDC R11, c[0x0][0x388] ;  /* 0x0000e200ff0b9b82 */ /* 0x000e260000000800 */
[----:B------:R2:W-:Y:S04]  /*1670*/  @!P0 STG.E desc[UR20][R12.64], R19 ;  /* 0x000000130c008986 */ /* 0x0005e8000c101914 */
[----:B------:R-:W0:Y:S04]  /*1680*/  @!P1 LDG.E R14, desc[UR20][R14.64] ;  /* 0x000000140e0e9981 */ /* 0x000e28000c1e1900 */
[----:B------:R-:W0:Y:S01]  /*1690*/  @!P1 LDG.E R17, desc[UR20][R16.64] ;  /* 0x0000001410119981 */ /* 0x000e22000c1e1900 */
[----:B------:R-:W-:Y:S01]  /*16a0*/  IMAD.MOV.U32 R8, RZ, RZ, 0x4 ;  /* 0x00000004ff087424 */ /* 0x000fe200078e00ff */
[----:B------:R-:W-:-:S03]  /*16b0*/  IADD3 R7, PT, PT, R7, 0x2, RZ ;  /* 0x0000000207077810 */ /* 0x000fc60007ffe0ff */
[----:B------:R-:W-:-:S04]  /*16c0*/  @!P1 IMAD.WIDE R8, R21, R8, UR16 ;  /* 0x0000001015089e25 */ /* 0x000fc8000f8e0208 */
[----:B0-----:R-:W-:-:S05]  /*16d0*/  @!P1 FFMA R11, R14, R11, R17 ;  /* 0x0000000b0e0b9223 */ /* 0x001fca0000000011 */
[----:B------:R2:W-:Y:S02]  /*16e0*/  @!P1 STG.E desc[UR20][R8.64], R11 ;  /* 0x0000000b08009986 */ /* 0x0005e4000c101914 */
.L_x_349:
[----:B------:R-:W-:Y:S05]  /*16f0*/  @P2 EXIT ;  /* 0x000000000000294d */ /* 0x000fea0003800000 */
[----:B------:R-:W-:-:S04]  /*1700*/  LEA R7, R7, R0, 0x7 ;  /* 0x0000000007077211 */ /* 0x000fc800078e38ff */
[----:B------:R-:W-:-:S13]  /*1710*/  ISETP.GE.AND P0, PT, R7, UR12, PT ;  /* 0x0000000c07007c0c */ /* 0x000fda000bf06270 */
[----:B------:R-:W-:Y:S05]  /*1720*/  @P0 EXIT ;  /* 0x000000000000094d */ /* 0x000fea0003800000 */
[C---:B------:R-:W-:Y:S01]  /*1730*/  IMAD.WIDE R2, R7.reuse, 0x4, R2 ;  /* 0x0000000407027825 */ /* 0x040fe200078e0202 */
[----:B------:R-:W2:Y:S03]  /*1740*/  LDCU UR4, c[0x0][0x388] ;  /* 0x00007100ff0477ac */ /* 0x000ea60008000800 */
[----:B------:R-:W-:Y:S02]  /*1750*/  IMAD.WIDE R4, R7, 0x4, R4 ;  /* 0x0000000407047825 */ /* 0x000fe400078e0204 */
[----:B------:R-:W2:Y:S04]  /*1760*/  LDG.E R2, desc[UR20][R2.64] ;  /* 0x0000001402027981 */ /* 0x000ea8000c1e1900 */
[----:B------:R-:W2:Y:S01]  /*1770*/  LDG.E R5, desc[UR20][R4.64] ;  /* 0x0000001404057981 */ /* 0x000ea2000c1e1900 */
[----:B------:R-:W-:-:S05]  /*1780*/  MOV R6, 0x4 ;  /* 0x0000000400067802 */ /* 0x000fca0000000f00 */
[----:B------:R-:W-:-:S04]  /*1790*/  IMAD.WIDE R6, R7, R6, UR16 ;  /* 0x0000001007067e25 */ /* 0x000fc8000f8e0206 */
[----:B--23--:R-:W-:-:S05]  /*17a0*/  FFMA R9, R2, UR4, R5 ;  /* 0x0000000402097c23 */ /* 0x00cfca0008000005 */
[----:B------:R-:W-:Y:S01]  /*17b0*/  STG.E desc[UR20][R6.64], R9 ;  /* 0x0000000906007986 */ /* 0x000fe2000c101914 */
[----:B------:R-:W-:Y:S05]  /*17c0*/  EXIT ;  /* 0x000000000000794d */ /* 0x000fea0003800000 */
.L_x_350:
        /* <DEDUP_REMOVED lines=11> */
.L_x_417:


//--------------------- .text._ZN3cub18CUB_300001_SM_10006detail9transform16transform_kernelINS2_10policy_hubILb0EN4cuda3std3__45tupleIJN6thrust24THRUST_300001_SM_1000_NS10device_ptrIfEESC_EEEE10policy1000ElNS7_5minusIfEESC_JPfSI_EEEvT0_iT1_T2_DpNS2_10kernel_argIT3_EE --------------------------
	.section	.text._ZN3cub18CUB_300001_SM_10006detail9transform16transform_kernelINS2_10policy_hubILb0EN4cuda3std3__45tupleIJN6thrust24THRUST_300001_SM_1000_NS10device_ptrIfEESC_EEEE10policy1000ElNS7_5minusIfEESC_JPfSI_EEEvT0_iT1_T2_DpNS2_10kernel_argIT3_EE,"ax",@progbits
	.align	128
        .global         _ZN3cub18CUB_300001_SM_10006detail9transform16transform_kernelINS2_10policy_hubILb0EN4cuda3std3__45tupleIJN6thrust24THRUST_300001_SM_1000_NS10device_ptrIfEESC_EEEE10policy1000ElNS7_5minusIfEESC_JPfSI_EEEvT0_iT1_T2_DpNS2_10kernel_argIT3_EE
        .type           _ZN3cub18CUB_300001_SM_10006detail9transform16transform_kernelINS2_10policy_hubILb0EN4cuda3std3__45tupleIJN6thrust24THRUST_300001_SM_1000_NS10device_ptrIfEESC_EEEE10policy1000ElNS7_5minusIfEESC_JPfSI_EEEvT0_iT1_T2_DpNS2_10kernel_argIT3_EE,@function
        .size           _ZN3cub18CUB_300001_SM_10006detail9transform16transform_kernelINS2_10policy_hubILb0EN4cuda3std3__45tupleIJN6thrust24THRUST_300001_SM_1000_NS10device_ptrIfEESC_EEEE10policy1000ElNS7_5minusIfEESC_JPfSI_EEEvT0_iT1_T2_DpNS2_10kernel_argIT3_EE,(.L_x_406 - _ZN3cub18CUB_300001_SM_10006detail9transform16transform_kernelINS2_10policy_hubILb0EN4cuda3std3__45tupleIJN6thrust24THRUST_300001_SM_1000_NS10device_ptrIfEESC_EEEE10policy1000ElNS7_5minusIfEESC_JPfSI_EEEvT0_iT1_T2_DpNS2_10kernel_argIT3_EE)
        .other          _ZN3cub18CUB_300001_SM_10006detail9transform16transform_kernelINS2_10policy_hubILb0EN4cuda3std3__45tupleIJN6thrust24THRUST_300001_SM_1000_NS10device_ptrIfEESC_EEEE10policy1000ElNS7_5minusIfEESC_JPfSI_EEEvT0_iT1_T2_DpNS2_10kernel_argIT3_EE,@"STO_CUDA_ENTRY STV_DEFAULT"
_ZN3cub18CUB_300001_SM_10006detail9transform16transform_kernelINS2_10policy_hubILb0EN4cuda3std3__45tupleIJN6thrust24THRUST_300001_SM_1000_NS10device_ptrIfEESC_EEEE10policy1000ElNS7_5minusIfEESC_JPfSI_EEEvT0_iT1_T2_DpNS2_10kernel_argIT3_EE:
.text._ZN3cub18CUB_300001_SM_10006detail9transform16transform_kernelINS2_10policy_hubILb0EN4cuda3std3__45tupleIJN6thrust24THRUST_300001_SM_1000_NS10device_ptrIfEESC_EEEE10policy1000ElNS7_5minusIfEESC_JPfSI_EEEvT0_iT1_T2_DpNS2_10kernel_argIT3_EE:
[----:B------:R-:W-:Y:S01]  /*0000*/  LDC R1, c[0x0][0x37c] ;  /* 0x0000df00ff017b82 */ /* 0x000fe20000000800 */
[----:B------:R-:W1:Y:S07]  /*0010*/  LDCU UR24, c[0x0][0x388] ;  /* 0x00007100ff1877ac */ /* 0x000e6e0008000800 */
[----:B------:R-:W2:Y:S01]  /*0020*/  S2UR UR5, SR_CTAID.X ;  /* 0x00000000000579c3 */ /* 0x000ea20000002500 */
[----:B------:R-:W3:Y:S01]  /*0030*/  LDCU UR7, c[0x0][0x370] ;  /* 0x00006e00ff0777ac */ /* 0x000ee20008000800 */
[----:B------:R-:W4:Y:S06]  /*0040*/  LDCU.64 UR22, c[0x0][0x358] ;  /* 0x00006b00ff1677ac */ /* 0x000f2c0008000a00 */
[----:B------:R-:W5:Y:S01]  /*0050*/  LDC.64 R2, c[0x0][0x380] ;  /* 0x0000e000ff027b82 */ /* 0x000f620000000a00 */
[----:B-1----:R-:W-:-:S04]  /*0060*/  USHF.L.U32 UR19, UR24, 0x7, URZ ;  /* 0x0000000718137899 */ /* 0x002fc800080006ff */
[----:B------:R-:W-:Y:S02]  /*0070*/  USHF.R.S32.HI UR8, URZ, 0x1f, UR19 ;  /* 0x0000001fff087899 */ /* 0x000fe40008011413 */
[----:B--2---:R-:W-:Y:S02]  /*0080*/  UIMAD.WIDE.U32 UR20, UR19, UR5, URZ ;  /* 0x00000005131472a5 */ /* 0x004fe4000f8e00ff */
[----:B------:R-:W-:Y:S02]  /*0090*/  UIMAD UR6, UR8, UR5, URZ ;  /* 0x00000005080672a4 */ /* 0x000fe4000f8e02ff */
[----:B------:R-:W-:Y:S02]  /*00a0*/  UIADD3 UR4, UPT, UPT, UR5, 0x2, URZ ;  /* 0x0000000205047890 */ /* 0x000fe4000fffe0ff */
[----:B------:R-:W-:Y:S02]  /*00b0*/  UIADD3 UR6, UPT, UPT, UR21, UR6, URZ ;  /* 0x0000000615067290 */ /* 0x000fe4000fffe0ff */
[----:B---3--:R-:W-:Y:S01]  /*00c0*/  UISETP.GE.U32.AND UP0, UPT, UR4, UR7, UPT ;  /* 0x000000070400728c */ /* 0x008fe2000bf06070 */
[----:B-----5:R-:W-:-:S03]  /*00d0*/  IADD3 R0, P0, PT, R2, -UR20, RZ ;  /* 0x8000001402007c10 */ /* 0x020fc6000ff1e0ff */
[----:B------:R-:W-:Y:S01]  /*00e0*/  UISETP.EQ.OR UP0, UPT, UR5, URZ, UP0 ;  /* 0x000000ff0500728c */ /* 0x000fe20008702670 */
[----:B------:R-:W-:Y:S02]  /*00f0*/  IADD3.X R2, PT, PT, R3, ~UR6, RZ, P0, !PT ;  /* 0x8000000603027c10 */ /* 0x000fe400087fe4ff */
[----:B------:R-:W-:-:S04]  /*0100*/  ISETP.LT.U32.AND P0, PT, R0, UR19, PT ;  /* 0x0000001300007c0c */ /* 0x000fc8000bf01070 */
[----:B------:R-:W-:-:S04]  /*0110*/  ISETP.LT.AND.EX P0, PT, R2, UR8, PT, P0 ;  /* 0x0000000802007c0c */ /* 0x000fc8000bf01300 */
[----:B------:R-:W-:Y:S01]  /*0120*/  SEL R0, R0, UR19, P0 ;  /* 0x0000001300007c07 */ /* 0x000fe20008000000 */
[----:B----4-:R-:W-:Y:S08]  /*0130*/  BRA.U UP0, `(.L_x_351) ;  /* 0x0000000100e47547 */ /* 0x010ff0000b800000 */
[----:B------:R-:W1:Y:S01]  /*0140*/  S2R R2, SR_TID.X ;  /* 0x0000000000027919 */ /* 0x000e620000002100 */
[----:B------:R-:W-:Y:S01]  /*0150*/  ELECT P0, URZ, PT ;  /* 0x0000000000ff782f */ /* 0x000fe20003800000 */
[----:B------:R-:W-:Y:S03]  /*0160*/  BSSY.RECONVERGENT B0, `(.L_x_352) ;  /* 0x000002e000007945 */ /* 0x000fe60003800200 */
[----:B-1----:R-:W-:-:S13]  /*0170*/  ISETP.GT.U32.OR P0, PT, R2, 0x1f, !P0 ;  /* 0x0000001f0200780c */ /* 0x002fda0004704470 */
[----:B------:R-:W-:Y:S05]  /*0180*/  @P0 BRA `(.L_x_353) ;  /* 0x0000000000ac0947 */ /* 0x000fea0003800000 */
[----:B------:R-:W1:Y:S01]  /*0190*/  S2UR UR18, SR_CgaCtaId ;  /* 0x00000000001279c3 */ /* 0x000e620000008800 */
[----:B------:R-:W2:Y:S01]  /*01a0*/  LDCU UR15, c[0x0][0x3a0] ;  /* 0x00007400ff0f77ac */ /* 0x000ea20008000800 */
[----:B------:R-:W3:Y:S01]  /*01b0*/  LDCU UR17, c[0x0][0x3b0] ;  /* 0x00007600ff1177ac */ /* 0x000ee20008000800 */
[----:B------:R-:W-:Y:S01]  /*01c0*/  ULEA UR14, UR24, 0xf, 0x9 ;  /* 0x0000000f180e7891 */ /* 0x000fe2000f8e48ff */
[----:B------:R-:W-:Y:S01]  /*01d0*/  UMOV UR7, 0x400 ;  /* 0x0000040000077882 */ /* 0x000fe20000000000 */
[----:B------:R-:W-:Y:S01]  /*01e0*/  UMOV UR10, 0x1 ;  /* 0x00000001000a7882 */ /* 0x000fe20000000000 */
[----:B------:R-:W4:Y:S01]  /*01f0*/  LDCU.64 UR4, c[0x0][0x398] ;  /* 0x00007300ff0477ac */ /* 0x000f220008000a00 */
[----:B------:R-:W-:-:S04]  /*0200*/  UIADD3 UR10, UPT, UPT, -UR10, 0x100000, URZ ;  /* 0x001000000a0a7890 */ /* 0x000fc8000fffe1ff */
[----:B------:R-:W-:Y:S02]  /*0210*/  USHF.L.U32 UR11, UR10, 0xb, URZ ;  /* 0x0000000b0a0b7899 */ /* 0x000fe400080006ff */
[----:B------:R-:W-:Y:S02]  /*0220*/  USHF.L.U32 UR10, UR10, 0x1, URZ ;  /* 0x000000010a0a7899 */ /* 0x000fe400080006ff */
[----:B--2---:R-:W-:Y:S01]  /*0230*/  UIADD3 UR15, UPT, UPT, UR14, UR15, URZ ;  /* 0x0000000f0e0f7290 */ /* 0x004fe2000fffe0ff */
[----:B------:R-:W2:Y:S01]  /*0240*/  LDCU.64 UR12, c[0x0][0x3a8] ;  /* 0x00007500ff0c77ac */ /* 0x000ea20008000a00 */
[----:B---3--:R-:W-:Y:S02]  /*0250*/  UIADD3 UR14, UPT, UPT, UR14, UR17, URZ ;  /* 0x000000110e0e7290 */ /* 0x008fe4000fffe0ff */
[----:B-1----:R-:W-:Y:S02]  /*0260*/  ULEA UR17, UR18, UR7, 0x18 ;  /* 0x0000000712117291 */ /* 0x002fe4000f8ec0ff */
[----:B------:R-:W-:-:S02]  /*0270*/  UIADD3 UR16, UPT, UPT, UR7, 0x80, URZ ;  /* 0x0000008007107890 */ /* 0x000fc4000fffe0ff */
[----:B------:R-:W-:Y:S02]  /*0280*/  USHF.L.U64.HI UR9, UR20, 0x2, UR6 ;  /* 0x0000000214097899 */ /* 0x000fe40008010206 */
[----:B------:R-:W-:Y:S02]  /*0290*/  USHF.L.U32 UR8, UR20, 0x2, URZ ;  /* 0x0000000214087899 */ /* 0x000fe400080006ff */
[----:B------:R-:W-:Y:S02]  /*02a0*/  ULOP3.LUT UR15, UR15, 0xfffffff0, URZ, 0xc0, !UPT ;  /* 0xfffffff00f0f7892 */ /* 0x000fe4000f8ec0ff */
[----:B------:R-:W-:Y:S01]  /*02b0*/  ULOP3.LUT UR14, UR14, 0xfffffff0, URZ, 0xc0, !UPT ;  /* 0xfffffff00e0e7892 */ /* 0x000fe2000f8ec0ff */
[----:B------:R-:W1:Y:S02]  /*02c0*/  FENCE.VIEW.ASYNC.S ;  /* 0x00000000000073c6 */ /* 0x000e640000000000 */
[----:B-1----:R1:W3:Y:S02]  /*02d0*/  SYNCS.EXCH.64 URZ, [UR17], UR10 ;  /* 0x0000000a11ff75b2 */ /* 0x0022e40008000100 */
[----:B------:R-:W-:Y:S01]  /*02e0*/  @!PT LDS RZ, [RZ] ;  /* 0x00000000fffff984 */ /* 0x000fe20000000800 */
[----:B------:R-:W-:Y:S01]  /*02f0*/  @!PT LDS RZ, [RZ] ;  /* 0x00000000fffff984 */ /* 0x000fe20000000800 */
[----:B------:R-:W-:Y:S01]  /*0300*/  @!PT LDS RZ, [RZ] ;  /* 0x00000000fffff984 */ /* 0x000fe20000000800 */
[----:B------:R-:W-:Y:S01]  /*0310*/  @!PT LDS RZ, [RZ] ;  /* 0x00000000fffff984 */ /* 0x000fe20000000800 */
[----:B---3--:R3:W-:Y:S06]  /*0320*/  MEMBAR.ALL.CTA ;  /* 0x0000000000007992 */ /* 0x0087ec0000008000 */
[----:B---3--:R-:W3:Y:S01]  /*0330*/  FENCE.VIEW.ASYNC.S ;  /* 0x00000000000073c6 */ /* 0x008ee20000000000 */
[----:B------:R-:W-:-:S02]  /*0340*/  ULEA UR16, UR18, UR16, 0x18 ;  /* 0x0000001012107291 */ /* 0x000fc4000f8ec0ff */
[----:B----4-:R-:W-:Y:S02]  /*0350*/  UIADD3.64 UR4, UPT, UPT, UR8, UR4, URZ ;  /* 0x0000000408047297 */ /* 0x010fe4000fffe0ff */
[----:B------:R-:W-:Y:S02]  /*0360*/  USHF.R.U32.HI UR7, URZ, 0x4, UR15 ;  /* 0x00000004ff077899 */ /* 0x000fe4000801160f */
[----:B--2---:R-:W-:Y:S02]  /*0370*/  UIADD3.64 UR8, UPT, UPT, UR8, UR12, URZ ;  /* 0x0000000c08087297 */ /* 0x004fe4000fffe0ff */
[----:B------:R-:W-:Y:S02]  /*0380*/  UIADD3 UR15, UPT, UPT, UR15, UR14, URZ ;  /* 0x0000000e0f0f7290 */ /* 0x000fe4000fffe0ff */
[----:B------:R-:W-:Y:S02]  /*0390*/  ULEA UR12, UR24, UR16, 0x9 ;  /* 0x00000010180c7291 */ /* 0x000fe4000f8e48ff */
[----:B------:R-:W-:-:S02]  /*03a0*/  USHF.R.U32.HI UR14, URZ, 0x4, UR14 ;  /* 0x00000004ff0e7899 */ /* 0x000fc4000801160e */
[----:B------:R-:W-:Y:S01]  /*03b0*/  UPRMT UR7, UR7, 0x5410, URZ ;  /* 0x0000541007077896 */ /* 0x000fe200080000ff */
[----:B------:R-:W-:Y:S01]  /*03c0*/  IMAD.U32 R2, RZ, RZ, UR15 ;  /* 0x0000000fff027e24 */ /* 0x000fe2000f8e00ff */
[----:B------:R-:W-:Y:S02]  /*03d0*/  UIADD3 UR12, UPT, UPT, UR12, 0x80, URZ ;  /* 0x000000800c0c7890 */ /* 0x000fe4000fffe0ff */
[----:B------:R-:W-:Y:S01]  /*03e0*/  UPRMT UR14, UR14, 0x5410, URZ ;  /* 0x000054100e0e7896 */ /* 0x000fe200080000ff */
[----:B------:R-:W-:-:S04]  /*03f0*/  UMOV UR13, UR17 ;  /* 0x00000011000d7c82 */ /* 0x000fc80008000000 */
[----:B---3--:R1:W-:Y:S04]  /*0400*/  UBLKCP.S.G [UR16], [UR4], UR7 ;  /* 0x00000010040073ba */ /* 0x0083e80008000207 */
[----:B------:R1:W-:Y:S01]  /*0410*/  UBLKCP.S.G [UR12], [UR8], UR14 ;  /* 0x0000000c080073ba */ /* 0x0003e2000800020e */
[----:B------:R1:W-:Y:S01]  /*0420*/  SYNCS.ARRIVE.TRANS64 RZ, [UR17], R2 ;  /* 0x00000002ffff79a7 */ /* 0x0003e20008000011 */
[----:B------:R-:W-:Y:S01]  /*0430*/  NOP ;  /* 0x0000000000007918 */ /* 0x000fe20000000000 */
.L_x_353:
[----:B-1----:R-:W-:Y:S05]  /*0440*/  BSYNC.RECONVERGENT B0 ;  /* 0x0000000000007941 */ /* 0x002fea0003800200 */
.L_x_352:
[----:B------:R-:W1:Y:S08]  /*0450*/  S2UR UR5, SR_CgaCtaId ;  /* 0x00000000000579c3 */ /* 0x000e700000008800 */
[----:B------:R-:W-:Y:S01]  /*0460*/  BAR.SYNC.DEFER_BLOCKING 0x0 ;  /* 0x0000000000007b1d */ /* 0x000fe20000010000 */
[----:B------:R-:W-:-:S05]  /*0470*/  SHF.L.U32 R2, RZ, 0x1f, RZ ;  /* 0x0000001fff027819 */ /* 0x000fca00000006ff */
[----:B------:R-:W-:Y:S02]  /*0480*/  UMOV UR4, 0x400 ;  /* 0x0000040000047882 */ /* 0x000fe40000000000 */
[----:B-1----:R-:W-:-:S12]  /*0490*/  ULEA UR4, UR5, UR4, 0x18 ;  /* 0x0000000405047291 */ /* 0x002fd8000f8ec0ff */
.L_x_354:
[----:B------:R-:W1:Y:S02]  /*04a0*/  SYNCS.PHASECHK.TRANS64.TRYWAIT P0, [UR4], R2 ;  /* 0x00000002ff0075a7 */ /* 0x000e640008001104 */
[----:B-1----:R-:W-:Y:S05]  /*04b0*/  @!P0 BRA `(.L_x_354) ;  /* 0xfffffffc00f88947 */ /* 0x002fea000383ffff */
[----:B------:R-:W-:Y:S05]  /*04c0*/  BRA `(.L_x_355) ;  /* 0x0000001400407947 */ /* 0x000fea0003800000 */
.L_x_351:
[----:B------:R-:W1:Y:S01]  /*04d0*/  S2R R3, SR_TID.Y ;  /* 0x0000000000037919 */ /* 0x000e620000002200 */
[----:B------:R-:W2:Y:S01]  /*04e0*/  LDCU UR9, c[0x0][0x360] ;  /* 0x00006c00ff0977ac */ /* 0x000ea20008000800 */
[----:B------:R-:W-:Y:S01]  /*04f0*/  IMAD.SHL.U32 R4, R0, 0x4, RZ ;  /* 0x0000000400047824 */ /* 0x000fe200078e00ff */
[----:B------:R-:W-:Y:S01]  /*0500*/  BSSY.RECONVERGENT B0, `(.L_x_356) ;  /* 0x00000aa000007945 */ /* 0x000fe20003800200 */
[----:B------:R-:W1:Y:S01]  /*0510*/  S2R R6, SR_TID.Z ;  /* 0x0000000000067919 */ /* 0x000e620000002300 */
[----:B------:R-:W2:Y:S01]  /*0520*/  LDCU UR10, c[0x0][0x364] ;  /* 0x00006c80ff0a77ac */ /* 0x000ea20008000800 */
[----:B------:R-:W3:Y:S01]  /*0530*/  LDC R2, c[0x0][0x368] ;  /* 0x0000da00ff027b82 */ /* 0x000ee20000000800 */
[----:B------:R-:W-:Y:S01]  /*0540*/  SHF.R.S32.HI R5, RZ, 0x1f, R4 ;  /* 0x0000001fff057819 */ /* 0x000fe20000011404 */
[----:B------:R-:W4:Y:S03]  /*0550*/  S2R R8, SR_TID.X ;  /* 0x0000000000087919 */ /* 0x000f260000002100 */
[----:B------:R-:W-:-:S02]  /*0560*/  SHF.R.U64 R4, R4, 0x2, R5 ;  /* 0x0000000204047819 */ /* 0x000fc40000001205 */
[----:B------:R-:W-:Y:S01]  /*0570*/  SHF.R.U32.HI R5, RZ, 0x2, R5 ;  /* 0x00000002ff057819 */ /* 0x000fe20000011605 */
[----:B--2---:R-:W-:Y:S02]  /*0580*/  UIMAD UR4, UR9, UR10, URZ ;  /* 0x0000000a090472a4 */ /* 0x004fe4000f8e02ff */
[----:B-1----:R-:W-:Y:S02]  /*0590*/  IMAD R3, R6, UR10, R3 ;  /* 0x0000000a06037c24 */ /* 0x002fe4000f8e0203 */
[----:B------:R-:W-:Y:S02]  /*05a0*/  IMAD.MOV.U32 R6, RZ, RZ, RZ ;  /* 0x000000ffff067224 */ /* 0x000fe400078e00ff */
[----:B----4-:R-:W-:Y:S02]  /*05b0*/  IMAD R3, R3, UR9, R8 ;  /* 0x0000000903037c24 */ /* 0x010fe4000f8e0208 */
[----:B---3--:R-:W-:Y:S01]  /*05c0*/  IMAD R8, R2, UR4, RZ ;  /* 0x0000000402087c24 */ /* 0x008fe2000f8e02ff */
[----:B------:R-:W-:-:S02]  /*05d0*/  UMOV UR4, URZ ;  /* 0x000000ff00047c82 */ /* 0x000fc40008000000 */
[----:B------:R-:W-:-:S04]  /*05e0*/  ISETP.GT.U32.AND P0, PT, R4, R3, PT ;  /* 0x000000030400720c */ /* 0x000fc80003f04070 */
[----:B------:R-:W-:-:S13]  /*05f0*/  ISETP.GT.U32.AND.EX P0, PT, R5, RZ, PT, P0 ;  /* 0x000000ff0500720c */ /* 0x000fda0003f04100 */
[----:B------:R-:W-:Y:S05]  /*0600*/  @!P0 BRA `(.L_x_357) ;  /* 0x0000000800648947 */ /* 0x000fea0003800000 */
[----:B------:R-:W-:Y:S01]  /*0610*/  IMAD.IADD R9, R8, 0x1, R3 ;  /* 0x0000000108097824 */ /* 0x000fe200078e0203 */
[----:B------:R-:W-:Y:S01]  /*0620*/  BSSY.RECONVERGENT B1, `(.L_x_358) ;  /* 0x0000024000017945 */ /* 0x000fe20003800200 */
[----:B------:R-:W-:-:S03]  /*0630*/  IMAD.MOV.U32 R12, RZ, RZ, -0x1 ;  /* 0xffffffffff0c7424 */ /* 0x000fc600078e00ff */
[CC--:B------:R-:W-:Y:S02]  /*0640*/  ISETP.GT.U32.AND P1, PT, R4.reuse, R9.reuse, PT ;  /* 0x000000090400720c */ /* 0x0c0fe40003f24070 */
[CC--:B------:R-:W-:Y:S02]  /*0650*/  ISETP.GT.U32.AND P0, PT, R4.reuse, R9.reuse, PT ;  /* 0x000000090400720c */ /* 0x0c0fe40003f04070 */
[C---:B------:R-:W-:Y:S02]  /*0660*/  ISETP.GT.U32.AND.EX P1, PT, R5.reuse, RZ, PT, P1 ;  /* 0x000000ff0500720c */ /* 0x040fe40003f24110 */
[----:B------:R-:W-:Y:S02]  /*0670*/  ISETP.GT.U32.AND.EX P0, PT, R5, RZ, PT, P0 ;  /* 0x000000ff0500720c */ /* 0x000fe40003f04100 */
[----:B------:R-:W-:Y:S02]  /*0680*/  SEL R10, R4, R9, P1 ;  /* 0x00000009040a7207 */ /* 0x000fe40000800000 */
[----:B------:R-:W-:-:S02]  /*0690*/  SEL R7, RZ, 0x1, !P0 ;  /* 0x00000001ff077807 */ /* 0x000fc40004000000 */
[----:B------:R-:W-:Y:S02]  /*06a0*/  SEL R11, R5, RZ, P1 ;  /* 0x000000ff050b7207 */ /* 0x000fe40000800000 */
[----:B------:R-:W-:-:S04]  /*06b0*/  IADD3 R14, P0, P1, R10, -R7, -R9 ;  /* 0x800000070a0e7210 */ /* 0x000fc8000791e809 */
[----:B------:R-:W-:-:S04]  /*06c0*/  IADD3.X R15, PT, PT, R11, -0x1, R12, P0, P1 ;  /* 0xffffffff0b0f7810 */ /* 0x000fc800007e240c */
[----:B------:R-:W-:-:S13]  /*06d0*/  ISETP.NE.U32.AND P0, PT, R15, RZ, PT ;  /* 0x000000ff0f00720c */ /* 0x000fda0003f05070 */
[----:B------:R-:W-:Y:S05]  /*06e0*/  @P0 BRA `(.L_x_359) ;  /* 0x0000000000500947 */ /* 0x000fea0003800000 */
[----:B------:R-:W1:Y:S01]  /*06f0*/  I2F.U32.RP R9, R8 ;  /* 0x0000000800097306 */ /* 0x000e620000209000 */
[----:B------:R-:W-:Y:S01]  /*0700*/  IMAD.MOV R13, RZ, RZ, -R8 ;  /* 0x000000ffff0d7224 */ /* 0x000fe200078e0a08 */
[----:B------:R-:W-:-:S06]  /*0710*/  ISETP.NE.U32.AND P2, PT, R8, RZ, PT ;  /* 0x000000ff0800720c */ /* 0x000fcc0003f45070 */
[----:B-1----:R-:W1:Y:S02]  /*0720*/  MUFU.RCP R9, R9 ;  /* 0x0000000900097308 */ /* 0x002e640000001000 */
[----:B-1----:R-:W-:-:S06]  /*0730*/  VIADD R10, R9, 0xffffffe ;  /* 0x0ffffffe090a7836 */ /* 0x002fcc0000000000 */
[----:B------:R1:W2:Y:S02]  /*0740*/  F2I.FTZ.U32.TRUNC.NTZ R11, R10 ;  /* 0x0000000a000b7305 */ /* 0x0002a4000021f000 */
[----:B-1----:R-:W-:Y:S02]  /*0750*/  IMAD.MOV.U32 R10, RZ, RZ, RZ ;  /* 0x000000ffff0a7224 */ /* 0x002fe400078e00ff */
[----:B--2---:R-:W-:-:S04]  /*0760*/  IMAD R13, R13, R11, RZ ;  /* 0x0000000b0d0d7224 */ /* 0x004fc800078e02ff */
[----:B------:R-:W-:-:S06]  /*0770*/  IMAD.HI.U32 R11, R11, R13, R10 ;  /* 0x0000000d0b0b7227 */ /* 0x000fcc00078e000a */
[----:B------:R-:W-:-:S04]  /*0780*/  IMAD.HI.U32 R10, R11, R14, RZ ;  /* 0x0000000e0b0a7227 */ /* 0x000fc800078e00ff */
[----:B------:R-:W-:-:S04]  /*0790*/  IMAD.MOV R11, RZ, RZ, -R10 ;  /* 0x000000ffff0b7224 */ /* 0x000fc800078e0a0a */
[----:B------:R-:W-:-:S05]  /*07a0*/  IMAD R11, R8, R11, R14 ;  /* 0x0000000b080b7224 */ /* 0x000fca00078e020e */
[----:B------:R-:W-:-:S13]  /*07b0*/  ISETP.GE.U32.AND P0, PT, R11, R8, PT ;  /* 0x000000080b00720c */ /* 0x000fda0003f06070 */
[----:B------:R-:W-:Y:S02]  /*07c0*/  @P0 IMAD.IADD R11, R11, 0x1, -R8 ;  /* 0x000000010b0b0824 */ /* 0x000fe400078e0a08 */
[----:B------:R-:W-:-:S03]  /*07d0*/  @P0 VIADD R10, R10, 0x1 ;  /* 0x000000010a0a0836 */ /* 0x000fc60000000000 */
[----:B------:R-:W-:Y:S01]  /*07e0*/  ISETP.GE.U32.AND P1, PT, R11, R8, PT ;  /* 0x000000080b00720c */ /* 0x000fe20003f26070 */
[----:B------:R-:W-:-:S12]  /*07f0*/  IMAD.MOV.U32 R11, RZ, RZ, RZ ;  /* 0x000000ffff0b7224 */ /* 0x000fd800078e00ff */
[----:B------:R-:W-:Y:S02]  /*0800*/  @P1 IADD3 R10, PT, PT, R10, 0x1, RZ ;  /* 0x000000010a0a1810 */ /* 0x000fe40007ffe0ff */
[----:B------:R-:W-:Y:S01]  /*0810*/  @!P2 LOP3.LUT R10, RZ, R8, RZ, 0x33, !PT ;  /* 0x00000008ff0aa212 */ /* 0x000fe200078e33ff */
[----:B------:R-:W-:Y:S06]  /*0820*/  BRA `(.L_x_360) ;  /* 0x00000000000c7947 */ /* 0x000fec0003800000 */
.L_x_359:
[----:B------:R-:W-:Y:S01]  /*0830*/  IMAD.MOV.U32 R9, RZ, RZ, R14 ;  /* 0x000000ffff097224 */ /* 0x000fe200078e000e */
[----:B------:R-:W-:-:S07]  /*0840*/  MOV R14, 0x860 ;  /* 0x00000860000e7802 */ /* 0x000fce0000000f00 */
[----:B------:R-:W-:Y:S05]  /*0850*/  CALL.REL.NOINC `($__internal_0_$__cuda_sm20_div_u64) ;  /* 0x0000001400707944 */ /* 0x000fea0003c00000 */
.L_x_360:
[----:B------:R-:W-:Y:S05]  /*0860*/  BSYNC.RECONVERGENT B1 ;  /* 0x0000000000017941 */ /* 0x000fea0003800200 */
.L_x_358:
[----:B------:R-:W-:Y:S01]  /*0870*/  IADD3 R9, P0, PT, R10, R7, RZ ;  /* 0x000000070a097210 */ /* 0x000fe20007f1e0ff */
[----:B------:R-:W1:Y:S01]  /*0880*/  LDC R13, c[0x0][0x3a0] ;  /* 0x0000e800ff0d7b82 */ /* 0x000e620000000800 */
[----:B------:R-:W-:Y:S01]  /*0890*/  BSSY.RECONVERGENT B1, `(.L_x_361) ;  /* 0x0000033000017945 */ /* 0x000fe20003800200 */
[----:B------:R-:W-:Y:S01]  /*08a0*/  IMAD.MOV.U32 R29, RZ, RZ, R3 ;  /* 0x000000ffff1d7224 */ /* 0x000fe200078e0003 */
[C---:B------:R-:W-:Y:S01]  /*08b0*/  LOP3.LUT R7, R9.reuse, 0x3, RZ, 0xc0, !PT ;  /* 0x0000000309077812 */ /* 0x040fe200078ec0ff */
[----:B------:R-:W-:Y:S01]  /*08c0*/  IMAD.X R10, RZ, RZ, R11, P0 ;  /* 0x000000ffff0a7224 */ /* 0x000fe200000e060b */
[----:B------:R-:W-:Y:S02]  /*08d0*/  ISETP.GE.U32.AND P0, PT, R9, 0x3, PT ;  /* 0x000000030900780c */ /* 0x000fe40003f06070 */
[----:B------:R-:W-:Y:S02]  /*08e0*/  ISETP.NE.U32.AND P1, PT, R7, 0x3, PT ;  /* 0x000000030700780c */ /* 0x000fe40003f25070 */
[----:B------:R-:W-:Y:S01]  /*08f0*/  ISETP.GE.U32.AND.EX P0, PT, R10, RZ, PT, P0 ;  /* 0x000000ff0a00720c */ /* 0x000fe20003f06100 */
[----:B------:R-:W-:Y:S01]  /*0900*/  IMAD.MOV.U32 R10, RZ, RZ, R6 ;  /* 0x000000ffff0a7224 */ /* 0x000fe200078e0006 */
[----:B------:R-:W-:-:S02]  /*0910*/  ISETP.NE.AND.EX P1, PT, RZ, RZ, PT, P1 ;  /* 0x000000ffff00720c */ /* 0x000fc40003f25310 */
[----:B-1----:R-:W-:-:S11]  /*0920*/  SHF.R.S32.HI R11, RZ, 0x1f, R13 ;  /* 0x0000001fff0b7819 */ /* 0x002fd6000001140d */
[----:B------:R-:W-:Y:S05]  /*0930*/  @!P1 BRA `(.L_x_362) ;  /* 0x0000000000a09947 */ /* 0x000fea0003800000 */
[----:B------:R-:W1:Y:S01]  /*0940*/  S2UR UR7, SR_CgaCtaId ;  /* 0x00000000000779c3 */ /* 0x000e620000008800 */
[----:B------:R-:W2:Y:S01]  /*0950*/  LDCU.64 UR12, c[0x0][0x398] ;  /* 0x00007300ff0c77ac */ /* 0x000ea20008000a00 */
[C---:B------:R-:W-:Y:S01]  /*0960*/  IMAD.SHL.U32 R7, R3.reuse, 0x4, RZ ;  /* 0x0000000403077824 */ /* 0x040fe200078e00ff */
[----:B------:R-:W-:Y:S01]  /*0970*/  MOV R29, R3 ;  /* 0x00000003001d7202 */ /* 0x000fe20000000f00 */
[----:B------:R-:W-:Y:S01]  /*0980*/  IMAD.U32 R14, RZ, RZ, UR20 ;  /* 0x00000014ff0e7e24 */ /* 0x000fe2000f8e00ff */
[----:B------:R-:W-:Y:S01]  /*0990*/  UMOV UR5, 0x400 ;  /* 0x0000040000057882 */ /* 0x000fe20000000000 */
[----:B------:R-:W-:Y:S01]  /*09a0*/  IMAD.U32 R15, RZ, RZ, UR21 ;  /* 0x00000015ff0f7e24 */ /* 0x000fe2000f8e00ff */
[----:B------:R-:W-:Y:S01]  /*09b0*/  SHF.L.U64.HI R15, R3, 0x2, R6 ;  /* 0x00000002030f7819 */ /* 0x000fe20000010206 */
[----:B------:R-:W-:Y:S01]  /*09c0*/  IMAD.U32 R12, RZ, RZ, UR6 ;  /* 0x00000006ff0c7e24 */ /* 0x000fe2000f8e00ff */
[----:B------:R-:W-:Y:S01]  /*09d0*/  LEA R10, P1, R14, R7, 0x2 ;  /* 0x000000070e0a7211 */ /* 0x000fe200078210ff */
[----:B------:R-:W-:Y:S01]  /*09e0*/  VIADD R9, R9, 0x1 ;  /* 0x0000000109097836 */ /* 0x000fe20000000000 */
[----:B------:R-:W-:Y:S01]  /*09f0*/  UIADD3 UR5, UPT, UPT, UR5, 0x80, URZ ;  /* 0x0000008005057890 */ /* 0x000fe2000fffe0ff */
[----:B------:R-:W-:Y:S01]  /*0a00*/  IMAD R7, R2, UR10, RZ ;  /* 0x0000000a02077c24 */ /* 0x000fe2000f8e02ff */
[----:B------:R-:W-:-:S02]  /*0a10*/  LEA.HI.X R14, R14, R15, R12, 0x2, P1 ;  /* 0x0000000f0e0e7211 */ /* 0x000fc400008f140c */
[----:B------:R-:W-:Y:S01]  /*0a20*/  LOP3.LUT R9, R9, 0x3, RZ, 0xc0, !PT ;  /* 0x0000000309097812 */ /* 0x000fe200078ec0ff */
[----:B------:R-:W-:Y:S01]  /*0a30*/  IMAD R7, R7, UR9, RZ ;  /* 0x0000000907077c24 */ /* 0x000fe2000f8e02ff */
[----:B--2---:R-:W-:Y:S01]  /*0a40*/  IADD3 R17, P1, P2, R10, UR12, R13 ;  /* 0x0000000c0a117c10 */ /* 0x004fe2000fa3e00d */
[----:B------:R-:W-:-:S03]  /*0a50*/  IMAD.MOV.U32 R10, RZ, RZ, R6 ;  /* 0x000000ffff0a7224 */ /* 0x000fc600078e0006 */
[----:B------:R-:W-:Y:S01]  /*0a60*/  IADD3.X R18, PT, PT, R14, UR13, R11, P1, P2 ;  /* 0x0000000d0e127c10 */ /* 0x000fe20008fe440b */
[----:B-1----:R-:W-:Y:S01]  /*0a70*/  ULEA UR5, UR7, UR5, 0x18 ;  /* 0x0000000507057291 */ /* 0x002fe2000f8ec0ff */
[----:B------:R-:W-:-:S05]  /*0a80*/  IADD3 R9, P1, PT, RZ, -R9, RZ ;  /* 0x80000009ff097210 */ /* 0x000fca0007f3e0ff */
[----:B------:R-:W-:Y:S02]  /*0a90*/  VIADD R12, R13, UR5 ;  /* 0x000000050d0c7c36 */ /* 0x000fe40008000000 */
[----:B------:R-:W-:Y:S02]  /*0aa0*/  IMAD.X R16, RZ, RZ, -0x1, P1 ;  /* 0xffffffffff107424 */ /* 0x000fe400008e06ff */
[----:B------:R-:W-:-:S07]  /*0ab0*/  IMAD R12, R3, 0x4, R12 ;  /* 0x00000004030c7824 */ /* 0x000fce00078e020c */
.L_x_363:
[----:B------:R-:W-:Y:S01]  /*0ac0*/  IADD3 R9, P1, PT, R9, 0x1, RZ ;  /* 0x0000000109097810 */ /* 0x000fe20007f3e0ff */
[----:B------:R-:W-:Y:S01]  /*0ad0*/  IMAD.MOV.U32 R14, RZ, RZ, R17 ;  /* 0x000000ffff0e7224 */ /* 0x000fe200078e0011 */
[C---:B------:R-:W-:Y:S01]  /*0ae0*/  IADD3 R29, P2, PT, R8.reuse, R29, RZ ;  /* 0x0000001d081d7210 */ /* 0x040fe20007f5e0ff */
[----:B------:R-:W-:Y:S01]  /*0af0*/  IMAD.MOV.U32 R15, RZ, RZ, R18 ;  /* 0x000000ffff0f7224 */ /* 0x000fe200078e0012 */
[C---:B------:R-:W-:Y:S01]  /*0b00*/  LEA R17, P3, R8.reuse, R17, 0x2 ;  /* 0x0000001108117211 */ /* 0x040fe200078610ff */
[----:B------:R-:W-:Y:S01]  /*0b10*/  IMAD.X R16, RZ, RZ, R16, P1 ;  /* 0x000000ffff107224 */ /* 0x000fe200008e0610 */
[----:B------:R-:W-:Y:S01]  /*0b20*/  ISETP.NE.U32.AND P1, PT, R9, RZ, PT ;  /* 0x000000ff0900720c */ /* 0x000fe20003f25070 */
[----:B------:R-:W-:Y:S01]  /*0b30*/  IMAD.X R10, RZ, RZ, R10, P2 ;  /* 0x000000ffff0a7224 */ /* 0x000fe200010e060a */
[----:B------:R-:W-:Y:S01]  /*0b40*/  @!PT LDS RZ, [RZ] ;  /* 0x00000000fffff984 */ /* 0x000fe20000000800 */
[----:B------:R-:W-:Y:S01]  /*0b50*/  @!PT LDS RZ, [RZ] ;  /* 0x00000000fffff984 */ /* 0x000fe20000000800 */
[----:B------:R-:W-:Y:S01]  /*0b60*/  @!PT LDS RZ, [RZ] ;  /* 0x00000000fffff984 */ /* 0x000fe20000000800 */
[----:B------:R1:W-:Y:S01]  /*0b70*/  LDGSTS.E [R12], desc[UR22][R14.64] ;  /* 0x000000000e0c7fae */ /* 0x0003e2000b9a1016 */
[----:B------:R-:W-:Y:S02]  /*0b80*/  LEA.HI.X R18, R8, R18, RZ, 0x2, P3 ;  /* 0x0000001208127211 */ /* 0x000fe400018f14ff */
[----:B------:R-:W-:Y:S01]  /*0b90*/  ISETP.NE.AND.EX P1, PT, R16, RZ, PT, P1 ;  /* 0x000000ff1000720c */ /* 0x000fe20003f25310 */
[----:B-1----:R-:W-:-:S12]  /*0ba0*/  IMAD R12, R7, 0x4, R12 ;  /* 0x00000004070c7824 */ /* 0x002fd800078e020c */
[----:B------:R-:W-:Y:S05]  /*0bb0*/  @P1 BRA `(.L_x_363) ;  /* 0xfffffffc00c01947 */ /* 0x000fea000383ffff */
.L_x_362:
[----:B------:R-:W-:Y:S05]  /*0bc0*/  BSYNC.RECONVERGENT B1 ;  /* 0x0000000000017941 */ /* 0x000fea0003800200 */
.L_x_361:
[----:B------:R-:W-:Y:S05]  /*0bd0*/  @!P0 BRA `(.L_x_357) ;  /* 0x0000000000f08947 */ /* 0x000fea0003800000 */
[----:B------:R-:W1:Y:S01]  /*0be0*/  S2UR UR8, SR_CgaCtaId ;  /* 0x00000000000879c3 */ /* 0x000e620000008800 */
[----:B------:R-:W2:Y:S01]  /*0bf0*/  LDCU.64 UR12, c[0x0][0x398] ;  /* 0x00007300ff0c77ac */ /* 0x000ea20008000a00 */
[C---:B------:R-:W-:Y:S01]  /*0c00*/  IMAD.SHL.U32 R9, R29.reuse, 0x4, RZ ;  /* 0x000000041d097824 */ /* 0x040fe200078e00ff */
[----:B------:R-:W-:Y:S01]  /*0c10*/  MOV R14, UR20 ;  /* 0x00000014000e7c02 */ /* 0x000fe20008000f00 */
[----:B------:R-:W-:Y:S01]  /*0c20*/  IMAD.U32 R15, RZ, RZ, UR21 ;  /* 0x00000015ff0f7e24 */ /* 0x000fe2000f8e00ff */
[C---:B------:R-:W-:Y:S01]  /*0c30*/  SHF.L.U64.HI R15, R29.reuse, 0x2, R10 ;  /* 0x000000021d0f7819 */ /* 0x040fe2000001020a */
[----:B------:R-:W-:Y:S01]  /*0c40*/  IMAD.U32 R12, RZ, RZ, UR6 ;  /* 0x00000006ff0c7e24 */ /* 0x000fe2000f8e00ff */
[----:B------:R-:W-:Y:S01]  /*0c50*/  LEA R9, P0, R14, R9, 0x2 ;  /* 0x000000090e097211 */ /* 0x000fe200078010ff */
[----:B------:R-:W-:Y:S01]  /*0c60*/  UMOV UR7, 0x400 ;  /* 0x0000040000077882 */ /* 0x000fe20000000000 */
[----:B------:R-:W-:Y:S01]  /*0c70*/  IMAD.SHL.U32 R18, R8, 0x4, RZ ;  /* 0x0000000408127824 */ /* 0x000fe200078e00ff */
[----:B------:R-:W-:Y:S01]  /*0c80*/  UIADD3 UR7, UPT, UPT, UR7, 0x80, URZ ;  /* 0x0000008007077890 */ /* 0x000fe2000fffe0ff */
[----:B------:R-:W-:Y:S01]  /*0c90*/  LEA.HI.X R12, R14, R15, R12, 0x2, P0 ;  /* 0x0000000f0e0c7211 */ /* 0x000fe200000f140c */
[----:B------:R-:W-:Y:S01]  /*0ca0*/  IMAD R24, R2, UR10, RZ ;  /* 0x0000000a02187c24 */ /* 0x000fe2000f8e02ff */
[----:B------:R-:W-:Y:S01]  /*0cb0*/  IADD3 R14, P0, PT, R29, UR20, RZ ;  /* 0x000000141d0e7c10 */ /* 0x000fe2000ff1e0ff */
[----:B------:R-:W-:Y:S01]  /*0cc0*/  UMOV UR5, URZ ;  /* 0x000000ff00057c82 */ /* 0x000fe20008000000 */
[----:B------:R-:W-:Y:S01]  /*0cd0*/  SHF.R.U32.HI R19, RZ, 0x1e, R8 ;  /* 0x0000001eff137819 */ /* 0x000fe20000011608 */
[----:B------:R-:W-:Y:S01]  /*0ce0*/  IMAD R24, R24, UR9, RZ ;  /* 0x0000000918187c24 */ /* 0x000fe2000f8e02ff */
[----:B------:R-:W-:-:S02]  /*0cf0*/  IADD3.X R15, PT, PT, R10, UR6, RZ, P0, !PT ;  /* 0x000000060a0f7c10 */ /* 0x000fc400087fe4ff */
[----:B--2---:R-:W-:Y:S02]  /*0d00*/  IADD3 R7, P1, PT, R13, UR12, RZ ;  /* 0x0000000c0d077c10 */ /* 0x004fe4000ff3e0ff */
[C---:B------:R-:W-:Y:S01]  /*0d10*/  SHF.L.U64.HI R15, R14.reuse, 0x2, R15 ;  /* 0x000000020e0f7819 */ /* 0x040fe2000001020f */
[----:B------:R-:W-:Y:S01]  /*0d20*/  IMAD.SHL.U32 R14, R14, 0x4, RZ ;  /* 0x000000040e0e7824 */ /* 0x000fe200078e00ff */
[----:B------:R-:W-:Y:S01]  /*0d30*/  IADD3.X R11, PT, PT, R11, UR13, RZ, P1, !PT ;  /* 0x0000000d0b0b7c10 */ /* 0x000fe20008ffe4ff */
[----:B-1----:R-:W-:Y:S01]  /*0d40*/  ULEA UR7, UR8, UR7, 0x18 ;  /* 0x0000000708077291 */ /* 0x002fe2000f8ec0ff */
[-C--:B------:R-:W-:Y:S01]  /*0d50*/  IADD3 R22, P1, PT, R18, R9.reuse, RZ ;  /* 0x0000000912167210 */ /* 0x080fe20007f3e0ff */
[C---:B------:R-:W-:Y:S01]  /*0d60*/  IMAD.WIDE.U32 R14, R8.reuse, 0xc, R14 ;  /* 0x0000000c080e7825 */ /* 0x040fe200078e000e */
[----:B------:R-:W-:-:S03]  /*0d70*/  LEA R20, P0, R8, R9, 0x3 ;  /* 0x0000000908147211 */ /* 0x000fc600078018ff */
[----:B------:R-:W-:Y:S01]  /*0d80*/  VIADD R16, R13, UR7 ;  /* 0x000000070d107c36 */ /* 0x000fe20008000000 */
[----:B------:R-:W-:Y:S01]  /*0d90*/  LEA.HI.X R26, R8, R12, RZ, 0x3, P0 ;  /* 0x0000000c081a7211 */ /* 0x000fe200000f1cff */
[----:B------:R-:W-:Y:S02]  /*0da0*/  IMAD.X R28, R19, 0x1, R12, P1 ;  /* 0x00000001131c7824 */ /* 0x000fe400008e060c */
[----:B------:R-:W-:Y:S02]  /*0db0*/  IMAD R13, R29, 0x4, R16 ;  /* 0x000000041d0d7824 */ /* 0x000fe400078e0210 */
[----:B------:R-:W-:Y:S02]  /*0dc0*/  VIADD R23, R15, UR5 ;  /* 0x000000050f177c36 */ /* 0x000fe40008000000 */
[C-C-:B------:R-:W-:Y:S02]  /*0dd0*/  IMAD R21, R24.reuse, 0x4, R13.reuse ;  /* 0x0000000418157824 */ /* 0x140fe400078e020d */
[----:B------:R-:W-:-:S02]  /*0de0*/  IMAD R25, R24, 0x8, R13 ;  /* 0x0000000818197824 */ /* 0x000fc400078e020d */
[----:B------:R-:W-:-:S07]  /*0df0*/  IMAD R27, R24, 0xc, R13 ;  /* 0x0000000c181b7824 */ /* 0x000fce00078e020d */
.L_x_364:
[----:B------:R-:W-:-:S04]  /*0e00*/  IADD3 R16, P0, PT, R7, R9, RZ ;  /* 0x0000000907107210 */ /* 0x000fc80007f1e0ff */
[----:B------:R-:W-:-:S05]  /*0e10*/  IADD3.X R17, PT, PT, R11, R12, RZ, P0, !PT ;  /* 0x0000000c0b117210 */ /* 0x000fca00007fe4ff */
[----:B------:R-:W-:Y:S01]  /*0e20*/  @!PT LDS RZ, [RZ] ;  /* 0x00000000fffff984 */ /* 0x000fe20000000800 */
[----:B------:R-:W-:Y:S01]  /*0e30*/  @!PT LDS RZ, [RZ] ;  /* 0x00000000fffff984 */ /* 0x000fe20000000800 */
[----:B------:R-:W-:Y:S01]  /*0e40*/  @!PT LDS RZ, [RZ] ;  /* 0x00000000fffff984 */ /* 0x000fe20000000800 */
[----:B------:R1:W-:Y:S02]  /*0e50*/  LDGSTS.E [R13], desc[UR22][R16.64] ;  /* 0x00000000100d7fae */ /* 0x0003e4000b9a1016 */
[----:B-1----:R-:W-:Y:S01]  /*0e60*/  IADD3 R16, P0, PT, R7, R22, RZ ;  /* 0x0000001607107210 */ /* 0x002fe20007f1e0ff */
[----:B------:R-:W-:-:S04]  /*0e70*/  IMAD R13, R24, 0x10, R13 ;  /* 0x00000010180d7824 */ /* 0x000fc800078e020d */
[----:B------:R-:W-:-:S05]  /*0e80*/  IMAD.X R17, R11, 0x1, R28, P0 ;  /* 0x000000010b117824 */ /* 0x000fca00000e061c */
[----:B------:R1:W-:Y:S02]  /*0e90*/  LDGSTS.E [R21], desc[UR22][R16.64] ;  /* 0x0000000010157fae */ /* 0x0003e4000b9a1016 */
[----:B-1----:R-:W-:Y:S01]  /*0ea0*/  IADD3 R16, P0, PT, R7, R20, RZ ;  /* 0x0000001407107210 */ /* 0x002fe20007f1e0ff */
[----:B------:R-:W-:-:S04]  /*0eb0*/  IMAD R21, R24, 0x10, R21 ;  /* 0x0000001018157824 */ /* 0x000fc800078e0215 */
[----:B------:R-:W-:-:S05]  /*0ec0*/  IMAD.X R17, R11, 0x1, R26, P0 ;  /* 0x000000010b117824 */ /* 0x000fca00000e061a */
[----:B------:R1:W-:Y:S02]  /*0ed0*/  LDGSTS.E [R25], desc[UR22][R16.64] ;  /* 0x0000000010197fae */ /* 0x0003e4000b9a1016 */
[----:B-1----:R-:W-:Y:S01]  /*0ee0*/  IADD3 R16, P0, PT, R7, R14, RZ ;  /* 0x0000000e07107210 */ /* 0x002fe20007f1e0ff */
[----:B------:R-:W-:Y:S01]  /*0ef0*/  IMAD R25, R24, 0x10, R25 ;  /* 0x0000001018197824 */ /* 0x000fe200078e0219 */
[----:B------:R-:W-:-:S03]  /*0f00*/  LEA R7, P1, R8, R7, 0x4 ;  /* 0x0000000708077211 */ /* 0x000fc600078220ff */
[----:B------:R-:W-:Y:S01]  /*0f10*/  IMAD.X R17, R11, 0x1, R23, P0 ;  /* 0x000000010b117824 */ /* 0x000fe200000e0617 */
[----:B------:R-:W-:Y:S02]  /*0f20*/  IADD3 R29, P0, PT, R18, R29, RZ ;  /* 0x0000001d121d7210 */ /* 0x000fe40007f1e0ff */
[----:B------:R-:W-:Y:S02]  /*0f30*/  LEA.HI.X R11, R8, R11, RZ, 0x4, P1 ;  /* 0x0000000b080b7211 */ /* 0x000fe400008f24ff */
[----:B------:R1:W-:Y:S01]  /*0f40*/  LDGSTS.E [R27], desc[UR22][R16.64] ;  /* 0x00000000101b7fae */ /* 0x0003e2000b9a1016 */
[----:B------:R-:W-:Y:S01]  /*0f50*/  IMAD.X R10, R19, 0x1, R10, P0 ;  /* 0x00000001130a7824 */ /* 0x000fe200000e060a */
[----:B------:R-:W-:-:S04]  /*0f60*/  ISETP.GE.U32.AND P0, PT, R29, R4, PT ;  /* 0x000000041d00720c */ /* 0x000fc80003f06070 */
[----:B------:R-:W-:Y:S01]  /*0f70*/  ISETP.GE.U32.AND.EX P0, PT, R10, R5, PT, P0 ;  /* 0x000000050a00720c */ /* 0x000fe20003f06100 */
[----:B-1----:R-:W-:-:S12]  /*0f80*/  IMAD R27, R24, 0x10, R27 ;  /* 0x00000010181b7824 */ /* 0x002fd800078e021b */
[----:B------:R-:W-:Y:S05]  /*0f90*/  @!P0 BRA `(.L_x_364) ;  /* 0xfffffffc00988947 */ /* 0x000fea000383ffff */
.L_x_357:
[----:B------:R-:W-:Y:S05]  /*0fa0*/  BSYNC.RECONVERGENT B0 ;  /* 0x0000000000007941 */ /* 0x000fea0003800200 */
.L_x_356:
[----:B------:R-:W-:Y:S01]  /*0fb0*/  ISETP.GT.U32.AND P0, PT, R4, R3, PT ;  /* 0x000000030400720c */ /* 0x000fe20003f04070 */
[----:B------:R-:W0:Y:S01]  /*0fc0*/  LDGDEPBAR ;  /* 0x00000000000079af */ /* 0x000e220000000000 */
[----:B------:R-:W-:Y:S02]  /*0fd0*/  BSSY.RECONVERGENT B0, `(.L_x_365) ;  /* 0x000009c000007945 */ /* 0x000fe40003800200 */
[----:B------:R-:W-:-:S13]  /*0fe0*/  ISETP.GT.U32.AND.EX P0, PT, R5, R6, PT, P0 ;  /* 0x000000060500720c */ /* 0x000fda0003f04100 */
        /* <DEDUP_REMOVED lines=17> */
[----:B------:R-:W-:Y:S01]  /*1100*/  ISETP.NE.U32.AND P2, PT, R8, RZ, PT ;  /* 0x000000ff0800720c */ /* 0x000fe20003f45070 */
[----:B------:R-:W-:-:S05]  /*1110*/  IMAD.MOV.U32 R10, RZ, RZ, RZ ;  /* 0x000000ffff0a7224 */ /* 0x000fca00078e00ff */
[----:B-1----:R-:W1:Y:S02]  /*1120*/  MUFU.RCP R13, R13 ;  /* 0x0000000d000d7308 */ /* 0x002e640000001000 */
[----:B-1----:R-:W-:-:S06]  /*1130*/  IADD3 R11, PT, PT, R13, 0xffffffe, RZ ;  /* 0x0ffffffe0d0b7810 */ /* 0x002fcc0007ffe0ff */
[----:B------:R-:W1:Y:S02]  /*1140*/  F2I.FTZ.U32.TRUNC.NTZ R11, R11 ;  /* 0x0000000b000b7305 */ /* 0x000e64000021f000 */
[----:B-1----:R-:W-:-:S04]  /*1150*/  IMAD R9, R9, R11, RZ ;  /* 0x0000000b09097224 */ /* 0x002fc800078e02ff */
[----:B------:R-:W-:-:S04]  /*1160*/  IMAD.HI.U32 R9, R11, R9, R10 ;  /* 0x000000090b097227 */ /* 0x000fc800078e000a */
[----:B------:R-:W-:Y:S02]  /*1170*/  IMAD.MOV.U32 R11, RZ, RZ, RZ ;  /* 0x000000ffff0b7224 */ /* 0x000fe400078e00ff */
[----:B------:R-:W-:-:S04]  /*1180*/  IMAD.HI.U32 R10, R9, R12, RZ ;  /* 0x0000000c090a7227 */ /* 0x000fc800078e00ff */
[----:B------:R-:W-:-:S04]  /*1190*/  IMAD.MOV R9, RZ, RZ, -R10 ;  /* 0x000000ffff097224 */ /* 0x000fc800078e0a0a */
[----:B------:R-:W-:-:S05]  /*11a0*/  IMAD R9, R8, R9, R12 ;  /* 0x0000000908097224 */ /* 0x000fca00078e020c */
[----:B------:R-:W-:-:S13]  /*11b0*/  ISETP.GE.U32.AND P0, PT, R9, R8, PT ;  /* 0x000000080900720c */ /* 0x000fda0003f06070 */
[----:B------:R-:W-:Y:S02]  /*11c0*/  @P0 IMAD.IADD R9, R9, 0x1, -R8 ;  /* 0x0000000109090824 */ /* 0x000fe400078e0a08 */
[----:B------:R-:W-:-:S03]  /*11d0*/  @P0 VIADD R10, R10, 0x1 ;  /* 0x000000010a0a0836 */ /* 0x000fc60000000000 */
[----:B------:R-:W-:-:S13]  /*11e0*/  ISETP.GE.U32.AND P1, PT, R9, R8, PT ;  /* 0x000000080900720c */ /* 0x000fda0003f26070 */
[----:B------:R-:W-:Y:S01]  /*11f0*/  @P1 VIADD R10, R10, 0x1 ;  /* 0x000000010a0a1836 */ /* 0x000fe20000000000 */
[----:B------:R-:W-:Y:S01]  /*1200*/  @!P2 LOP3.LUT R10, RZ, R8, RZ, 0x33, !PT ;  /* 0x00000008ff0aa212 */ /* 0x000fe200078e33ff */
[----:B------:R-:W-:Y:S06]  /*1210*/  BRA `(.L_x_369) ;  /* 0x00000000000c7947 */ /* 0x000fec0003800000 */
.L_x_368:
[----:B------:R-:W-:Y:S01]  /*1220*/  IMAD.MOV.U32 R9, RZ, RZ, R12 ;  /* 0x000000ffff097224 */ /* 0x000fe200078e000c */
[----:B------:R-:W-:-:S07]  /*1230*/  MOV R14, 0x1250 ;  /* 0x00001250000e7802 */ /* 0x000fce0000000f00 */
[----:B------:R-:W-:Y:S05]  /*1240*/  CALL.REL.NOINC `($__internal_0_$__cuda_sm20_div_u64) ;  /* 0x0000000800f47944 */ /* 0x000fea0003c00000 */
.L_x_369:
[----:B------:R-:W-:Y:S05]  /*1250*/  BSYNC.RECONVERGENT B1 ;  /* 0x0000000000017941 */ /* 0x000fea0003800200 */
.L_x_367:
[----:B------:R-:W-:Y:S01]  /*1260*/  IADD3 R7, P0, PT, R10, R7, RZ ;  /* 0x000000070a077210 */ /* 0x000fe20007f1e0ff */
[----:B------:R-:W1:Y:S01]  /*1270*/  LDC R12, c[0x0][0x3b0] ;  /* 0x0000ec00ff0c7b82 */ /* 0x000e620000000800 */
[----:B------:R-:W-:Y:S02]  /*1280*/  BSSY.RECONVERGENT B1, `(.L_x_370) ;  /* 0x0000031000017945 */ /* 0x000fe40003800200 */
[C---:B------:R-:W-:Y:S01]  /*1290*/  LOP3.LUT R9, R7.reuse, 0x3, RZ, 0xc0, !PT ;  /* 0x0000000307097812 */ /* 0x040fe200078ec0ff */
[----:B------:R-:W-:Y:S01]  /*12a0*/  IMAD.X R10, RZ, RZ, R11, P0 ;  /* 0x000000ffff0a7224 */ /* 0x000fe200000e060b */
[----:B------:R-:W-:Y:S02]  /*12b0*/  ISETP.GE.U32.AND P0, PT, R7, 0x3, PT ;  /* 0x000000030700780c */ /* 0x000fe40003f06070 */
[----:B------:R-:W-:Y:S02]  /*12c0*/  ISETP.NE.U32.AND P1, PT, R9, 0x3, PT ;  /* 0x000000030900780c */ /* 0x000fe40003f25070 */
[----:B------:R-:W-:-:S02]  /*12d0*/  ISETP.GE.U32.AND.EX P0, PT, R10, RZ, PT, P0 ;  /* 0x000000ff0a00720c */ /* 0x000fc40003f06100 */
[----:B------:R-:W-:Y:S02]  /*12e0*/  ISETP.NE.AND.EX P1, PT, RZ, RZ, PT, P1 ;  /* 0x000000ffff00720c */ /* 0x000fe40003f25310 */
[----:B-1----:R-:W-:-:S11]  /*12f0*/  SHF.R.S32.HI R13, RZ, 0x1f, R12 ;  /* 0x0000001fff0d7819 */ /* 0x002fd6000001140c */
[----:B------:R-:W-:Y:S05]  /*1300*/  @!P1 BRA `(.L_x_371) ;  /* 0x0000000000a09947 */ /* 0x000fea0003800000 */
[----:B------:R-:W1:Y:S01]  /*1310*/  S2UR UR7, SR_CgaCtaId ;  /* 0x00000000000779c3 */ /* 0x000e620000008800 */
[----:B------:R-:W2:Y:S01]  /*1320*/  LDCU.64 UR12, c[0x0][0x3a8] ;  /* 0x00007500ff0c77ac */ /* 0x000ea20008000a00 */
[----:B------:R-:W-:Y:S01]  /*1330*/  IMAD.U32 R10, RZ, RZ, UR20 ;  /* 0x00000014ff0a7e24 */ /* 0x000fe2000f8e00ff */
[----:B------:R-:W-:Y:S01]  /*1340*/  SHF.L.U32 R15, R3, 0x2, RZ ;  /* 0x00000002030f7819 */ /* 0x000fe200000006ff */
[----:B------:R-:W-:Y:S01]  /*1350*/  VIADD R9, R7, 0x1 ;  /* 0x0000000107097836 */ /* 0x000fe20000000000 */
[----:B------:R-:W-:Y:S01]  /*1360*/  UMOV UR5, 0x400 ;  /* 0x0000040000057882 */ /* 0x000fe20000000000 */
[----:B------:R-:W-:Y:S01]  /*1370*/  IMAD.U32 R16, RZ, RZ, UR6 ;  /* 0x00000006ff107e24 */ /* 0x000fe2000f8e00ff */
[----:B------:R-:W-:Y:S01]  /*1380*/  UIADD3 UR5, UPT, UPT, UR5, 0x80, URZ ;  /* 0x0000008005057890 */ /* 0x000fe2000fffe0ff */
[----:B------:R-:W3:Y:S01]  /*1390*/  LDC R14, c[0x0][0x388] ;  /* 0x0000e200ff0e7b82 */ /* 0x000ee20000000800 */
[----:B------:R-:W-:Y:S01]  /*13a0*/  SHF.L.U64.HI R7, R3, 0x2, R6 ;  /* 0x0000000203077819 */ /* 0x000fe20000010206 */
[----:B------:R-:W-:Y:S01]  /*13b0*/  IMAD.U32 R11, RZ, RZ, UR21 ;  /* 0x00000015ff0b7e24 */ /* 0x000fe2000f8e00ff */
[----:B------:R-:W-:Y:S01]  /*13c0*/  LEA R15, P1, R10, R15, 0x2 ;  /* 0x0000000f0a0f7211 */ /* 0x000fe200078210ff */
[----:B------:R-:W-:Y:S01]  /*13d0*/  IMAD R11, R2, UR10, RZ ;  /* 0x0000000a020b7c24 */ /* 0x000fe2000f8e02ff */
[----:B------:R-:W-:-:S02]  /*13e0*/  LOP3.LUT R9, R9, 0x3, RZ, 0xc0, !PT ;  /* 0x0000000309097812 */ /* 0x000fc400078ec0ff */
[----:B------:R-:W-:Y:S01]  /*13f0*/  LEA.HI.X R16, R10, R7, R16, 0x2, P1 ;  /* 0x000000070a107211 */ /* 0x000fe200008f1410 */
[----:B------:R-:W-:Y:S01]  /*1400*/  IMAD R18, R11, UR9, RZ ;  /* 0x000000090b127c24 */ /* 0x000fe2000f8e02ff */
[----:B------:R-:W-:Y:S02]  /*1410*/  IADD3 R9, P3, PT, RZ, -R9, RZ ;  /* 0x80000009ff097210 */ /* 0x000fe40007f7e0ff */
[----:B--2---:R-:W-:-:S04]  /*1420*/  IADD3 R15, P1, P2, R15, UR12, R12 ;  /* 0x0000000c0f0f7c10 */ /* 0x004fc8000fa3e00c */
[----:B------:R-:W-:Y:S01]  /*1430*/  IADD3.X R16, PT, PT, R16, UR13, R13, P1, P2 ;  /* 0x0000000d10107c10 */ /* 0x000fe20008fe440d */
[----:B-1----:R-:W-:-:S06]  /*1440*/  ULEA UR5, UR7, UR5, 0x18 ;  /* 0x0000000507057291 */ /* 0x002fcc000f8ec0ff */
[----:B------:R-:W-:-:S04]  /*1450*/  VIADD R7, R12, UR5 ;  /* 0x000000050c077c36 */ /* 0x000fc80008000000 */
[----:B---3--:R-:W-:Y:S02]  /*1460*/  IMAD R10, R14, 0x200, R7 ;  /* 0x000002000e0a7824 */ /* 0x008fe400078e0207 */
[----:B------:R-:W-:Y:S02]  /*1470*/  IMAD.X R14, RZ, RZ, -0x1, P3 ;  /* 0xffffffffff0e7424 */ /* 0x000fe400018e06ff */
[----:B------:R-:W-:-:S07]  /*1480*/  IMAD R7, R3, 0x4, R10 ;  /* 0x0000000403077824 */ /* 0x000fce00078e020a */
.L_x_372:
[----:B------:R-:W-:Y:S01]  /*1490*/  IADD3 R9, P1, PT, R9, 0x1, RZ ;  /* 0x0000000109097810 */ /* 0x000fe20007f3e0ff */
[----:B------:R-:W-:Y:S01]  /*14a0*/  IMAD.MOV.U32 R10, RZ, RZ, R15 ;  /* 0x000000ffff0a7224 */ /* 0x000fe200078e000f */
[C---:B------:R-:W-:Y:S01]  /*14b0*/  IADD3 R3, P2, PT, R8.reuse, R3, RZ ;  /* 0x0000000308037210 */ /* 0x040fe20007f5e0ff */
[----:B------:R-:W-:Y:S01]  /*14c0*/  IMAD.MOV.U32 R11, RZ, RZ, R16 ;  /* 0x000000ffff0b7224 */ /* 0x000fe200078e0010 */
[----:B------:R-:W-:Y:S01]  /*14d0*/  LEA R15, P3, R8, R15, 0x2 ;  /* 0x0000000f080f7211 */ /* 0x000fe200078610ff */
[----:B------:R-:W-:Y:S01]  /*14e0*/  IMAD.X R14, RZ, RZ, R14, P1 ;  /* 0x000000ffff0e7224 */ /* 0x000fe200008e060e */
[----:B------:R-:W-:Y:S02]  /*14f0*/  ISETP.NE.U32.AND P1, PT, R9, RZ, PT ;  /* 0x000000ff0900720c */ /* 0x000fe40003f25070 */
[----:B------:R-:W-:Y:S01]  /*1500*/  @!PT LDS RZ, [RZ] ;  /* 0x00000000fffff984 */ /* 0x000fe20000000800 */
[----:B------:R-:W-:Y:S01]  /*1510*/  @!PT LDS RZ, [RZ] ;  /* 0x00000000fffff984 */ /* 0x000fe20000000800 */
[----:B------:R-:W-:Y:S01]  /*1520*/  @!PT LDS RZ, [RZ] ;  /* 0x00000000fffff984 */ /* 0x000fe20000000800 */
[----:B------:R1:W-:Y:S01]  /*1530*/  LDGSTS.E [R7+0x80], desc[UR22][R10.64] ;  /* 0x000800000a077fae */ /* 0x0003e2000b9a1016 */
[----:B------:R-:W-:Y:S02]  /*1540*/  IADD3.X R6, PT, PT, RZ, R6, RZ, P2, !PT ;  /* 0x00000006ff067210 */ /* 0x000fe400017fe4ff */
[----:B------:R-:W-:-:S02]  /*1550*/  ISETP.NE.AND.EX P1, PT, R14, RZ, PT, P1 ;  /* 0x000000ff0e00720c */ /* 0x000fc40003f25310 */
[----:B------:R-:W-:Y:S01]  /*1560*/  LEA.HI.X R16, R8, R16, RZ, 0x2, P3 ;  /* 0x0000001008107211 */ /* 0x000fe200018f14ff */
[----:B-1----:R-:W-:-:S10]  /*1570*/  IMAD R7, R18, 0x4, R7 ;  /* 0x0000000412077824 */ /* 0x002fd400078e0207 */
[----:B------:R-:W-:Y:S05]  /*1580*/  @P1 BRA `(.L_x_372) ;  /* 0xfffffffc00c01947 */ /* 0x000fea000383ffff */
.L_x_371:
[----:B------:R-:W-:Y:S05]  /*1590*/  BSYNC.RECONVERGENT B1 ;  /* 0x0000000000017941 */ /* 0x000fea0003800200 */
.L_x_370:
[----:B------:R-:W-:Y:S05]  /*15a0*/  @!P0 BRA `(.L_x_366) ;  /* 0x0000000000f88947 */ /* 0x000fea0003800000 */
[----:B------:R-:W1:Y:S01]  /*15b0*/  S2UR UR7, SR_CgaCtaId ;  /* 0x00000000000779c3 */ /* 0x000e620000008800 */
[----:B------:R-:W-:Y:S01]  /*15c0*/  UMOV UR5, 0x400 ;  /* 0x0000040000057882 */ /* 0x000fe20000000000 */
[----:B------:R-:W2:Y:S01]  /*15d0*/  LDCU.64 UR12, c[0x0][0x3a8] ;  /* 0x00007500ff0c77ac */ /* 0x000ea20008000a00 */
[C---:B------:R-:W-:Y:S01]  /*15e0*/  IADD3 R14, P0, PT, R3.reuse, UR20, RZ ;  /* 0x00000014030e7c10 */ /* 0x040fe2000ff1e0ff */
[C---:B------:R-:W-:Y:S01]  /*15f0*/  IMAD.SHL.U32 R9, R3.reuse, 0x4, RZ ;  /* 0x0000000403097824 */ /* 0x040fe200078e00ff */
[----:B------:R-:W-:Y:S01]  /*1600*/  UIADD3 UR5, UPT, UPT, UR5, 0x80, URZ ;  /* 0x0000008005057890 */ /* 0x000fe2000fffe0ff */
[----:B------:R-:W-:Y:S02]  /*1610*/  IMAD.U32 R10, RZ, RZ, UR20 ;  /* 0x00000014ff0a7e24 */ /* 0x000fe4000f8e00ff */
[----:B------:R-:W3:Y:S01]  /*1620*/  LDC R16, c[0x0][0x388] ;  /* 0x0000e200ff107b82 */ /* 0x000ee20000000800 */
[----:B------:R-:W-:Y:S01]  /*1630*/  IMAD.U32 R11, RZ, RZ, UR21 ;  /* 0x00000015ff0b7e24 */ /* 0x000fe2000f8e00ff */
[----:B------:R-:W-:Y:S01]  /*1640*/  SHF.L.U64.HI R11, R3, 0x2, R6 ;  /* 0x00000002030b7819 */ /* 0x000fe20000010206 */
[----:B------:R-:W-:Y:S01]  /*1650*/  IMAD.U32 R17, RZ, RZ, UR6 ;  /* 0x00000006ff117e24 */ /* 0x000fe2000f8e00ff */
[----:B------:R-:W-:Y:S01]  /*1660*/  LEA R9, P2, R10, R9, 0x2 ;  /* 0x000000090a097211 */ /* 0x000fe200078410ff */
[----:B------:R-:W-:-:S03]  /*1670*/  IMAD R21, R2, UR10, RZ ;  /* 0x0000000a02157c24 */ /* 0x000fc6000f8e02ff */
[----:B------:R-:W-:Y:S01]  /*1680*/  LEA.HI.X R10, R10, R11, R17, 0x2, P2 ;  /* 0x0000000b0a0a7211 */ /* 0x000fe200010f1411 */
[----:B------:R-:W-:Y:S01]  /*1690*/  IMAD R21, R21, UR9, RZ ;  /* 0x0000000915157c24 */ /* 0x000fe2000f8e02ff */
[----:B--2---:R-:W-:Y:S01]  /*16a0*/  IADD3 R7, P1, PT, R12, UR12, RZ ;  /* 0x0000000c0c077c10 */ /* 0x004fe2000ff3e0ff */
[----:B-1----:R-:W-:-:S03]  /*16b0*/  ULEA UR5, UR7, UR5, 0x18 ;  /* 0x0000000507057291 */ /* 0x002fc6000f8ec0ff */
[----:B------:R-:W-:Y:S02]  /*16c0*/  IADD3.X R11, PT, PT, R13, UR13, RZ, P1, !PT ;  /* 0x0000000d0d0b7c10 */ /* 0x000fe40008ffe4ff */
[----:B------:R-:W-:Y:S02]  /*16d0*/  SHF.R.U32.HI R13, RZ, 0x1e, R8 ;  /* 0x0000001eff0d7819 */ /* 0x000fe40000011608 */
[----:B------:R-:W-:Y:S01]  /*16e0*/  LEA R22, P1, R8, R9, 0x3 ;  /* 0x0000000908167211 */ /* 0x000fe200078218ff */
[----:B------:R-:W-:Y:S01]  /*16f0*/  VIADD R15, R12, UR5 ;  /* 0x000000050c0f7c36 */ /* 0x000fe20008000000 */
[----:B------:R-:W-:Y:S01]  /*1700*/  UMOV UR5, URZ ;  /* 0x000000ff00057c82 */ /* 0x000fe20008000000 */
[C---:B------:R-:W-:Y:S01]  /*1710*/  IMAD.SHL.U32 R12, R8.reuse, 0x4, RZ ;  /* 0x00000004080c7824 */ /* 0x040fe200078e00ff */
[----:B------:R-:W-:Y:S01]  /*1720*/  LEA.HI.X R28, R8, R10, RZ, 0x3, P1 ;  /* 0x0000000a081c7211 */ /* 0x000fe200008f1cff */
[----:B---3--:R-:W-:Y:S01]  /*1730*/  IMAD R16, R16, 0x200, R15 ;  /* 0x0000020010107824 */ /* 0x008fe200078e020f */
[----:B------:R-:W-:-:S02]  /*1740*/  IADD3.X R15, PT, PT, R6, UR6, RZ, P0, !PT ;  /* 0x00000006060f7c10 */ /* 0x000fc400087fe4ff */
[----:B------:R-:W-:Y:S01]  /*1750*/  IADD3 R20, P0, PT, R12, R9, RZ ;  /* 0x000000090c147210 */ /* 0x000fe20007f1e0ff */
[----:B------:R-:W-:Y:S01]  /*1760*/  IMAD R2, R3, 0x4, R16 ;  /* 0x0000000403027824 */ /* 0x000fe200078e0210 */
[C---:B------:R-:W-:Y:S01]  /*1770*/  SHF.L.U64.HI R15, R14.reuse, 0x2, R15 ;  /* 0x000000020e0f7819 */ /* 0x040fe2000001020f */
[----:B------:R-:W-:Y:S01]  /*1780*/  IMAD.SHL.U32 R14, R14, 0x4, RZ ;  /* 0x000000040e0e7824 */ /* 0x000fe200078e00ff */
[----:B------:R-:W-:Y:S01]  /*1790*/  IADD3.X R26, PT, PT, R13, R10, RZ, P0, !PT ;  /* 0x0000000a0d1a7210 */ /* 0x000fe200007fe4ff */
[----:B------:R-:W-:Y:S02]  /*17a0*/  IMAD R24, R21, 0x4, R2 ;  /* 0x0000000415187824 */ /* 0x000fe400078e0202 */
[----:B------:R-:W-:-:S04]  /*17b0*/  IMAD.WIDE.U32 R14, R8, 0xc, R14 ;  /* 0x0000000c080e7825 */ /* 0x000fc800078e000e */
[----:B------:R-:W-:Y:S02]  /*17c0*/  VIADD R23, R15, UR5 ;  /* 0x000000050f177c36 */ /* 0x000fe40008000000 */
[C-C-:B------:R-:W-:Y:S02]  /*17d0*/  IMAD R25, R21.reuse, 0x8, R2.reuse ;  /* 0x0000000815197824 */ /* 0x140fe400078e0202 */
[----:B------:R-:W-:-:S07]  /*17e0*/  IMAD R27, R21, 0xc, R2 ;  /* 0x0000000c151b7824 */ /* 0x000fce00078e0202 */
.L_x_373:
[----:B------:R-:W-:-:S05]  /*17f0*/  IADD3 R18, P0, PT, R7, R9, RZ ;  /* 0x0000000907127210 */ /* 0x000fca0007f1e0ff */
[----:B------:R-:W-:Y:S01]  /*1800*/  IMAD.X R19, R11, 0x1, R10, P0 ;  /* 0x000000010b137824 */ /* 0x000fe200000e060a */
[----:B------:R-:W-:-:S04]  /*1810*/  IADD3 R16, P0, PT, R7, R20, RZ ;  /* 0x0000001407107210 */ /* 0x000fc80007f1e0ff */
[----:B------:R-:W-:Y:S01]  /*1820*/  @!PT LDS RZ, [RZ] ;  /* 0x00000000fffff984 */ /* 0x000fe20000000800 */
[----:B------:R-:W-:Y:S01]  /*1830*/  @!PT LDS RZ, [RZ] ;  /* 0x00000000fffff984 */ /* 0x000fe20000000800 */
[----:B------:R-:W-:Y:S01]  /*1840*/  @!PT LDS RZ, [RZ] ;  /* 0x00000000fffff984 */ /* 0x000fe20000000800 */
[----:B------:R1:W-:Y:S01]  /*1850*/  LDGSTS.E [R2+0x80], desc[UR22][R18.64] ;  /* 0x0008000012027fae */ /* 0x0003e2000b9a1016 */
[----:B------:R-:W-:-:S05]  /*1860*/  IMAD.X R17, R11, 0x1, R26, P0 ;  /* 0x000000010b117824 */ /* 0x000fca00000e061a */
[----:B------:R2:W-:Y:S01]  /*1870*/  LDGSTS.E [R24+0x80], desc[UR22][R16.64] ;  /* 0x0008000010187fae */ /* 0x0005e2000b9a1016 */
[----:B-1----:R-:W-:Y:S01]  /*1880*/  IMAD R2, R21, 0x10, R2 ;  /* 0x0000001015027824 */ /* 0x002fe200078e0202 */
[----:B--2---:R-:W-:Y:S01]  /*1890*/  IADD3 R16, P0, PT, R7, R22, RZ ;  /* 0x0000001607107210 */ /* 0x004fe20007f1e0ff */
[----:B------:R-:W-:-:S04]  /*18a0*/  IMAD R24, R21, 0x10, R24 ;  /* 0x0000001015187824 */ /* 0x000fc800078e0218 */
[----:B------:R-:W-:Y:S01]  /*18b0*/  IMAD.X R17, R11, 0x1, R28, P0 ;  /* 0x000000010b117824 */ /* 0x000fe200000e061c */
[----:B------:R-:W-:Y:S02]  /*18c0*/  IADD3 R18, P0, PT, R7, R14, RZ ;  /* 0x0000000e07127210 */ /* 0x000fe40007f1e0ff */
[----:B------:R-:W-:Y:S02]  /*18d0*/  LEA R7, P1, R8, R7, 0x4 ;  /* 0x0000000708077211 */ /* 0x000fe400078220ff */
[----:B------:R1:W-:Y:S01]  /*18e0*/  LDGSTS.E [R25+0x80], desc[UR22][R16.64] ;  /* 0x0008000010197fae */ /* 0x0003e2000b9a1016 */
[----:B------:R-:W-:Y:S01]  /*18f0*/  IMAD.X R19, R11, 0x1, R23, P0 ;  /* 0x000000010b137824 */ /* 0x000fe200000e0617 */
[----:B------:R-:W-:Y:S02]  /*1900*/  IADD3 R3, P0, PT, R12, R3, RZ ;  /* 0x000000030c037210 */ /* 0x000fe40007f1e0ff */
[----:B------:R-:W-:Y:S02]  /*1910*/  LEA.HI.X R11, R8, R11, RZ, 0x4, P1 ;  /* 0x0000000b080b7211 */ /* 0x000fe400008f24ff */
[----:B------:R2:W-:Y:S01]  /*1920*/  LDGSTS.E [R27+0x80], desc[UR22][R18.64] ;  /* 0x00080000121b7fae */ /* 0x0005e2000b9a1016 */
[----:B------:R-:W-:Y:S01]  /*1930*/  IMAD.X R6, R13, 0x1, R6, P0 ;  /* 0x000000010d067824 */ /* 0x000fe200000e0606 */
[----:B------:R-:W-:-:S04]  /*1940*/  ISETP.GE.U32.AND P0, PT, R3, R4, PT ;  /* 0x000000040300720c */ /* 0x000fc80003f06070 */
[----:B------:R-:W-:Y:S02]  /*1950*/  ISETP.GE.U32.AND.EX P0, PT, R6, R5, PT, P0 ;  /* 0x000000050600720c */ /* 0x000fe40003f06100 */
[C---:B-1----:R-:W-:Y:S01]  /*1960*/  LEA R25, R21.reuse, R25, 0x4 ;  /* 0x0000001915197211 */ /* 0x042fe200078e20ff */
[----:B--2---:R-:W-:-:S10]  /*1970*/  IMAD R27, R21, 0x10, R27 ;  /* 0x00000010151b7824 */ /* 0x004fd400078e021b */
[----:B------:R-:W-:Y:S05]  /*1980*/  @!P0 BRA `(.L_x_373) ;  /* 0xfffffffc00988947 */ /* 0x000fea000383ffff */
.L_x_366:
[----:B------:R-:W-:Y:S05]  /*1990*/  BSYNC.RECONVERGENT B0 ;  /* 0x0000000000007941 */ /* 0x000fea0003800200 */
.L_x_365:
[----:B------:R-:W0:Y:S01]  /*19a0*/  LDGDEPBAR ;  /* 0x00000000000079af */ /* 0x000e220000000000 */
[----:B------:R-:W-:-:S04]  /*19b0*/  DEPBAR.LE SB0, 0x0 ;  /* 0x000080000000791a */ /* 0x000fc80000000000 */
[----:B------:R-:W-:Y:S06]  /*19c0*/  BAR.SYNC.DEFER_BLOCKING 0x0 ;  /* 0x0000000000007b1d */ /* 0x000fec0000010000 */
.L_x_355:
[----:B------:R-:W-:-:S13]  /*19d0*/  ISETP.NE.AND P0, PT, R0, UR19, PT ;  /* 0x0000001300007c0c */ /* 0x000fda000bf05270 */
[----:B------:R-:W-:Y:S05]  /*19e0*/  @!P0 BRA `(.L_x_374) ;  /* 0x0000000000888947 */ /* 0x000fea0003800000 */
[----:B------:R-:W1:Y:S02]  /*19f0*/  LDC R4, c[0x0][0x388] ;  /* 0x0000e200ff047b82 */ /* 0x000e640000000800 */
[----:B-1----:R-:W-:-:S13]  /*1a00*/  ISETP.GE.AND P0, PT, R4, 0x1, PT ;  /* 0x000000010400780c */ /* 0x002fda0003f06270 */
[----:B------:R-:W-:Y:S05]  /*1a10*/  @!P0 EXIT ;  /* 0x000000000000894d */ /* 0x000fea0003800000 */
[----:B------:R-:W1:Y:S01]  /*1a20*/  S2R R7, SR_CgaCtaId ;  /* 0x0000000000077919 */ /* 0x000e620000008800 */
[----:B------:R-:W2:Y:S01]  /*1a30*/  LDC R3, c[0x0][0x3b0] ;  /* 0x0000ec00ff037b82 */ /* 0x000ea20000000800 */
[----:B------:R-:W3:Y:S01]  /*1a40*/  LDCU UR7, c[0x0][0x3a0] ;  /* 0x00007400ff0777ac */ /* 0x000ee20008000800 */
[----:B------:R-:W-:Y:S01]  /*1a50*/  MOV R2, 0x400 ;  /* 0x0000040000027802 */ /* 0x000fe20000000f00 */
[----:B------:R-:W3:Y:S01]  /*1a60*/  S2R R5, SR_TID.X ;  /* 0x0000000000057919 */ /* 0x000ee20000002100 */
[----:B------:R-:W4:Y:S03]  /*1a70*/  LDCU.64 UR4, c[0x0][0x390] ;  /* 0x00007200ff0477ac */ /* 0x000f260008000a00 */
[----:B------:R-:W-:Y:S01]  /*1a80*/  VIADD R6, R2, 0x80 ;  /* 0x0000008002067836 */ /* 0x000fe20000000000 */
[----:B----4-:R-:W-:Y:S01]  /*1a90*/  ULEA UR4, UP0, UR20, UR4, 0x2 ;  /* 0x0000000414047291 */ /* 0x010fe2000f8010ff */
[----:B--2---:R-:W-:-:S02]  /*1aa0*/  IMAD R2, R4, 0x200, R3 ;  /* 0x0000020004027824 */ /* 0x004fc400078e0203 */
[----:B------:R-:W-:Y:S01]  /*1ab0*/  IMAD.MOV R4, RZ, RZ, -R4 ;  /* 0x000000ffff047224 */ /* 0x000fe200078e0a04 */
[----:B------:R-:W-:Y:S01]  /*1ac0*/  ULEA.HI.X UR5, UR20, UR5, UR6, 0x2, UP0 ;  /* 0x0000000514057291 */ /* 0x000fe200080f1406 */
[----:B-1----:R-:W-:Y:S02]  /*1ad0*/  LEA R6, R7, R6, 0x18 ;  /* 0x0000000607067211 */ /* 0x002fe400078ec0ff */
[C---:B---3--:R-:W-:Y:S01]  /*1ae0*/  LEA R3, R5.reuse, UR7, 0x2 ;  /* 0x0000000705037c11 */ /* 0x048fe2000f8e10ff */
[----:B------:R-:W-:-:S04]  /*1af0*/  IMAD R2, R5, 0x4, R2 ;  /* 0x0000000405027824 */ /* 0x000fc800078e0202 */
[----:B------:R-:W-:Y:S01]  /*1b00*/  IMAD.IADD R7, R6, 0x1, R3 ;  /* 0x0000000106077824 */ /* 0x000fe200078e0203 */
[----:B------:R-:W-:-:S07]  /*1b10*/  IADD3 R6, PT, PT, R2, 0x80, R6 ;  /* 0x0000008002067810 */ /* 0x000fce0007ffe006 */
.L_x_375:
[----:B------:R-:W-:Y:S01]  /*1b20*/  ISETP.GE.AND P0, PT, R5, R0, PT ;  /* 0x000000000500720c */ /* 0x000fe20003f06270 */
[----:B------:R-:W-:Y:S02]  /*1b30*/  IMAD.U32 R2, RZ, RZ, UR4 ;  /* 0x00000004ff027e24 */ /* 0x000fe4000f8e00ff */
[----:B------:R-:W-:Y:S02]  /*1b40*/  IMAD.U32 R3, RZ, RZ, UR5 ;  /* 0x00000005ff037e24 */ /* 0x000fe4000f8e00ff */
[----:B------:R-:W-:-:S08]  /*1b50*/  VIADD R4, R4, 0x1 ;  /* 0x0000000104047836 */ /* 0x000fd00000000000 */
[----:B------:R1:W-:Y:S01]  /*1b60*/  @!P0 LDS R8, [R7] ;  /* 0x0000000007088984 */ /* 0x0003e20000000800 */
[----:B------:R-:W-:-:S03]  /*1b70*/  @!P0 IMAD.WIDE R2, R5, 0x4, R2 ;  /* 0x0000000405028825 */ /* 0x000fc600078e0202 */
[----:B------:R2:W3:Y:S01]  /*1b80*/  @!P0 LDS R9, [R6] ;  /* 0x0000000006098984 */ /* 0x0004e20000000800 */
[----:B------:R-:W-:Y:S01]  /*1b90*/  VIADD R5, R5, 0x80 ;  /* 0x0000008005057836 */ /* 0x000fe20000000000 */
[----:B-1----:R-:W-:Y:S01]  /*1ba0*/  IADD3 R7, PT, PT, R7, 0x200, RZ ;  /* 0x0000020007077810 */ /* 0x002fe20007ffe0ff */
[----:B--2---:R-:W-:Y:S02]  /*1bb0*/  VIADD R6, R6, 0x200 ;  /* 0x0000020006067836 */ /* 0x004fe40000000000 */
[----:B---3--:R-:W-:-:S05]  /*1bc0*/  @!P0 FADD R9, R8, -R9 ;  /* 0x8000000908098221 */ /* 0x008fca0000000000 */
[----:B------:R1:W-:Y:S01]  /*1bd0*/  @!P0 STG.E desc[UR22][R2.64], R9 ;  /* 0x0000000902008986 */ /* 0x0003e2000c101916 */
[----:B------:R-:W-:-:S13]  /*1be0*/  ISETP.NE.AND P0, PT, R4, RZ, PT ;  /* 0x000000ff0400720c */ /* 0x000fda0003f05270 */
[----:B-1----:R-:W-:Y:S05]  /*1bf0*/  @P0 BRA `(.L_x_375) ;  /* 0xfffffffc00c80947 */ /* 0x002fea000383ffff */
[----:B------:R-:W-:Y:S05]  /*1c00*/  EXIT ;  /* 0x000000000000794d */ /* 0x000fea0003800000 */
.L_x_374:
        /* <DEDUP_REMOVED lines=19> */
.L_x_376:
[----:B-1----:R-:W-:Y:S01]  /*1d40*/  LDS R7, [R6] ;  /* 0x0000000006077984 */ /* 0x002fe20000000800 */
[----:B------:R-:W-:Y:S01]  /*1d50*/  IADD3 R0, PT, PT, R0, 0x1, RZ ;  /* 0x0000000100007810 */ /* 0x000fe20007ffe0ff */
[----:B------:R-:W-:Y:S02]  /*1d60*/  IMAD.U32 R2, RZ, RZ, UR4 ;  /* 0x00000004ff027e24 */ /* 0x000fe4000f8e00ff */
[----:B------:R-:W1:Y:S01]  /*1d70*/  LDS R8, [R4] ;  /* 0x0000000004087984 */ /* 0x000e620000000800 */
[----:B------:R-:W-:Y:S01]  /*1d80*/  ISETP.NE.AND P0, PT, R0, RZ, PT ;  /* 0x000000ff0000720c */ /* 0x000fe20003f05270 */
[----:B------:R-:W-:Y:S02]  /*1d90*/  IMAD.U32 R3, RZ, RZ, UR5 ;  /* 0x00000005ff037e24 */ /* 0x000fe4000f8e00ff */
[----:B------:R-:W-:-:S04]  /*1da0*/  IMAD.WIDE R2, R5, 0x4, R2 ;  /* 0x0000000405027825 */ /* 0x000fc800078e0202 */
[----:B-1----:R-:W-:-:S05]  /*1db0*/  FADD R7, R7, -R8 ;  /* 0x8000000807077221 */ /* 0x002fca0000000000 */
[----:B------:R1:W-:Y:S01]  /*1dc0*/  STG.E desc[UR22][R2.64], R7 ;  /* 0x0000000702007986 */ /* 0x0003e2000c101916 */
[----:B------:R-:W-:Y:S05]  /*1dd0*/  @!P0 EXIT ;  /* 0x000000000000894d */ /* 0x000fea0003800000 */
[----:B------:R-:W-:Y:S02]  /*1de0*/  VIADD R4, R4, 0x200 ;  /* 0x0000020004047836 */ /* 0x000fe40000000000 */
[----:B------:R-:W-:Y:S02]  /*1df0*/  VIADD R6, R6, 0x200 ;  /* 0x0000020006067836 */ /* 0x000fe40000000000 */
[----:B------:R-:W-:Y:S01]  /*1e00*/  VIADD R5, R5, 0x80 ;  /* 0x0000008005057836 */ /* 0x000fe20000000000 */
[----:B------:R-:W-:Y:S06]  /*1e10*/  BRA `(.L_x_376) ;  /* 0xfffffffc00c87947 */ /* 0x000fec000383ffff */
        .weak           $__internal_0_$__cuda_sm20_div_u64
        .type           $__internal_0_$__cuda_sm20_div_u64,@function
        .size           $__internal_0_$__cuda_sm20_div_u64,(.L_x_406 - $__internal_0_$__cuda_sm20_div_u64)
$__internal_0_$__cuda_sm20_div_u64:
[----:B------:R-:W-:Y:S02]  /*1e20*/  IMAD.MOV.U32 R16, RZ, RZ, R8 ;  /* 0x000000ffff107224 */ /* 0x000fe400078e0008 */
[----:B------:R-:W-:-:S04]  /*1e30*/  IMAD.U32 R17, RZ, RZ, UR4 ;  /* 0x00000004ff117e24 */ /* 0x000fc8000f8e00ff */
[----:B------:R-:W1:Y:S08]  /*1e40*/  I2F.U64.RP R16, R16 ;  /* 0x0000001000107312 */ /* 0x000e700000309000 */
[----:B-1----:R-:W1:Y:S02]  /*1e50*/  MUFU.RCP R10, R16 ;  /* 0x00000010000a7308 */ /* 0x002e640000001000 */
[----:B-1----:R-:W-:-:S06]  /*1e60*/  VIADD R10, R10, 0x1ffffffe ;  /* 0x1ffffffe0a0a7836 */ /* 0x002fcc0000000000 */
[----:B------:R-:W1:Y:S02]  /*1e70*/  F2I.U64.TRUNC R10, R10 ;  /* 0x0000000a000a7311 */ /* 0x000e64000020d800 */
[----:B-1----:R-:W-:-:S04]  /*1e80*/  IMAD.WIDE.U32 R12, R10, R8, RZ ;  /* 0x000000080a0c7225 */ /* 0x002fc800078e00ff */
[----:B------:R-:W-:Y:S01]  /*1e90*/  IMAD R13, R10, UR4, R13 ;  /* 0x000000040a0d7c24 */ /* 0x000fe2000f8e020d */
[----:B------:R-:W-:-:S03]  /*1ea0*/  IADD3 R19, P0, PT, RZ, -R12, RZ ;  /* 0x8000000cff137210 */ /* 0x000fc60007f1e0ff */
[----:B------:R-:W-:Y:S02]  /*1eb0*/  IMAD R13, R11, R8, R13 ;  /* 0x000000080b0d7224 */ /* 0x000fe400078e020d */
[----:B------:R-:W-:-:S04]  /*1ec0*/  IMAD.HI.U32 R12, R10, R19, RZ ;  /* 0x000000130a0c7227 */ /* 0x000fc800078e00ff */
[----:B------:R-:W-:Y:S02]  /*1ed0*/  IMAD.X R21, RZ, RZ, ~R13, P0 ;  /* 0x000000ffff157224 */ /* 0x000fe400000e0e0d */
[----:B------:R-:W-:Y:S02]  /*1ee0*/  IMAD.MOV.U32 R13, RZ, RZ, R10 ;  /* 0x000000ffff0d7224 */ /* 0x000fe400078e000a */
[-C--:B------:R-:W-:Y:S02]  /*1ef0*/  IMAD R17, R11, R21.reuse, RZ ;  /* 0x000000150b117224 */ /* 0x080fe400078e02ff */
[----:B------:R-:W-:-:S04]  /*1f00*/  IMAD.WIDE.U32 R12, P0, R10, R21, R12 ;  /* 0x000000150a0c7225 */ /* 0x000fc8000780000c */
[----:B------:R-:W-:-:S04]  /*1f10*/  IMAD.HI.U32 R21, R11, R21, RZ ;  /* 0x000000150b157227 */ /* 0x000fc800078e00ff */
[----:B------:R-:W-:-:S05]  /*1f20*/  IMAD.HI.U32 R12, P1, R11, R19, R12 ;  /* 0x000000130b0c7227 */ /* 0x000fca000782000c */
[----:B------:R-:W-:Y:S01]  /*1f30*/  IADD3 R13, P2, PT, R17, R12, RZ ;  /* 0x0000000c110d7210 */ /* 0x000fe20007f5e0ff */
[----:B------:R-:W-:-:S04]  /*1f40*/  IMAD.X R12, R21, 0x1, R11, P0 ;  /* 0x00000001150c7824 */ /* 0x000fc800000e060b */
[----:B------:R-:W-:Y:S01]  /*1f50*/  IMAD.WIDE.U32 R10, R13, R8, RZ ;  /* 0x000000080d0a7225 */ /* 0x000fe200078e00ff */
[----:B------:R-:W-:-:S03]  /*1f60*/  IADD3.X R17, PT, PT, RZ, RZ, R12, P2, P1 ;  /* 0x000000ffff117210 */ /* 0x000fc600017e240c */
[----:B------:R-:W-:Y:S01]  /*1f70*/  IMAD R11, R13, UR4, R11 ;  /* 0x000000040d0b7c24 */ /* 0x000fe2000f8e020b */
[----:B------:R-:W-:-:S03]  /*1f80*/  IADD3 R19, P0, PT, RZ, -R10, RZ ;  /* 0x8000000aff137210 */ /* 0x000fc60007f1e0ff */
[----:B------:R-:W-:Y:S02]  /*1f90*/  IMAD R11, R17, R8, R11 ;  /* 0x00000008110b7224 */ /* 0x000fe400078e020b */
[----:B------:R-:W-:-:S03]  /*1fa0*/  IMAD.HI.U32 R12, R13, R19, RZ ;  /* 0x000000130d0c7227 */ /* 0x000fc600078e00ff */
[----:B------:R-:W-:-:S05]  /*1fb0*/  IADD3.X R10, PT, PT, RZ, ~R11, RZ, P0, !PT ;  /* 0x8000000bff0a7210 */ /* 0x000fca00007fe4ff */
[----:B------:R-:W-:-:S04]  /*1fc0*/  IMAD.WIDE.U32 R12, P0, R13, R10, R12 ;  /* 0x0000000a0d0c7225 */ /* 0x000fc8000780000c */
[C---:B------:R-:W-:Y:S02]  /*1fd0*/  IMAD R11, R17.reuse, R10, RZ ;  /* 0x0000000a110b7224 */ /* 0x040fe400078e02ff */
[----:B------:R-:W-:-:S04]  /*1fe0*/  IMAD.HI.U32 R12, P1, R17, R19, R12 ;  /* 0x00000013110c7227 */ /* 0x000fc8000782000c */
[----:B------:R-:W-:Y:S01]  /*1ff0*/  IMAD.HI.U32 R10, R17, R10, RZ ;  /* 0x0000000a110a7227 */ /* 0x000fe200078e00ff */
[----:B------:R-:W-:-:S03]  /*2000*/  IADD3 R12, P2, PT, R11, R12, RZ ;  /* 0x0000000c0b0c7210 */ /* 0x000fc60007f5e0ff */
[----:B------:R-:W-:Y:S02]  /*2010*/  IMAD.X R17, R10, 0x1, R17, P0 ;  /* 0x000000010a117824 */ /* 0x000fe400000e0611 */
[----:B------:R-:W-:-:S03]  /*2020*/  IMAD.HI.U32 R10, R12, R9, RZ ;  /* 0x000000090c0a7227 */ /* 0x000fc600078e00ff */
[----:B------:R-:W-:Y:S01]  /*2030*/  IADD3.X R16, PT, PT, RZ, RZ, R17, P2, P1 ;  /* 0x000000ffff107210 */ /* 0x000fe200017e2411 */
[----:B------:R-:W-:Y:S02]  /*2040*/  IMAD.MOV.U32 R11, RZ, RZ, RZ ;  /* 0x000000ffff0b7224 */ /* 0x000fe400078e00ff */
[----:B------:R-:W-:-:S04]  /*2050*/  IMAD.WIDE.U32 R10, R12, R15, R10 ;  /* 0x0000000f0c0a7225 */ /* 0x000fc800078e000a */
[C---:B------:R-:W-:Y:S02]  /*2060*/  IMAD R13, R16.reuse, R15, RZ ;  /* 0x0000000f100d7224 */ /* 0x040fe400078e02ff */
[----:B------:R-:W-:-:S04]  /*2070*/  IMAD.HI.U32 R10, P0, R16, R9, R10 ;  /* 0x00000009100a7227 */ /* 0x000fc8000780000a */
[----:B------:R-:W-:Y:S01]  /*2080*/  IMAD.HI.U32 R12, R16, R15, RZ ;  /* 0x0000000f100c7227 */ /* 0x000fe200078e00ff */
[----:B------:R-:W-:-:S03]  /*2090*/  IADD3 R13, P1, PT, R13, R10, RZ ;  /* 0x0000000a0d0d7210 */ /* 0x000fc60007f3e0ff */
[----:B------:R-:W-:Y:S02]  /*20a0*/  IMAD.X R12, RZ, RZ, R12, P0 ;  /* 0x000000ffff0c7224 */ /* 0x000fe400000e060c */
[----:B------:R-:W-:-:S04]  /*20b0*/  IMAD.WIDE.U32 R10, R13, R8, RZ ;  /* 0x000000080d0a7225 */ /* 0x000fc800078e00ff */
[----:B------:R-:W-:Y:S01]  /*20c0*/  IMAD.X R17, RZ, RZ, R12, P1 ;  /* 0x000000ffff117224 */ /* 0x000fe200008e060c */
[----:B------:R-:W-:Y:S01]  /*20d0*/  IADD3 R19, P1, PT, -R10, R9, RZ ;  /* 0x000000090a137210 */ /* 0x000fe20007f3e1ff */
[----:B------:R-:W-:-:S03]  /*20e0*/  IMAD R11, R13, UR4, R11 ;  /* 0x000000040d0b7c24 */ /* 0x000fc6000f8e020b */
[-C--:B------:R-:W-:Y:S01]  /*20f0*/  ISETP.GE.U32.AND P0, PT, R19, R8.reuse, PT ;  /* 0x000000081300720c */ /* 0x080fe20003f06070 */
[----:B------:R-:W-:-:S04]  /*2100*/  IMAD R10, R17, R8, R11 ;  /* 0x00000008110a7224 */ /* 0x000fc800078e020b */
[----:B------:R-:W-:Y:S01]  /*2110*/  IMAD.X R16, R15, 0x1, ~R10, P1 ;  /* 0x000000010f107824 */ /* 0x000fe200008e0e0a */
[----:B------:R-:W-:Y:S01]  /*2120*/  IADD3 R10, P2, PT, R13, 0x1, RZ ;  /* 0x000000010d0a7810 */ /* 0x000fe20007f5e0ff */
[----:B------:R-:W-:Y:S01]  /*2130*/  IMAD.MOV.U32 R15, RZ, RZ, 0x0 ;  /* 0x00000000ff0f7424 */ /* 0x000fe200078e00ff */
[-C--:B------:R-:W-:Y:S02]  /*2140*/  IADD3 R9, P1, PT, -R8, R19.reuse, RZ ;  /* 0x0000001308097210 */ /* 0x080fe40007f3e1ff */
[C---:B------:R-:W-:Y:S01]  /*2150*/  ISETP.GE.U32.AND.EX P0, PT, R16.reuse, UR4, PT, P0 ;  /* 0x0000000410007c0c */ /* 0x040fe2000bf06100 */
[----:B------:R-:W-:Y:S01]  /*2160*/  IMAD.X R12, RZ, RZ, R17, P2 ;  /* 0x000000ffff0c7224 */ /* 0x000fe200010e0611 */
[----:B------:R-:W-:Y:S02]  /*2170*/  IADD3.X R11, PT, PT, R16, ~UR4, RZ, P1, !PT ;  /* 0x80000004100b7c10 */ /* 0x000fe40008ffe4ff */
[----:B------:R-:W-:Y:S02]  /*2180*/  SEL R9, R9, R19, P0 ;  /* 0x0000001309097207 */ /* 0x000fe40000000000 */
[----:B------:R-:W-:-:S02]  /*2190*/  SEL R13, R10, R13, P0 ;  /* 0x0000000d0a0d7207 */ /* 0x000fc40000000000 */
[----:B------:R-:W-:Y:S02]  /*21a0*/  SEL R11, R11, R16, P0 ;  /* 0x000000100b0b7207 */ /* 0x000fe40000000000 */
[----:B------:R-:W-:Y:S02]  /*21b0*/  SEL R12, R12, R17, P0 ;  /* 0x000000110c0c7207 */ /* 0x000fe40000000000 */
[----:B------:R-:W-:Y:S02]  /*21c0*/  ISETP.GE.U32.AND P0, PT, R9, R8, PT ;  /* 0x000000080900720c */ /* 0x000fe40003f06070 */
[----:B------:R-:W-:Y:S02]  /*21d0*/  IADD3 R10, P2, PT, R13, 0x1, RZ ;  /* 0x000000010d0a7810 */ /* 0x000fe40007f5e0ff */
[----:B------:R-:W-:Y:S02]  /*21e0*/  ISETP.GE.U32.AND.EX P0, PT, R11, UR4, PT, P0 ;  /* 0x000000040b007c0c */ /* 0x000fe4000bf06100 */
[----:B------:R-:W-:Y:S01]  /*21f0*/  ISETP.NE.U32.AND P1, PT, R8, RZ, PT ;  /* 0x000000ff0800720c */ /* 0x000fe20003f25070 */
[----:B------:R-:W-:Y:S01]  /*2200*/  IMAD.X R11, RZ, RZ, R12, P2 ;  /* 0x000000ffff0b7224 */ /* 0x000fe200010e060c */
[----:B------:R-:W-:-:S02]  /*2210*/  SEL R10, R10, R13, P0 ;  /* 0x0000000d0a0a7207 */ /* 0x000fc40000000000 */
[----:B------:R-:W-:Y:S02]  /*2220*/  ISETP.NE.AND.EX P1, PT, RZ, UR4, PT, P1 ;  /* 0x00000004ff007c0c */ /* 0x000fe4000bf25310 */
[----:B------:R-:W-:Y:S02]  /*2230*/  SEL R11, R11, R12, P0 ;  /* 0x0000000c0b0b7207 */ /* 0x000fe40000000000 */
[----:B------:R-:W-:Y:S02]  /*2240*/  SEL R10, R10, 0xffffffff, P1 ;  /* 0xffffffff0a0a7807 */ /* 0x000fe40000800000 */
[----:B------:R-:W-:Y:S01]  /*2250*/  SEL R11, R11, 0xffffffff, P1 ;  /* 0xffffffff0b0b7807 */ /* 0x000fe20000800000 */
[----:B------:R-:W-:Y:S06]  /*2260*/  RET.REL.NODEC R14 `(_ZN3cub18CUB_300001_SM_10006detail9transform16transform_kernelINS2_10policy_hubILb0EN4cuda3std3__45tupleIJN6thrust24THRUST_300001_SM_1000_NS10device_ptrIfEESC_EEEE10policy1000ElNS7_5minusIfEESC_JPfSI_EEEvT0_iT1_T2_DpNS2_10kernel_argIT3_EE) ;  /* 0xffffffdc0e647950 */ /* 0x000fec0003c3ffff */
.L_x_377:
        /* <DEDUP_REMOVED lines=9> */
.L_x_406:


//--------------------- .text._ZN3cub18CUB_300001_SM_10006detail9transform16transform_kernelINS2_10policy_hubILb0EN4cuda3std3__45tupleIJN6thrust24THRUST_300001_SM_1000_NS10device_ptrIfEESC_EEEE10policy1000EiNS7_5minusIfEESC_JPfSI_EEEvT0_iT1_T2_DpNS2_10kernel_argIT3_EE --------------------------
	.section	.text._ZN3cub18CUB_300001_SM_10006detail9transform16transform_kernelINS2_10policy_hubILb0EN4cuda3std3__45tupleIJN6thrust24THRUST_300001_SM_1000_NS10device_ptrIfEESC_EEEE10policy1000EiNS7_5minusIfEESC_JPfSI_EEEvT0_iT1_T2_DpNS2_10kernel_argIT3_EE,"ax",@progbits
	.align	128
        .global         _ZN3cub18CUB_300001_SM_10006detail9transform16transform_kernelINS2_10policy_hubILb0EN4cuda3std3__45tupleIJN6thrust24THRUST_300001_SM_1000_NS10device_ptrIfEESC_EEEE10policy1000EiNS7_5minusIfEESC_JPfSI_EEEvT0_iT1_T2_DpNS2_10kernel_argIT3_EE
        .type           _ZN3cub18CUB_300001_SM_10006detail9transform16transform_kernelINS2_10policy_hubILb0EN4cuda3std3__45tupleIJN6thrust24THRUST_300001_SM_1000_NS10device_ptrIfEESC_EEEE10policy1000EiNS7_5minusIfEESC_JPfSI_EEEvT0_iT1_T2_DpNS2_10kernel_argIT3_EE,@function
        .size           _ZN3cub18CUB_300001_SM_10006detail9transform16transform_kernelINS2_10policy_hubILb0EN4cuda3std3__45tupleIJN6thrust24THRUST_300001_SM_1000_NS10device_ptrIfEESC_EEEE10policy1000EiNS7_5minusIfEESC_JPfSI_EEEvT0_iT1_T2_DpNS2_10kernel_argIT3_EE,(.L_x_407 - _ZN3cub18CUB_300001_SM_10006detail9transform16transform_kernelINS2_10policy_hubILb0EN4cuda3std3__45tupleIJN6thrust24THRUST_300001_SM_1000_NS10device_ptrIfEESC_EEEE10policy1000EiNS7_5minusIfEESC_JPfSI_EEEvT0_iT1_T2_DpNS2_10kernel_argIT3_EE)
        .other          _ZN3cub18CUB_300001_SM_10006detail9transform16transform_kernelINS2_10policy_hubILb0EN4cuda3std3__45tupleIJN6thrust24THRUST_300001_SM_1000_NS10device_ptrIfEESC_EEEE10policy1000EiNS7_5minusIfEESC_JPfSI_EEEvT0_iT1_T2_DpNS2_10kernel_argIT3_EE,@"STO_CUDA_ENTRY STV_DEFAULT"
_ZN3cub18CUB_300001_SM_10006detail9transform16transform_kernelINS2_10policy_hubILb0EN4cuda3std3__45tupleIJN6thrust24THRUST_300001_SM_1000_NS10device_ptrIfEESC_EEEE10policy1000EiNS7_5minusIfEESC_JPfSI_EEEvT0_iT1_T2_DpNS2_10kernel_argIT3_EE:
.text._ZN3cub18CUB_300001_SM_10006detail9transform16transform_kernelINS2_10policy_hubILb0EN4cuda3std3__45tupleIJN6thrust24THRUST_300001_SM_1000_NS10device_ptrIfEESC_EEEE10policy1000EiNS7_5minusIfEESC_JPfSI_EEEvT0_iT1_T2_DpNS2_10kernel_argIT3_EE:
[----:B------:R-:W-:Y:S08]  /*0000*/  LDC R1, c[0x0][0x37c] ;  /* 0x0000df00ff017b82 */ /* 0x000ff00000000800 */
[----:B------:R-:W1:Y:S01]  /*0010*/  S2UR UR5, SR_CTAID.X ;  /* 0x00000000000579c3 */ /* 0x000e620000002500 */
[----:B------:R-:W2:Y:S01]  /*0020*/  LDCU UR7, c[0x0][0x370] ;  /* 0x00006e00ff0777ac */ /* 0x000ea20008000800 */
[----:B------:R-:W3:Y:S01]  /*0030*/  LDCU.64 UR16, c[0x0][0x380] ;  /* 0x00007000ff1077ac */ /* 0x000ee20008000a00 */
[----:B------:R-:W4:Y:S01]  /*0040*/  LDCU.64 UR20, c[0x0][0x358] ;  /* 0x00006b00ff1477ac */ /* 0x000f220008000a00 */
[----:B---3--:R-:W-:-:S02]  /*0050*/  USHF.L.U32 UR24, UR17, 0x7, URZ ;  /* 0x0000000711187899 */ /* 0x008fc400080006ff */
[----:B-1----:R-:W-:Y:S02]  /*0060*/  UIADD3 UR4, UPT, UPT, UR5, 0x2, URZ ;  /* 0x0000000205047890 */ /* 0x002fe4000fffe0ff */
[----:B------:R-:W-:Y:S02]  /*0070*/  UIMAD UR22, UR24, UR5, URZ ;  /* 0x00000005181672a4 */ /* 0x000fe4000f8e02ff */
[----:B--2---:R-:W-:Y:S02]  /*0080*/  UISETP.GE.U32.AND UP0, UPT, UR4, UR7, UPT ;  /* 0x000000070400728c */ /* 0x004fe4000bf06070 */
[----:B------:R-:W-:Y:S02]  /*0090*/  UIADD3 UR6, UPT, UPT, -UR22, UR16, URZ ;  /* 0x0000001016067290 */ /* 0x000fe4000fffe1ff */
[----:B------:R-:W-:Y:S02]  /*00a0*/  UISETP.EQ.OR UP0, UPT, UR5, URZ, UP0 ;  /* 0x000000ff0500728c */ /* 0x000fe40008702670 */
[----:B------:R-:W-:-:S04]  /*00b0*/  UISETP.LT.AND UP1, UPT, UR24, UR6, UPT ;  /* 0x000000061800728c */ /* 0x000fc8000bf21270 */
[----:B------:R-:W-:-:S03]  /*00c0*/  USEL UR23, UR24, UR6, UP1 ;  /* 0x0000000618177287 */ /* 0x000fc60008800000 */
[----:B----4-:R-:W-:Y:S09]  /*00d0*/  BRA.U UP0, `(.L_x_378) ;  /* 0x0000000100dc7547 */ /* 0x010ff2000b800000 */
        /* <DEDUP_REMOVED lines=20> */
[----:B------:R-:W-:Y:S02]  /*0220*/  ULOP3.LUT UR13, UR13, 0xfffffff0, URZ, 0xc0, !UPT ;  /* 0xfffffff00d0d7892 */ /* 0x000fe4000f8ec0ff */
[----:B------:R-:W-:Y:S02]  /*0230*/  ULOP3.LUT UR12, UR12, 0xfffffff0, URZ, 0xc0, !UPT ;  /* 0xfffffff00c0c7892 */ /* 0x000fe4000f8ec0ff */
[----:B------:R-:W-:Y:S02]  /*0240*/  ULEA UR14, UR16, UR14, 0x18 ;  /* 0x0000000e100e7291 */ /* 0x000fe4000f8ec0ff */
[----:B------:R-:W-:Y:S01]  /*0250*/  USHF.R.U32.HI UR7, URZ, 0x4, UR13 ;  /* 0x00000004ff077899 */ /* 0x000fe2000801160d */
        /* <DEDUP_REMOVED lines=8> */
[----:B------:R-:W-:-:S02]  /*02e0*/  UIADD3 UR13, UPT, UPT, UR13, UR12, URZ ;  /* 0x0000000c0d0d7290 */ /* 0x000fc4000fffe0ff */
[----:B------:R-:W-:Y:S02]  /*02f0*/  ULEA UR16, UR17, UR14, 0x9 ;  /* 0x0000000e11107291 */ /* 0x000fe4000f8e48ff */
[----:B------:R-:W-:Y:S02]  /*0300*/  USHF.R.U32.HI UR12, URZ, 0x4, UR12 ;  /* 0x00000004ff0c7899 */ /* 0x000fe4000801160c */
[----:B----4-:R-:W-:Y:S01]  /*0310*/  UIMAD.WIDE UR4, UR22, 0x4, UR4 ;  /* 0x00000004160478a5 */ /* 0x010fe2000f8e0204 */
[----:B------:R-:W-:Y:S01]  /*0320*/  IMAD.U32 R0, RZ, RZ, UR13 ;  /* 0x0000000dff007e24 */ /* 0x000fe2000f8e00ff */
[----:B------:R-:W-:Y:S02]  /*0330*/  UPRMT UR7, UR7, 0x5410, URZ ;  /* 0x0000541007077896 */ /* 0x000fe400080000ff */
[----:B--2---:R-:W-:Y:S02]  /*0340*/  UIMAD.WIDE UR8, UR22, 0x4, UR8 ;  /* 0x00000004160878a5 */ /* 0x004fe4000f8e0208 */
[----:B------:R-:W-:-:S02]  /*0350*/  UIADD3 UR18, UPT, UPT, UR16, 0x80, URZ ;  /* 0x0000008010127890 */ /* 0x000fc4000fffe0ff */
[----:B------:R-:W-:Y:S01]  /*0360*/  UPRMT UR12, UR12, 0x5410, URZ ;  /* 0x000054100c0c7896 */ /* 0x000fe200080000ff */
[----:B------:R-:W-:Y:S02]  /*0370*/  UMOV UR19, UR15 ;  /* 0x0000000f00137c82 */ /* 0x000fe40008000000 */
[----:B---3--:R1:W-:Y:S06]  /*0380*/  UBLKCP.S.G [UR14], [UR4], UR7 ;  /* 0x0000000e040073ba */ /* 0x0083ec0008000207 */
[----:B------:R1:W-:Y:S01]  /*0390*/  UBLKCP.S.G [UR18], [UR8], UR12 ;  /* 0x00000012080073ba */ /* 0x0003e2000800020c */
[----:B------:R1:W-:Y:S01]  /*03a0*/  SYNCS.ARRIVE.TRANS64 RZ, [UR15], R0 ;  /* 0x00000000ffff79a7 */ /* 0x0003e2000800000f */
[----:B------:R-:W-:Y:S01]  /*03b0*/  NOP ;  /* 0x0000000000007918 */ /* 0x000fe20000000000 */
.L_x_380:
[----:B-1----:R-:W-:Y:S05]  /*03c0*/  BSYNC.RECONVERGENT B0 ;  /* 0x0000000000007941 */ /* 0x002fea0003800200 */
.L_x_379:
[----:B------:R-:W1:Y:S08]  /*03d0*/  S2UR UR5, SR_CgaCtaId ;  /* 0x00000000000579c3 */ /* 0x000e700000008800 */
[----:B------:R-:W-:Y:S01]  /*03e0*/  BAR.SYNC.DEFER_BLOCKING 0x0 ;  /* 0x0000000000007b1d */ /* 0x000fe20000010000 */
[----:B------:R-:W-:-:S05]  /*03f0*/  SHF.L.U32 R0, RZ, 0x1f, RZ ;  /* 0x0000001fff007819 */ /* 0x000fca00000006ff */
[----:B------:R-:W-:Y:S02]  /*0400*/  UMOV UR4, 0x400 ;  /* 0x0000040000047882 */ /* 0x000fe40000000000 */
[----:B-1----:R-:W-:-:S12]  /*0410*/  ULEA UR4, UR5, UR4, 0x18 ;  /* 0x0000000405047291 */ /* 0x002fd8000f8ec0ff */
.L_x_381:
[----:B------:R-:W1:Y:S02]  /*0420*/  SYNCS.PHASECHK.TRANS64.TRYWAIT P0, [UR4], R0 ;  /* 0x00000000ff0075a7 */ /* 0x000e640008001104 */
[----:B-1----:R-:W-:Y:S05]  /*0430*/  @!P0 BRA `(.L_x_381) ;  /* 0xfffffffc00f88947 */ /* 0x002fea000383ffff */
[----:B------:R-:W-:Y:S05]  /*0440*/  BRA `(.L_x_382) ;  /* 0x0000001400687947 */ /* 0x000fea0003800000 */
.L_x_378:
[----:B------:R-:W1:Y:S01]  /*0450*/  S2R R2, SR_TID.Y ;  /* 0x0000000000027919 */ /* 0x000e620000002200 */
[----:B------:R-:W2:Y:S01]  /*0460*/  LDCU UR10, c[0x0][0x360] ;  /* 0x00006c00ff0a77ac */ /* 0x000ea20008000800 */
[----:B------:R-:W-:Y:S01]  /*0470*/  BSSY.RECONVERGENT B0, `(.L_x_383) ;  /* 0x00000b1000007945 */ /* 0x000fe20003800200 */
[----:B------:R-:W1:Y:S01]  /*0480*/  S2R R3, SR_TID.Z ;  /* 0x0000000000037919 */ /* 0x000e620000002300 */
[----:B------:R-:W2:Y:S01]  /*0490*/  LDCU UR11, c[0x0][0x364] ;  /* 0x00006c80ff0b77ac */ /* 0x000ea20008000800 */
[----:B------:R-:W3:Y:S01]  /*04a0*/  LDC R0, c[0x0][0x368] ;  /* 0x0000da00ff007b82 */ /* 0x000ee20000000800 */
[----:B------:R-:W4:Y:S01]  /*04b0*/  S2R R5, SR_TID.X ;  /* 0x0000000000057919 */ /* 0x000f220000002100 */
[----:B------:R-:W-:Y:S02]  /*04c0*/  USHF.L.U32 UR4, UR23, 0x2, URZ ;  /* 0x0000000217047899 */ /* 0x000fe400080006ff */
[----:B------:R-:W-:Y:S02]  /*04d0*/  USHF.R.S32.HI UR12, URZ, 0x1f, UR22 ;  /* 0x0000001fff0c7899 */ /* 0x000fe40008011416 */
[----:B------:R-:W-:-:S04]  /*04e0*/  USHF.R.S32.HI UR5, URZ, 0x1f, UR4 ;  /* 0x0000001fff057899 */ /* 0x000fc80008011404 */
[----:B------:R-:W-:Y:S02]  /*04f0*/  USHF.R.U32.HI UR13, URZ, 0x2, UR5 ;  /* 0x00000002ff0d7899 */ /* 0x000fe40008011605 */
[----:B------:R-:W-:Y:S02]  /*0500*/  USHF.R.U64 UR7, UR4, 0x2, UR5 ;  /* 0x0000000204077899 */ /* 0x000fe40008001205 */
[----:B--2---:R-:W-:Y:S02]  /*0510*/  UIMAD UR4, UR10, UR11, URZ ;  /* 0x0000000b0a0472a4 */ /* 0x004fe4000f8e02ff */
[----:B-1----:R-:W-:Y:S02]  /*0520*/  IMAD R2, R3, UR11, R2 ;  /* 0x0000000b03027c24 */ /* 0x002fe4000f8e0202 */
[----:B------:R-:W-:Y:S02]  /*0530*/  IMAD.U32 R3, RZ, RZ, UR13 ;  /* 0x0000000dff037e24 */ /* 0x000fe4000f8e00ff */
[----:B----4-:R-:W-:-:S02]  /*0540*/  IMAD R2, R2, UR10, R5 ;  /* 0x0000000a02027c24 */ /* 0x010fc4000f8e0205 */
[----:B---3--:R-:W-:Y:S01]  /*0550*/  IMAD R5, R0, UR4, RZ ;  /* 0x0000000400057c24 */ /* 0x008fe2000f8e02ff */
[----:B------:R-:W-:Y:S02]  /*0560*/  UMOV UR4, URZ ;  /* 0x000000ff00047c82 */ /* 0x000fe40008000000 */
[----:B------:R-:W-:-:S04]  /*0570*/  ISETP.LT.U32.AND P0, PT, R2, UR7, PT ;  /* 0x0000000702007c0c */ /* 0x000fc8000bf01070 */
[----:B------:R-:W-:Y:S01]  /*0580*/  ISETP.GT.U32.AND.EX P0, PT, R3, RZ, PT, P0 ;  /* 0x000000ff0300720c */ /* 0x000fe20003f04100 */
[----:B------:R-:W-:-:S12]  /*0590*/  IMAD.MOV.U32 R3, RZ, RZ, RZ ;  /* 0x000000ffff037224 */ /* 0x000fd800078e00ff */
[----:B------:R-:W-:Y:S05]  /*05a0*/  @!P0 BRA `(.L_x_384) ;  /* 0x0000000800748947 */ /* 0x000fea0003800000 */
[----:B------:R-:W-:Y:S01]  /*05b0*/  IMAD.IADD R7, R5, 0x1, R2 ;  /* 0x0000000105077824 */ /* 0x000fe200078e0202 */
[----:B------:R-:W-:Y:S01]  /*05c0*/  MOV R6, UR7 ;  /* 0x0000000700067c02 */ /* 0x000fe20008000f00 */
[----:B------:R-:W-:Y:S01]  /*05d0*/  IMAD.U32 R4, RZ, RZ, UR13 ;  /* 0x0000000dff047e24 */ /* 0x000fe2000f8e00ff */
[----:B------:R-:W-:Y:S01]  /*05e0*/  BSSY.RECONVERGENT B1, `(.L_x_385) ;  /* 0x0000029000017945 */ /* 0x000fe20003800200 */
[----:B------:R-:W-:Y:S01]  /*05f0*/  IMAD.U32 R8, RZ, RZ, UR13 ;  /* 0x0000000dff087e24 */ /* 0x000fe2000f8e00ff */
[C---:B------:R-:W-:Y:S01]  /*0600*/  ISETP.LT.U32.AND P1, PT, R7.reuse, UR7, PT ;  /* 0x0000000707007c0c */ /* 0x040fe2000bf21070 */
[----:B------:R-:W-:Y:S01]  /*0610*/  IMAD.MOV.U32 R9, RZ, RZ, -0x1 ;  /* 0xffffffffff097424 */ /* 0x000fe200078e00ff */
[----:B------:R-:W-:Y:S02]  /*0620*/  ISETP.LT.U32.AND P0, PT, R7, UR7, PT ;  /* 0x0000000707007c0c */ /* 0x000fe4000bf01070 */
[----:B------:R-:W-:Y:S02]  /*0630*/  ISETP.GT.U32.AND.EX P1, PT, R4, RZ, PT, P1 ;  /* 0x000000ff0400720c */ /* 0x000fe40003f24110 */
[----:B------:R-:W-:Y:S01]  /*0640*/  ISETP.GT.U32.AND.EX P0, PT, R8, RZ, PT, P0 ;  /* 0x000000ff0800720c */ /* 0x000fe20003f04100 */
[----:B------:R-:W-:Y:S01]  /*0650*/  IMAD.U32 R8, RZ, RZ, UR13 ;  /* 0x0000000dff087e24 */ /* 0x000fe2000f8e00ff */
[----:B------:R-:W-:-:S02]  /*0660*/  SEL R6, R6, R7, P1 ;  /* 0x0000000706067207 */ /* 0x000fc40000800000 */
[----:B------:R-:W-:Y:S02]  /*0670*/  SEL R4, RZ, 0x1, !P0 ;  /* 0x00000001ff047807 */ /* 0x000fe40004000000 */
        /* <DEDUP_REMOVED lines=13> */
[----:B------:R-:W-:-:S04]  /*0750*/  IMAD.HI.U32 R7, R7, R9, R6 ;  /* 0x0000000907077227 */ /* 0x000fc800078e0006 */
[----:B------:R-:W-:Y:S02]  /*0760*/  IMAD.MOV.U32 R9, RZ, RZ, RZ ;  /* 0x000000ffff097224 */ /* 0x000fe400078e00ff */
[----:B------:R-:W-:-:S04]  /*0770*/  IMAD.HI.U32 R7, R7, R12, RZ ;  /* 0x0000000c07077227 */ /* 0x000fc800078e00ff */
[----:B------:R-:W-:-:S04]  /*0780*/  IMAD.MOV R10, RZ, RZ, -R7 ;  /* 0x000000ffff0a7224 */ /* 0x000fc800078e0a07 */
[----:B------:R-:W-:-:S05]  /*0790*/  IMAD R10, R5, R10, R12 ;  /* 0x0000000a050a7224 */ /* 0x000fca00078e020c */
[----:B------:R-:W-:-:S13]  /*07a0*/  ISETP.GE.U32.AND P0, PT, R10, R5, PT ;  /* 0x000000050a00720c */ /* 0x000fda0003f06070 */
[----:B------:R-:W-:Y:S01]  /*07b0*/  @P0 IADD3 R10, PT, PT, -R5, R10, RZ ;  /* 0x0000000a050a0210 */ /* 0x000fe20007ffe1ff */
[----:B------:R-:W-:-:S03]  /*07c0*/  @P0 VIADD R7, R7, 0x1 ;  /* 0x0000000107070836 */ /* 0x000fc60000000000 */
[----:B------:R-:W-:-:S13]  /*07d0*/  ISETP.GE.U32.AND P1, PT, R10, R5, PT ;  /* 0x000000050a00720c */ /* 0x000fda0003f26070 */
[----:B------:R-:W-:Y:S01]  /*07e0*/  @P1 VIADD R7, R7, 0x1 ;  /* 0x0000000107071836 */ /* 0x000fe20000000000 */
[----:B------:R-:W-:-:S05]  /*07f0*/  @!P2 LOP3.LUT R7, RZ, R5, RZ, 0x33, !PT ;  /* 0x00000005ff07a212 */ /* 0x000fca00078e33ff */
[----:B------:R-:W-:Y:S01]  /*0800*/  IMAD.MOV.U32 R8, RZ, RZ, R7 ;  /* 0x000000ffff087224 */ /* 0x000fe200078e0007 */
[----:B------:R-:W-:Y:S06]  /*0810*/  BRA `(.L_x_387) ;  /* 0x0000000000147947 */ /* 0x000fec0003800000 */
.L_x_386:
[----:B------:R-:W-:Y:S01]  /*0820*/  IMAD.MOV.U32 R9, RZ, RZ, R12 ;  /* 0x000000ffff097224 */ /* 0x000fe200078e000c */
[----:B------:R-:W-:-:S07]  /*0830*/  MOV R8, 0x850 ;  /* 0x0000085000087802 */ /* 0x000fce0000000f00 */
[----:B------:R-:W-:Y:S05]  /*0840*/  CALL.REL.NOINC `($__internal_1_$__cuda_sm20_div_u64) ;  /* 0x0000001400747944 */ /* 0x000fea0003c00000 */
[----:B------:R-:W-:Y:S01]  /*0850*/  IMAD.MOV.U32 R8, RZ, RZ, R6 ;  /* 0x000000ffff087224 */ /* 0x000fe200078e0006 */
[----:B------:R-:W-:-:S07]  /*0860*/  MOV R9, R7 ;  /* 0x0000000700097202 */ /* 0x000fce0000000f00 */
.L_x_387:
[----:B------:R-:W-:Y:S05]  /*0870*/  BSYNC.RECONVERGENT B1 ;  /* 0x0000000000017941 */ /* 0x000fea0003800200 */
.L_x_385:
[----:B------:R-:W-:Y:S01]  /*0880*/  IADD3 R12, P0, PT, R8, R4, RZ ;  /* 0x00000004080c7210 */ /* 0x000fe20007f1e0ff */
[----:B------:R-:W1:Y:S01]  /*0890*/  LDC R6, c[0x0][0x3a0] ;  /* 0x0000e800ff067b82 */ /* 0x000e620000000800 */
[----:B------:R-:W-:Y:S01]  /*08a0*/  BSSY.RECONVERGENT B1, `(.L_x_388) ;  /* 0x0000030000017945 */ /* 0x000fe20003800200 */
[----:B------:R-:W-:Y:S01]  /*08b0*/  IMAD.MOV.U32 R27, RZ, RZ, R2 ;  /* 0x000000ffff1b7224 */ /* 0x000fe200078e0002 */
[C---:B------:R-:W-:Y:S01]  /*08c0*/  LOP3.LUT R4, R12.reuse, 0x3, RZ, 0xc0, !PT ;  /* 0x000000030c047812 */ /* 0x040fe200078ec0ff */
[----:B------:R-:W-:Y:S01]  /*08d0*/  IMAD.X R8, RZ, RZ, R9, P0 ;  /* 0x000000ffff087224 */ /* 0x000fe200000e0609 */
[----:B------:R-:W-:Y:S02]  /*08e0*/  ISETP.GE.U32.AND P0, PT, R12, 0x3, PT ;  /* 0x000000030c00780c */ /* 0x000fe40003f06070 */
[----:B------:R-:W-:Y:S01]  /*08f0*/  ISETP.NE.U32.AND P1, PT, R4, 0x3, PT ;  /* 0x000000030400780c */ /* 0x000fe20003f25070 */
[----:B------:R-:W-:Y:S01]  /*0900*/  IMAD.MOV.U32 R4, RZ, RZ, R3 ;  /* 0x000000ffff047224 */ /* 0x000fe200078e0003 */
[----:B------:R-:W-:-:S02]  /*0910*/  ISETP.GE.U32.AND.EX P0, PT, R8, RZ, PT, P0 ;  /* 0x000000ff0800720c */ /* 0x000fc40003f06100 */
[----:B------:R-:W-:Y:S02]  /*0920*/  ISETP.NE.AND.EX P1, PT, RZ, RZ, PT, P1 ;  /* 0x000000ffff00720c */ /* 0x000fe40003f25310 */
[----:B-1----:R-:W-:-:S11]  /*0930*/  SHF.R.S32.HI R11, RZ, 0x1f, R6 ;  /* 0x0000001fff0b7819 */ /* 0x002fd60000011406 */
[----:B------:R-:W-:Y:S05]  /*0940*/  @!P1 BRA `(.L_x_389) ;  /* 0x0000000000949947 */ /* 0x000fea0003800000 */
[----:B------:R-:W1:Y:S01]  /*0950*/  S2UR UR8, SR_CgaCtaId ;  /* 0x00000000000879c3 */ /* 0x000e620000008800 */
[----:B------:R-:W2:Y:S01]  /*0960*/  LDCU.64 UR14, c[0x0][0x398] ;  /* 0x00007300ff0e77ac */ /* 0x000ea20008000a00 */
[----:B------:R-:W-:Y:S02]  /*0970*/  VIADD R12, R12, 0x1 ;  /* 0x000000010c0c7836 */ /* 0x000fe40000000000 */
[----:B------:R-:W-:Y:S01]  /*0980*/  IMAD R8, R0, UR11, RZ ;  /* 0x0000000b00087c24 */ /* 0x000fe2000f8e02ff */
[----:B------:R-:W-:Y:S01]  /*0990*/  USHF.L.U32 UR5, UR22, 0x2, URZ ;  /* 0x0000000216057899 */ /* 0x000fe200080006ff */
[----:B------:R-:W-:Y:S01]  /*09a0*/  IMAD.MOV.U32 R27, RZ, RZ, R2 ;  /* 0x000000ffff1b7224 */ /* 0x000fe200078e0002 */
[----:B------:R-:W-:Y:S01]  /*09b0*/  USHF.L.U64.HI UR9, UR22, 0x2, UR12 ;  /* 0x0000000216097899 */ /* 0x000fe2000801020c */
[----:B------:R-:W-:Y:S01]  /*09c0*/  LOP3.LUT R12, R12, 0x3, RZ, 0xc0, !PT ;  /* 0x000000030c0c7812 */ /* 0x000fe200078ec0ff */
[----:B------:R-:W-:Y:S02]  /*09d0*/  IMAD R10, R8, UR10, RZ ;  /* 0x0000000a080a7c24 */ /* 0x000fe4000f8e02ff */
[----:B------:R-:W-:Y:S01]  /*09e0*/  LEA R7, P1, R2, UR5, 0x2 ;  /* 0x0000000502077c11 */ /* 0x000fe2000f8210ff */
[----:B------:R-:W-:-:S02]  /*09f0*/  UMOV UR5, 0x400 ;  /* 0x0000040000057882 */ /* 0x000fc40000000000 */
[----:B------:R-:W-:Y:S01]  /*0a00*/  UIADD3 UR5, UPT, UPT, UR5, 0x80, URZ ;  /* 0x0000008005057890 */ /* 0x000fe2000fffe0ff */
[----:B------:R-:W-:Y:S02]  /*0a10*/  LEA.HI.X R4, R2, UR9, R3, 0x2, P1 ;  /* 0x0000000902047c11 */ /* 0x000fe400088f1403 */
[----:B------:R-:W-:Y:S02]  /*0a20*/  IADD3 R12, P1, PT, RZ, -R12, RZ ;  /* 0x8000000cff0c7210 */ /* 0x000fe40007f3e0ff */
[----:B--2---:R-:W-:-:S03]  /*0a30*/  IADD3 R14, P2, P3, R7, UR14, R6 ;  /* 0x0000000e070e7c10 */ /* 0x004fc6000fb5e006 */
[----:B------:R-:W-:Y:S01]  /*0a40*/  IMAD.X R13, RZ, RZ, -0x1, P1 ;  /* 0xffffffffff0d7424 */ /* 0x000fe200008e06ff */
[----:B------:R-:W-:Y:S01]  /*0a50*/  IADD3.X R15, PT, PT, R4, UR15, R11, P2, P3 ;  /* 0x0000000f040f7c10 */ /* 0x000fe200097e640b */
[----:B-1----:R-:W-:Y:S01]  /*0a60*/  ULEA UR5, UR8, UR5, 0x18 ;  /* 0x0000000508057291 */ /* 0x002fe2000f8ec0ff */
[----:B------:R-:W-:-:S05]  /*0a70*/  MOV R4, R3 ;  /* 0x0000000300047202 */ /* 0x000fca0000000f00 */
[----:B------:R-:W-:-:S04]  /*0a80*/  VIADD R7, R6, UR5 ;  /* 0x0000000506077c36 */ /* 0x000fc80008000000 */
[----:B------:R-:W-:-:S07]  /*0a90*/  IMAD R7, R2, 0x4, R7 ;  /* 0x0000000402077824 */ /* 0x000fce00078e0207 */
.L_x_390:
        /* <DEDUP_REMOVED lines=13> */
[----:B------:R-:W-:-:S02]  /*0b70*/  ISETP.NE.AND.EX P1, PT, R13, RZ, PT, P1 ;  /* 0x000000ff0d00720c */ /* 0x000fc40003f25310 */
[----:B-1----:R-:W-:-:S11]  /*0b80*/  LEA R7, R10, R7, 0x2 ;  /* 0x000000070a077211 */ /* 0x002fd600078e10ff */
[----:B------:R-:W-:Y:S05]  /*0b90*/  @P1 BRA `(.L_x_390) ;  /* 0xfffffffc00c01947 */ /* 0x000fea000383ffff */
.L_x_389:
[----:B------:R-:W-:Y:S05]  /*0ba0*/  BSYNC.RECONVERGENT B1 ;  /* 0x0000000000017941 */ /* 0x000fea0003800200 */
.L_x_388:
[----:B------:R-:W-:Y:S05]  /*0bb0*/  @!P0 BRA `(.L_x_384) ;  /* 0x0000000000f08947 */ /* 0x000fea0003800000 */
[----:B------:R-:W1:Y:S01]  /*0bc0*/  LDCU.64 UR14, c[0x0][0x398] ;  /* 0x00007300ff0e77ac */ /* 0x000e620008000a00 */
[----:B------:R-:W2:Y:S01]  /*0bd0*/  S2UR UR9, SR_CgaCtaId ;  /* 0x00000000000979c3 */ /* 0x000ea20000008800 */
[----:B------:R-:W-:Y:S01]  /*0be0*/  IMAD.SHL.U32 R9, R5, 0x4, RZ ;  /* 0x0000000405097824 */ /* 0x000fe200078e00ff */
[----:B------:R-:W-:Y:S01]  /*0bf0*/  UMOV UR8, 0x400 ;  /* 0x0000040000087882 */ /* 0x000fe20000000000 */
[----:B------:R-:W-:Y:S01]  /*0c00*/  IMAD R21, R0, UR11, RZ ;  /* 0x0000000b00157c24 */ /* 0x000fe2000f8e02ff */
[----:B------:R-:W-:Y:S01]  /*0c10*/  UIADD3 UR8, UPT, UPT, UR8, 0x80, URZ ;  /* 0x0000008008087890 */ /* 0x000fe2000fffe0ff */
[----:B------:R-:W-:Y:S02]  /*0c20*/  UMOV UR5, URZ ;  /* 0x000000ff00057c82 */ /* 0x000fe40008000000 */
[----:B------:R-:W-:Y:S01]  /*0c30*/  IMAD R21, R21, UR10, RZ ;  /* 0x0000000a15157c24 */ /* 0x000fe2000f8e02ff */
[----:B-1----:R-:W-:Y:S01]  /*0c40*/  IADD3 R25, P0, PT, R6, UR14, RZ ;  /* 0x0000000e06197c10 */ /* 0x002fe2000ff1e0ff */
[----:B------:R-:W-:-:S03]  /*0c50*/  USHF.L.U64.HI UR14, UR22, 0x2, UR12 ;  /* 0x00000002160e7899 */ /* 0x000fc6000801020c */
[----:B------:R-:W-:Y:S01]  /*0c60*/  IADD3.X R7, PT, PT, R11, UR15, RZ, P0, !PT ;  /* 0x0000000f0b077c10 */ /* 0x000fe200087fe4ff */
[----:B------:R-:W-:Y:S02]  /*0c70*/  USHF.L.U32 UR15, UR22, 0x2, URZ ;  /* 0x00000002160f7899 */ /* 0x000fe400080006ff */
[C---:B------:R-:W-:Y:S01]  /*0c80*/  IADD3 R8, P0, PT, R27.reuse, UR22, RZ ;  /* 0x000000161b087c10 */ /* 0x040fe2000ff1e0ff */
[----:B--2---:R-:W-:Y:S01]  /*0c90*/  ULEA UR8, UR9, UR8, 0x18 ;  /* 0x0000000809087291 */ /* 0x004fe2000f8ec0ff */
[----:B------:R-:W-:Y:S02]  /*0ca0*/  SHF.R.U32.HI R11, RZ, 0x1e, R5 ;  /* 0x0000001eff0b7819 */ /* 0x000fe40000011605 */
[----:B------:R-:W-:Y:S01]  /*0cb0*/  IADD3.X R15, PT, PT, R4, UR12, RZ, P0, !PT ;  /* 0x0000000c040f7c10 */ /* 0x000fe200087fe4ff */
[----:B------:R-:W-:Y:S01]  /*0cc0*/  IMAD.SHL.U32 R14, R8, 0x4, RZ ;  /* 0x00000004080e7824 */ /* 0x000fe200078e00ff */
[----:B------:R-:W-:Y:S01]  /*0cd0*/  LEA R10, P0, R27, UR15, 0x2 ;  /* 0x0000000f1b0a7c11 */ /* 0x000fe2000f8010ff */
[----:B------:R-:W-:Y:S01]  /*0ce0*/  VIADD R6, R6, UR8 ;  /* 0x0000000806067c36 */ /* 0x000fe20008000000 */
[----:B------:R-:W-:-:S02]  /*0cf0*/  SHF.L.U64.HI R15, R8, 0x2, R15 ;  /* 0x00000002080f7819 */ /* 0x000fc4000001020f */
[C---:B------:R-:W-:Y:S01]  /*0d00*/  LEA.HI.X R12, R27.reuse, UR14, R4, 0x2, P0 ;  /* 0x0000000e1b0c7c11 */ /* 0x040fe200080f1404 */
[----:B------:R-:W-:Y:S01]  /*0d10*/  IMAD R8, R27, 0x4, R6 ;  /* 0x000000041b087824 */ /* 0x000fe200078e0206 */
[-C--:B------:R-:W-:Y:S01]  /*0d20*/  IADD3 R20, P1, PT, R9, R10.reuse, RZ ;  /* 0x0000000a09147210 */ /* 0x080fe20007f3e0ff */
[C---:B------:R-:W-:Y:S01]  /*0d30*/  IMAD.WIDE.U32 R14, R5.reuse, 0xc, R14 ;  /* 0x0000000c050e7825 */ /* 0x040fe200078e000e */
[----:B------:R-:W-:Y:S02]  /*0d40*/  LEA R13, P0, R5, R10, 0x3 ;  /* 0x0000000a050d7211 */ /* 0x000fe400078018ff */
[----:B------:R-:W-:Y:S01]  /*0d50*/  LEA R22, R21, R8, 0x2 ;  /* 0x0000000815167211 */ /* 0x000fe200078e10ff */
[----:B------:R-:W-:Y:S01]  /*0d60*/  IMAD.X R26, R11, 0x1, R12, P1 ;  /* 0x000000010b1a7824 */ /* 0x000fe200008e060c */
[----:B------:R-:W-:Y:S01]  /*0d70*/  LEA.HI.X R24, R5, R12, RZ, 0x3, P0 ;  /* 0x0000000c05187211 */ /* 0x000fe200000f1cff */
[----:B------:R-:W-:Y:S02]  /*0d80*/  VIADD R28, R15, UR5 ;  /* 0x000000050f1c7c36 */ /* 0x000fe40008000000 */
[----:B------:R-:W-:-:S02]  /*0d90*/  IMAD R23, R21, 0x8, R8 ;  /* 0x0000000815177824 */ /* 0x000fc400078e0208 */
[----:B------:R-:W-:-:S07]  /*0da0*/  IMAD R6, R21, 0xc, R8 ;  /* 0x0000000c15067824 */ /* 0x000fce00078e0208 */
.L_x_391:
[----:B------:R-:W-:-:S05]  /*0db0*/  IADD3 R18, P0, PT, R25, R10, RZ ;  /* 0x0000000a19127210 */ /* 0x000fca0007f1e0ff */
[----:B------:R-:W-:Y:S01]  /*0dc0*/  IMAD.X R19, R7, 0x1, R12, P0 ;  /* 0x0000000107137824 */ /* 0x000fe200000e060c */
[----:B------:R-:W-:-:S04]  /*0dd0*/  IADD3 R16, P0, PT, R25, R20, RZ ;  /* 0x0000001419107210 */ /* 0x000fc80007f1e0ff */
[----:B------:R-:W-:Y:S01]  /*0de0*/  @!PT LDS RZ, [RZ] ;  /* 0x00000000fffff984 */ /* 0x000fe20000000800 */
[----:B------:R-:W-:Y:S01]  /*0df0*/  @!PT LDS RZ, [RZ] ;  /* 0x00000000fffff984 */ /* 0x000fe20000000800 */
[----:B------:R-:W-:Y:S01]  /*0e00*/  @!PT LDS RZ, [RZ] ;  /* 0x00000000fffff984 */ /* 0x000fe20000000800 */
[----:B------:R1:W-:Y:S01]  /*0e10*/  LDGSTS.E [R8], desc[UR20][R18.64] ;  /* 0x0000000012087fae */ /* 0x0003e2000b9a1014 */
[----:B------:R-:W-:-:S05]  /*0e20*/  IMAD.X R17, R7, 0x1, R26, P0 ;  /* 0x0000000107117824 */ /* 0x000fca00000e061a */
[----:B------:R2:W-:Y:S01]  /*0e30*/  LDGSTS.E [R22], desc[UR20][R16.64] ;  /* 0x0000000010167fae */ /* 0x0005e2000b9a1014 */
[----:B-1----:R-:W-:Y:S01]  /*0e40*/  IMAD R8, R21, 0x10, R8 ;  /* 0x0000001015087824 */ /* 0x002fe200078e0208 */
[----:B--2---:R-:W-:Y:S01]  /*0e50*/  IADD3 R16, P0, PT, R25, R13, RZ ;  /* 0x0000000d19107210 */ /* 0x004fe20007f1e0ff */
[----:B------:R-:W-:-:S04]  /*0e60*/  IMAD R22, R21, 0x10, R22 ;  /* 0x0000001015167824 */ /* 0x000fc800078e0216 */
[----:B------:R-:W-:Y:S01]  /*0e70*/  IMAD.X R17, R7, 0x1, R24, P0 ;  /* 0x0000000107117824 */ /* 0x000fe200000e0618 */
[----:B------:R-:W-:-:S04]  /*0e80*/  IADD3 R18, P0, PT, R25, R14, RZ ;  /* 0x0000000e19127210 */ /* 0x000fc80007f1e0ff */
[----:B------:R1:W-:Y:S01]  /*0e90*/  LDGSTS.E [R23], desc[UR20][R16.64] ;  /* 0x0000000010177fae */ /* 0x0003e2000b9a1014 */
[----:B------:R-:W-:Y:S01]  /*0ea0*/  IMAD.X R19, R7, 0x1, R28, P0 ;  /* 0x0000000107137824 */ /* 0x000fe200000e061c */
[----:B------:R-:W-:-:S04]  /*0eb0*/  IADD3 R27, P0, PT, R9, R27, RZ ;  /* 0x0000001b091b7210 */ /* 0x000fc80007f1e0ff */
[----:B------:R2:W-:Y:S01]  /*0ec0*/  LDGSTS.E [R6], desc[UR20][R18.64] ;  /* 0x0000000012067fae */ /* 0x0005e2000b9a1014 */
[----:B------:R-:W-:Y:S01]  /*0ed0*/  IMAD.X R4, R11, 0x1, R4, P0 ;  /* 0x000000010b047824 */ /* 0x000fe200000e0604 */
[----:B------:R-:W-:-:S04]  /*0ee0*/  ISETP.GE.U32.AND P0, PT, R27, UR7, PT ;  /* 0x000000071b007c0c */ /* 0x000fc8000bf06070 */
[----:B------:R-:W-:Y:S01]  /*0ef0*/  ISETP.GE.U32.AND.EX P0, PT, R4, UR13, PT, P0 ;  /* 0x0000000d04007c0c */ /* 0x000fe2000bf06100 */
[----:B-1----:R-:W-:Y:S01]  /*0f00*/  IMAD.MOV.U32 R16, RZ, RZ, R25 ;  /* 0x000000ffff107224 */ /* 0x002fe200078e0019 */
[----:B------:R-:W-:Y:S02]  /*0f10*/  MOV R17, R7 ;  /* 0x0000000700117202 */ /* 0x000fe40000000f00 */
[C---:B------:R-:W-:Y:S01]  /*0f20*/  LEA R23, R21.reuse, R23, 0x4 ;  /* 0x0000001715177211 */ /* 0x040fe200078e20ff */
[----:B--2---:R-:W-:Y:S02]  /*0f30*/  IMAD R6, R21, 0x10, R6 ;  /* 0x0000001015067824 */ /* 0x004fe400078e0206 */
[----:B------:R-:W-:-:S04]  /*0f40*/  IMAD.WIDE.U32 R16, R5, 0x10, R16 ;  /* 0x0000001005107825 */ /* 0x000fc800078e0010 */
[----:B------:R-:W-:Y:S02]  /*0f50*/  IMAD.MOV.U32 R25, RZ, RZ, R16 ;  /* 0x000000ffff197224 */ /* 0x000fe400078e0010 */
[----:B------:R-:W-:Y:S01]  /*0f60*/  IMAD.MOV.U32 R7, RZ, RZ, R17 ;  /* 0x000000ffff077224 */ /* 0x000fe200078e0011 */
[----:B------:R-:W-:Y:S06]  /*0f70*/  @!P0 BRA `(.L_x_391) ;  /* 0xfffffffc008c8947 */ /* 0x000fec000383ffff */
.L_x_384:
[----:B------:R-:W-:Y:S05]  /*0f80*/  BSYNC.RECONVERGENT B0 ;  /* 0x0000000000007941 */ /* 0x000fea0003800200 */
.L_x_383:
[----:B------:R-:W-:Y:S01]  /*0f90*/  IMAD.U32 R4, RZ, RZ, UR13 ;  /* 0x0000000dff047e24 */ /* 0x000fe2000f8e00ff */
[----:B------:R-:W-:Y:S01]  /*0fa0*/  ISETP.LT.U32.AND P0, PT, R2, UR7, PT ;  /* 0x0000000702007c0c */ /* 0x000fe2000bf01070 */
[----:B------:R-:W0:Y:S01]  /*0fb0*/  LDGDEPBAR ;  /* 0x00000000000079af */ /* 0x000e220000000000 */
[----:B------:R-:W-:Y:S02]  /*0fc0*/  BSSY.RECONVERGENT B0, `(.L_x_392) ;  /* 0x000009f000007945 */ /* 0x000fe40003800200 */
[----:B------:R-:W-:-:S13]  /*0fd0*/  ISETP.GT.U32.AND.EX P0, PT, R4, R3, PT, P0 ;  /* 0x000000030400720c */ /* 0x000fda0003f04100 */
[----:B------:R-:W-:Y:S05]  /*0fe0*/  @!P0 BRA `(.L_x_393) ;  /* 0x0000000800708947 */ /* 0x000fea0003800000 */
[----:B------:R-:W-:Y:S01]  /*0ff0*/  IMAD.IADD R9, R5, 0x1, R2 ;  /* 0x0000000105097824 */ /* 0x000fe200078e0202 */
[----:B------:R-:W-:Y:S01]  /*1000*/  MOV R6, UR7 ;  /* 0x0000000700067c02 */ /* 0x000fe20008000f00 */
[----:B------:R-:W-:Y:S01]  /*1010*/  IMAD.U32 R4, RZ, RZ, UR13 ;  /* 0x0000000dff047e24 */ /* 0x000fe2000f8e00ff */
[----:B------:R-:W-:Y:S01]  /*1020*/  BSSY.RECONVERGENT B1, `(.L_x_394) ;  /* 0x0000027000017945 */ /* 0x000fe20003800200 */
[----:B------:R-:W-:Y:S01]  /*1030*/  IMAD.U32 R7, RZ, RZ, UR13 ;  /* 0x0000000dff077e24 */ /* 0x000fe2000f8e00ff */
[C---:B------:R-:W-:Y:S01]  /*1040*/  ISETP.LT.U32.AND P0, PT, R9.reuse, UR7, PT ;  /* 0x0000000709007c0c */ /* 0x040fe2000bf01070 */
[----:B------:R-:W-:Y:S01]  /*1050*/  IMAD.U32 R10, RZ, RZ, UR13 ;  /* 0x0000000dff0a7e24 */ /* 0x000fe2000f8e00ff */
[----:B------:R-:W-:Y:S02]  /*1060*/  ISETP.LT.U32.AND P1, PT, R9, UR7, PT ;  /* 0x0000000709007c0c */ /* 0x000fe4000bf21070 */
[----:B------:R-:W-:Y:S02]  /*1070*/  ISETP.GT.U32.AND.EX P0, PT, R4, RZ, PT, P0 ;  /* 0x000000ff0400720c */ /* 0x000fe40003f04100 */
[----:B------:R-:W-:Y:S01]  /*1080*/  ISETP.GT.U32.AND.EX P1, PT, R7, RZ, PT, P1 ;  /* 0x000000ff0700720c */ /* 0x000fe20003f24110 */
[----:B------:R-:W-:Y:S01]  /*1090*/  IMAD.MOV.U32 R7, RZ, RZ, -0x1 ;  /* 0xffffffffff077424 */ /* 0x000fe200078e00ff */
        /* <DEDUP_REMOVED lines=12> */
[----:B-1----:R-:W-:-:S06]  /*1160*/  VIADD R7, R10, 0xffffffe ;  /* 0x0ffffffe0a077836 */ /* 0x002fcc0000000000 */
[----:B------:R-:W1:Y:S02]  /*1170*/  F2I.FTZ.U32.TRUNC.NTZ R7, R7 ;  /* 0x0000000700077305 */ /* 0x000e64000021f000 */
[----:B-1----:R-:W-:-:S04]  /*1180*/  IMAD R11, R11, R7, RZ ;  /* 0x000000070b0b7224 */ /* 0x002fc800078e02ff */
[----:B------:R-:W-:-:S06]  /*1190*/  IMAD.HI.U32 R6, R7, R11, R6 ;  /* 0x0000000b07067227 */ /* 0x000fcc00078e0006 */
[----:B------:R-:W-:-:S05]  /*11a0*/  IMAD.HI.U32 R8, R6, R9, RZ ;  /* 0x0000000906087227 */ /* 0x000fca00078e00ff */
[----:B------:R-:W-:-:S05]  /*11b0*/  IADD3 R6, PT, PT, -R8, RZ, RZ ;  /* 0x000000ff08067210 */ /* 0x000fca0007ffe1ff */
[----:B------:R-:W-:Y:S02]  /*11c0*/  IMAD R6, R5, R6, R9 ;  /* 0x0000000605067224 */ /* 0x000fe400078e0209 */
[----:B------:R-:W-:-:S03]  /*11d0*/  IMAD.MOV.U32 R9, RZ, RZ, RZ ;  /* 0x000000ffff097224 */ /* 0x000fc600078e00ff */
[----:B------:R-:W-:-:S13]  /*11e0*/  ISETP.GE.U32.AND P0, PT, R6, R5, PT ;  /* 0x000000050600720c */ /* 0x000fda0003f06070 */
[----:B------:R-:W-:Y:S02]  /*11f0*/  @P0 IMAD.IADD R6, R6, 0x1, -R5 ;  /* 0x0000000106060824 */ /* 0x000fe400078e0a05 */
[----:B------:R-:W-:-:S03]  /*1200*/  @P0 VIADD R8, R8, 0x1 ;  /* 0x0000000108080836 */ /* 0x000fc60000000000 */
[----:B------:R-:W-:-:S13]  /*1210*/  ISETP.GE.U32.AND P1, PT, R6, R5, PT ;  /* 0x000000050600720c */ /* 0x000fda0003f26070 */
[----:B------:R-:W-:Y:S01]  /*1220*/  @P1 VIADD R8, R8, 0x1 ;  /* 0x0000000108081836 */ /* 0x000fe20000000000 */
[----:B------:R-:W-:Y:S01]  /*1230*/  @!P2 LOP3.LUT R8, RZ, R5, RZ, 0x33, !PT ;  /* 0x00000005ff08a212 */ /* 0x000fe200078e33ff */
[----:B------:R-:W-:Y:S06]  /*1240*/  BRA `(.L_x_396) ;  /* 0x0000000000107947 */ /* 0x000fec0003800000 */
.L_x_395:
[----:B------:R-:W-:-:S07]  /*1250*/  MOV R8, 0x1270 ;  /* 0x0000127000087802 */ /* 0x000fce0000000f00 */
[----:B------:R-:W-:Y:S05]  /*1260*/  CALL.REL.NOINC `($__internal_1_$__cuda_sm20_div_u64) ;  /* 0x0000000800ec7944 */ /* 0x000fea0003c00000 */
[----:B------:R-:W-:Y:S01]  /*1270*/  IMAD.MOV.U32 R8, RZ, RZ, R6 ;  /* 0x000000ffff087224 */ /* 0x000fe200078e0006 */
[----:B------:R-:W-:-:S07]  /*1280*/  MOV R9, R7 ;  /* 0x0000000700097202 */ /* 0x000fce0000000f00 */
.L_x_396:
[----:B------:R-:W-:Y:S05]  /*1290*/  BSYNC.RECONVERGENT B1 ;  /* 0x0000000000017941 */ /* 0x000fea0003800200 */
.L_x_394:
[----:B------:R-:W-:Y:S01]  /*12a0*/  IADD3 R4, P0, PT, R8, R4, RZ ;  /* 0x0000000408047210 */ /* 0x000fe20007f1e0ff */
[----:B------:R-:W1:Y:S01]  /*12b0*/  LDC R6, c[0x0][0x3b0] ;  /* 0x0000ec00ff067b82 */ /* 0x000e620000000800 */
[----:B------:R-:W-:Y:S02]  /*12c0*/  BSSY.RECONVERGENT B1, `(.L_x_397) ;  /* 0x0000031000017945 */ /* 0x000fe40003800200 */
[C---:B------:R-:W-:Y:S01]  /*12d0*/  LOP3.LUT R7, R4.reuse, 0x3, RZ, 0xc0, !PT ;  /* 0x0000000304077812 */ /* 0x040fe200078ec0ff */
[----:B------:R-:W-:Y:S01]  /*12e0*/  IMAD.X R8, RZ, RZ, R9, P0 ;  /* 0x000000ffff087224 */ /* 0x000fe200000e0609 */
[----:B------:R-:W-:Y:S02]  /*12f0*/  ISETP.GE.U32.AND P0, PT, R4, 0x3, PT ;  /* 0x000000030400780c */ /* 0x000fe40003f06070 */
[----:B------:R-:W-:Y:S02]  /*1300*/  ISETP.NE.U32.AND P1, PT, R7, 0x3, PT ;  /* 0x000000030700780c */ /* 0x000fe40003f25070 */
[----:B------:R-:W-:Y:S01]  /*1310*/  ISETP.GE.U32.AND.EX P0, PT, R8, RZ, PT, P0 ;  /* 0x000000ff0800720c */ /* 0x000fe20003f06100 */
[----:B------:R-:W-:Y:S01]  /*1320*/  IMAD.U32 R8, RZ, RZ, UR22 ;  /* 0x00000016ff087e24 */ /* 0x000fe2000f8e00ff */
[----:B------:R-:W-:-:S04]  /*1330*/  ISETP.NE.AND.EX P1, PT, RZ, RZ, PT, P1 ;  /* 0x000000ffff00720c */ /* 0x000fc80003f25310 */
[----:B------:R-:W-:Y:S02]  /*1340*/  SHF.R.S32.HI R8, RZ, 0x1f, R8 ;  /* 0x0000001fff087819 */ /* 0x000fe40000011408 */
[----:B-1----:R-:W-:-:S07]  /*1350*/  SHF.R.S32.HI R16, RZ, 0x1f, R6 ;  /* 0x0000001fff107819 */ /* 0x002fce0000011406 */
[----:B------:R-:W-:Y:S05]  /*1360*/  @!P1 BRA `(.L_x_398) ;  /* 0x0000000000989947 */ /* 0x000fea0003800000 */
[----:B------:R-:W1:Y:S01]  /*1370*/  S2UR UR8, SR_CgaCtaId ;  /* 0x00000000000879c3 */ /* 0x000e620000008800 */
[----:B------:R-:W2:Y:S01]  /*1380*/  LDCU.64 UR14, c[0x0][0x3a8] ;  /* 0x00007500ff0e77ac */ /* 0x000ea20008000a00 */
[----:B------:R-:W-:Y:S02]  /*1390*/  IMAD.U32 R7, RZ, RZ, UR22 ;  /* 0x00000016ff077e24 */ /* 0x000fe4000f8e00ff */
[----:B------:R-:W-:Y:S01]  /*13a0*/  VIADD R9, R4, 0x1 ;  /* 0x0000000104097836 */ /* 0x000fe20000000000 */
[----:B------:R-:W-:Y:S01]  /*13b0*/  UMOV UR5, 0x400 ;  /* 0x0000040000057882 */ /* 0x000fe20000000000 */
[----:B------:R-:W-:Y:S01]  /*13c0*/  USHF.L.U32 UR9, UR22, 0x2, URZ ;  /* 0x0000000216097899 */ /* 0x000fe200080006ff */
[----:B------:R-:W-:Y:S01]  /*13d0*/  SHF.L.U64.HI R4, R7, 0x2, R8 ;  /* 0x0000000207047819 */ /* 0x000fe20000010208 */
[----:B------:R-:W3:Y:S01]  /*13e0*/  LDC R11, c[0x0][0x384] ;  /* 0x0000e100ff0b7b82 */ /* 0x000ee20000000800 */
[----:B------:R-:W-:Y:S01]  /*13f0*/  UIADD3 UR5, UPT, UPT, UR5, 0x80, URZ ;  /* 0x0000008005057890 */ /* 0x000fe2000fffe0ff */
[----:B------:R-:W-:Y:S01]  /*1400*/  LOP3.LUT R9, R9, 0x3, RZ, 0xc0, !PT ;  /* 0x0000000309097812 */ /* 0x000fe200078ec0ff */
[----:B------:R-:W-:Y:S01]  /*1410*/  IMAD R10, R0, UR11, RZ ;  /* 0x0000000b000a7c24 */ /* 0x000fe2000f8e02ff */
[----:B------:R-:W-:-:S02]  /*1420*/  LEA R7, P1, R2, UR9, 0x2 ;  /* 0x0000000902077c11 */ /* 0x000fc4000f8210ff */
[----:B------:R-:W-:Y:S01]  /*1430*/  IADD3 R9, P3, PT, RZ, -R9, RZ ;  /* 0x80000009ff097210 */ /* 0x000fe20007f7e0ff */
[----:B------:R-:W-:Y:S01]  /*1440*/  IMAD R14, R10, UR10, RZ ;  /* 0x0000000a0a0e7c24 */ /* 0x000fe2000f8e02ff */
[----:B------:R-:W-:Y:S02]  /*1450*/  LEA.HI.X R13, R2, R4, R3, 0x2, P1 ;  /* 0x00000004020d7211 */ /* 0x000fe400008f1403 */
[----:B--2---:R-:W-:-:S04]  /*1460*/  IADD3 R12, P1, P2, R7, UR14, R6 ;  /* 0x0000000e070c7c10 */ /* 0x004fc8000fa3e006 */
[----:B------:R-:W-:Y:S01]  /*1470*/  IADD3.X R13, PT, PT, R13, UR15, R16, P1, P2 ;  /* 0x0000000f0d0d7c10 */ /* 0x000fe20008fe4410 */
[----:B-1----:R-:W-:-:S06]  /*1480*/  ULEA UR5, UR8, UR5, 0x18 ;  /* 0x0000000508057291 */ /* 0x002fcc000f8ec0ff */
[----:B------:R-:W-:-:S05]  /*1490*/  VIADD R4, R6, UR5 ;  /* 0x0000000506047c36 */ /* 0x000fca0008000000 */
[----:B---3--:R-:W-:Y:S01]  /*14a0*/  LEA R7, R11, R4, 0x9 ;  /* 0x000000040b077211 */ /* 0x008fe200078e48ff */
[----:B------:R-:W-:-:S04]  /*14b0*/  IMAD.X R4, RZ, RZ, -0x1, P3 ;  /* 0xffffffffff047424 */ /* 0x000fc800018e06ff */
[----:B------:R-:W-:-:S07]  /*14c0*/  IMAD R7, R2, 0x4, R7 ;  /* 0x0000000402077824 */ /* 0x000fce00078e0207 */
.L_x_399:
        /* <DEDUP_REMOVED lines=16> */
.L_x_398:
[----:B------:R-:W-:Y:S05]  /*15d0*/  BSYNC.RECONVERGENT B1 ;  /* 0x0000000000017941 */ /* 0x000fea0003800200 */
.L_x_397:
[----:B------:R-:W-:Y:S05]  /*15e0*/  @!P0 BRA `(.L_x_393) ;  /* 0x0000000000f08947 */ /* 0x000fea0003800000 */
[----:B------:R-:W1:Y:S01]  /*15f0*/  S2UR UR8, SR_CgaCtaId ;  /* 0x00000000000879c3 */ /* 0x000e620000008800 */
[----:B------:R-:W2:Y:S01]  /*1600*/  LDCU.64 UR14, c[0x0][0x3a8] ;  /* 0x00007500ff0e77ac */ /* 0x000ea20008000a00 */
[----:B------:R-:W-:Y:S01]  /*1610*/  IMAD.U32 R9, RZ, RZ, UR22 ;  /* 0x00000016ff097e24 */ /* 0x000fe2000f8e00ff */
[----:B------:R-:W-:Y:S01]  /*1620*/  SHF.L.U32 R17, R5, 0x2, RZ ;  /* 0x0000000205117819 */ /* 0x000fe200000006ff */
[----:B------:R-:W-:Y:S01]  /*1630*/  IMAD R22, R0, UR11, RZ ;  /* 0x0000000b00167c24 */ /* 0x000fe2000f8e02ff */
[----:B------:R-:W-:Y:S01]  /*1640*/  UMOV UR5, 0x400 ;  /* 0x0000040000057882 */ /* 0x000fe20000000000 */
[----:B------:R-:W-:Y:S01]  /*1650*/  SHF.R.U32.HI R20, RZ, 0x1e, R5 ;  /* 0x0000001eff147819 */ /* 0x000fe20000011605 */
[----:B------:R-:W-:Y:S01]  /*1660*/  UIADD3 UR5, UPT, UPT, UR5, 0x80, URZ ;  /* 0x0000008005057890 */ /* 0x000fe2000fffe0ff */
[----:B------:R-:W3:Y:S01]  /*1670*/  LDC R7, c[0x0][0x384] ;  /* 0x0000e100ff077b82 */ /* 0x000ee20000000800 */
[----:B------:R-:W-:Y:S01]  /*1680*/  SHF.L.U64.HI R18, R9, 0x2, R8 ;  /* 0x0000000209127819 */ /* 0x000fe20000010208 */
[----:B------:R-:W-:Y:S01]  /*1690*/  IMAD R22, R22, UR10, RZ ;  /* 0x0000000a16167c24 */ /* 0x000fe2000f8e02ff */
[----:B--2---:R-:W-:-:S04]  /*16a0*/  IADD3 R4, P0, PT, R6, UR14, RZ ;  /* 0x0000000e06047c10 */ /* 0x004fc8000ff1e0ff */
[----:B------:R-:W-:Y:S01]  /*16b0*/  IADD3.X R16, PT, PT, R16, UR15, RZ, P0, !PT ;  /* 0x0000000f10107c10 */ /* 0x000fe200087fe4ff */
[----:B-1----:R-:W-:Y:S02]  /*16c0*/  ULEA UR5, UR8, UR5, 0x18 ;  /* 0x0000000508057291 */ /* 0x002fe4000f8ec0ff */
[----:B------:R-:W-:-:S04]  /*16d0*/  USHF.L.U32 UR8, UR22, 0x2, URZ ;  /* 0x0000000216087899 */ /* 0x000fc800080006ff */
[----:B------:R-:W-:Y:S01]  /*16e0*/  VIADD R6, R6, UR5 ;  /* 0x0000000506067c36 */ /* 0x000fe20008000000 */
[----:B------:R-:W-:-:S03]  /*16f0*/  UMOV UR5, URZ ;  /* 0x000000ff00057c82 */ /* 0x000fc60008000000 */
[----:B---3--:R-:W-:Y:S01]  /*1700*/  IMAD R23, R7, 0x200, R6 ;  /* 0x0000020007177824 */ /* 0x008fe200078e0206 */
[----:B------:R-:W-:-:S03]  /*1710*/  IADD3 R6, P0, PT, R2, UR22, RZ ;  /* 0x0000001602067c10 */ /* 0x000fc6000ff1e0ff */
[----:B------:R-:W-:Y:S02]  /*1720*/  IMAD R23, R2, 0x4, R23 ;  /* 0x0000000402177824 */ /* 0x000fe400078e0217 */
[----:B------:R-:W-:Y:S01]  /*1730*/  IMAD.X R7, R8, 0x1, R3, P0 ;  /* 0x0000000108077824 */ /* 0x000fe200000e0603 */
[----:B------:R-:W-:Y:S01]  /*1740*/  LEA R0, P0, R2, UR8, 0x2 ;  /* 0x0000000802007c11 */ /* 0x000fe2000f8010ff */
[C-C-:B------:R-:W-:Y:S01]  /*1750*/  IMAD R25, R22.reuse, 0x4, R23.reuse ;  /* 0x0000000416197824 */ /* 0x140fe200078e0217 */
[C---:B------:R-:W-:Y:S01]  /*1760*/  LEA R27, R22.reuse, R23, 0x3 ;  /* 0x00000017161b7211 */ /* 0x040fe200078e18ff */
[----:B------:R-:W-:Y:S01]  /*1770*/  IMAD R29, R22, 0xc, R23 ;  /* 0x0000000c161d7824 */ /* 0x000fe200078e0217 */
[C---:B------:R-:W-:Y:S01]  /*1780*/  SHF.L.U64.HI R7, R6.reuse, 0x2, R7 ;  /* 0x0000000206077819 */ /* 0x040fe20000010207 */
[----:B------:R-:W-:Y:S01]  /*1790*/  IMAD.SHL.U32 R6, R6, 0x4, RZ ;  /* 0x0000000406067824 */ /* 0x000fe200078e00ff */
[----:B------:R-:W-:Y:S02]  /*17a0*/  LEA.HI.X R18, R2, R18, R3, 0x2, P0 ;  /* 0x0000001202127211 */ /* 0x000fe400000f1403 */
[-C--:B------:R-:W-:Y:S01]  /*17b0*/  IADD3 R21, P0, PT, R17, R0.reuse, RZ ;  /* 0x0000000011157210 */ /* 0x080fe20007f1e0ff */
[C---:B------:R-:W-:Y:S01]  /*17c0*/  IMAD.WIDE.U32 R6, R5.reuse, 0xc, R6 ;  /* 0x0000000c05067825 */ /* 0x040fe200078e0006 */
[----:B------:R-:W-:-:S03]  /*17d0*/  LEA R19, P1, R5, R0, 0x3 ;  /* 0x0000000005137211 */ /* 0x000fc600078218ff */
[----:B------:R-:W-:Y:S01]  /*17e0*/  IMAD.X R24, R20, 0x1, R18, P0 ;  /* 0x0000000114187824 */ /* 0x000fe200000e0612 */
[----:B------:R-:W-:Y:S01]  /*17f0*/  LEA.HI.X R26, R5, R18, RZ, 0x3, P1 ;  /* 0x00000012051a7211 */ /* 0x000fe200008f1cff */
[----:B------:R-:W-:-:S08]  /*1800*/  VIADD R28, R7, UR5 ;  /* 0x00000005071c7c36 */ /* 0x000fd00008000000 */
.L_x_400:
[C---:B------:R-:W-:Y:S02]  /*1810*/  IADD3 R12, P0, PT, R4.reuse, R0, RZ ;  /* 0x00000000040c7210 */ /* 0x040fe40007f1e0ff */
[----:B------:R-:W-:-:S03]  /*1820*/  IADD3 R8, P1, PT, R4, R21, RZ ;  /* 0x0000001504087210 */ /* 0x000fc60007f3e0ff */
[----:B------:R-:W-:Y:S01]  /*1830*/  IMAD.X R13, R16, 0x1, R18, P0 ;  /* 0x00000001100d7824 */ /* 0x000fe200000e0612 */
[----:B------:R-:W-:Y:S01]  /*1840*/  IADD3 R10, P0, PT, R4, R19, RZ ;  /* 0x00000013040a7210 */ /* 0x000fe20007f1e0ff */
[----:B------:R-:W-:Y:S01]  /*1850*/  IMAD.X R9, R16, 0x1, R24, P1 ;  /* 0x0000000110097824 */ /* 0x000fe200008e0618 */
[----:B------:R-:W-:Y:S02]  /*1860*/  IADD3 R14, P1, PT, R4, R6, RZ ;  /* 0x00000006040e7210 */ /* 0x000fe40007f3e0ff */
[----:B------:R-:W-:Y:S01]  /*1870*/  @!PT LDS RZ, [RZ] ;  /* 0x00000000fffff984 */ /* 0x000fe20000000800 */
[----:B------:R-:W-:Y:S01]  /*1880*/  @!PT LDS RZ, [RZ] ;  /* 0x00000000fffff984 */ /* 0x000fe20000000800 */
[----:B------:R-:W-:Y:S01]  /*1890*/  @!PT LDS RZ, [RZ] ;  /* 0x00000000fffff984 */ /* 0x000fe20000000800 */
[----:B------:R1:W-:Y:S01]  /*18a0*/  LDGSTS.E [R23+0x80], desc[UR20][R12.64] ;  /* 0x000800000c177fae */ /* 0x0003e2000b9a1014 */
[C---:B------:R-:W-:Y:S01]  /*18b0*/  IMAD.X R11, R16.reuse, 0x1, R26, P0 ;  /* 0x00000001100b7824 */ /* 0x040fe200000e061a */
[----:B------:R-:W-:Y:S01]  /*18c0*/  IADD3 R2, P0, PT, R17, R2, RZ ;  /* 0x0000000211027210 */ /* 0x000fe20007f1e0ff */
[----:B------:R-:W-:Y:S01]  /*18d0*/  IMAD.X R15, R16, 0x1, R28, P1 ;  /* 0x00000001100f7824 */ /* 0x000fe200008e061c */
[C---:B------:R-:W-:Y:S01]  /*18e0*/  LEA R4, P1, R5.reuse, R4, 0x4 ;  /* 0x0000000405047211 */ /* 0x040fe200078220ff */
[----:B------:R2:W-:Y:S02]  /*18f0*/  LDGSTS.E [R25+0x80], desc[UR20][R8.64] ;  /* 0x0008000008197fae */ /* 0x0005e4000b9a1014 */
[----:B------:R-:W-:Y:S01]  /*1900*/  IMAD.X R3, R20, 0x1, R3, P0 ;  /* 0x0000000114037824 */ /* 0x000fe200000e0603 */
[----:B------:R-:W-:Y:S01]  /*1910*/  ISETP.GE.U32.AND P0, PT, R2, UR7, PT ;  /* 0x0000000702007c0c */ /* 0x000fe2000bf06070 */
[----:B------:R3:W-:Y:S01]  /*1920*/  LDGSTS.E [R27+0x80], desc[UR20][R10.64] ;  /* 0x000800000a1b7fae */ /* 0x0007e2000b9a1014 */
[----:B------:R-:W-:-:S02]  /*1930*/  LEA.HI.X R16, R5, R16, RZ, 0x4, P1 ;  /* 0x0000001005107211 */ /* 0x000fc400008f24ff */
[----:B------:R-:W-:Y:S01]  /*1940*/  ISETP.GE.U32.AND.EX P0, PT, R3, UR13, PT, P0 ;  /* 0x0000000d03007c0c */ /* 0x000fe2000bf06100 */
[----:B------:R4:W-:Y:S01]  /*1950*/  LDGSTS.E [R29+0x80], desc[UR20][R14.64] ;  /* 0x000800000e1d7fae */ /* 0x0009e2000b9a1014 */
[C---:B-1----:R-:W-:Y:S01]  /*1960*/  LEA R23, R22.reuse, R23, 0x4 ;  /* 0x0000001716177211 */ /* 0x042fe200078e20ff */
[C---:B--2---:R-:W-:Y:S02]  /*1970*/  IMAD R25, R22.reuse, 0x10, R25 ;  /* 0x0000001016197824 */ /* 0x044fe400078e0219 */
[C---:B---3--:R-:W-:Y:S02]  /*1980*/  IMAD R27, R22.reuse, 0x10, R27 ;  /* 0x00000010161b7824 */ /* 0x048fe400078e021b */
[----:B----4-:R-:W-:-:S06]  /*1990*/  IMAD R29, R22, 0x10, R29 ;  /* 0x00000010161d7824 */ /* 0x010fcc00078e021d */
[----:B------:R-:W-:Y:S05]  /*19a0*/  @!P0 BRA `(.L_x_400) ;  /* 0xfffffffc00988947 */ /* 0x000fea000383ffff */
.L_x_393:
[----:B------:R-:W-:Y:S05]  /*19b0*/  BSYNC.RECONVERGENT B0 ;  /* 0x0000000000007941 */ /* 0x000fea0003800200 */
.L_x_392:
[----:B------:R-:W0:Y:S01]  /*19c0*/  LDGDEPBAR ;  /* 0x00000000000079af */ /* 0x000e220000000000 */
[----:B------:R-:W-:-:S04]  /*19d0*/  DEPBAR.LE SB0, 0x0 ;  /* 0x000080000000791a */ /* 0x000fc80000000000 */
[----:B------:R-:W-:Y:S06]  /*19e0*/  BAR.SYNC.DEFER_BLOCKING 0x0 ;  /* 0x0000000000007b1d */ /* 0x000fec0000010000 */
.L_x_382:
[----:B------:R-:W-:-:S09]  /*19f0*/  UISETP.GT.AND UP0, UPT, UR24, UR6, UPT ;  /* 0x000000061800728c */ /* 0x000fd2000bf04270 */
[----:B------:R-:W-:Y:S05]  /*1a00*/  BRA.U UP0, `(.L_x_401) ;  /* 0x0000000100807547 */ /* 0x000fea000b800000 */
        /* <DEDUP_REMOVED lines=10> */
[----:B----4-:R-:W-:Y:S01]  /*1ab0*/  UIMAD.WIDE UR4, UR22, 0x4, UR4 ;  /* 0x00000004160478a5 */ /* 0x010fe2000f8e0204 */
[----:B--2---:R-:W-:-:S03]  /*1ac0*/  IMAD R0, R3, 0x200, R0 ;  /* 0x0000020003007824 */ /* 0x004fc600078e0200 */
[----:B-1----:R-:W-:Y:S02]  /*1ad0*/  LEA R7, R7, R2, 0x18 ;  /* 0x0000000207077211 */ /* 0x002fe400078ec0ff */
[C---:B---3--:R-:W-:Y:S02]  /*1ae0*/  LEA R2, R5.reuse, UR6, 0x2 ;  /* 0x0000000605027c11 */ /* 0x048fe4000f8e10ff */
[----:B------:R-:W-:-:S03]  /*1af0*/  LEA R0, R5, R0, 0x2 ;  /* 0x0000000005007211 */ /* 0x000fc600078e10ff */
[----:B------:R-:W-:Y:S01]  /*1b00*/  IMAD.IADD R6, R7, 0x1, R2 ;  /* 0x0000000107067824 */ /* 0x000fe200078e0202 */
[----:B------:R-:W-:Y:S01]  /*1b10*/  IADD3 R4, PT, PT, R0, 0x80, R7 ;  /* 0x0000008000047810 */ /* 0x000fe20007ffe007 */
[----:B------:R-:W-:-:S07]  /*1b20*/  IMAD.MOV R0, RZ, RZ, -R3 ;  /* 0x000000ffff007224 */ /* 0x000fce00078e0a03 */
.L_x_402:
[----:B-1----:R-:W-:Y:S01]  /*1b30*/  LDS R7, [R6] ;  /* 0x0000000006077984 */ /* 0x002fe20000000800 */
[----:B------:R-:W-:Y:S02]  /*1b40*/  VIADD R0, R0, 0x1 ;  /* 0x0000000100007836 */ /* 0x000fe40000000000 */
[----:B------:R-:W-:Y:S01]  /*1b50*/  IMAD.U32 R2, RZ, RZ, UR4 ;  /* 0x00000004ff027e24 */ /* 0x000fe2000f8e00ff */
[----:B------:R-:W1:Y:S01]  /*1b60*/  LDS R8, [R4] ;  /* 0x0000000004087984 */ /* 0x000e620000000800 */
[----:B------:R-:W-:Y:S01]  /*1b70*/  IMAD.U32 R3, RZ, RZ, UR5 ;  /* 0x00000005ff037e24 */ /* 0x000fe2000f8e00ff */
[----:B------:R-:W-:Y:S01]  /*1b80*/  ISETP.NE.AND P0, PT, R0, RZ, PT ;  /* 0x000000ff0000720c */ /* 0x000fe20003f05270 */
[----:B------:R-:W-:-:S04]  /*1b90*/  IMAD.WIDE R2, R5, 0x4, R2 ;  /* 0x0000000405027825 */ /* 0x000fc800078e0202 */
[----:B-1----:R-:W-:-:S05]  /*1ba0*/  FADD R7, R7, -R8 ;  /* 0x8000000807077221 */ /* 0x002fca0000000000 */
[----:B------:R1:W-:Y:S03]  /*1bb0*/  STG.E desc[UR20][R2.64], R7 ;  /* 0x0000000702007986 */ /* 0x0003e6000c101914 */
[----:B------:R-:W-:Y:S05]  /*1bc0*/  @!P0 EXIT ;  /* 0x000000000000894d */ /* 0x000fea0003800000 */
[----:B------:R-:W-:Y:S01]  /*1bd0*/  IADD3 R4, PT, PT, R4, 0x200, RZ ;  /* 0x0000020004047810 */ /* 0x000fe20007ffe0ff */
[----:B------:R-:W-:Y:S02]  /*1be0*/  VIADD R6, R6, 0x200 ;  /* 0x0000020006067836 */ /* 0x000fe40000000000 */
[----:B------:R-:W-:Y:S01]  /*1bf0*/  VIADD R5, R5, 0x80 ;  /* 0x0000008005057836 */ /* 0x000fe20000000000 */
[----:B------:R-:W-:Y:S06]  /*1c00*/  BRA `(.L_x_402) ;  /* 0xfffffffc00c87947 */ /* 0x000fec000383ffff */
.L_x_401:
[----:B------:R-:W1:Y:S02]  /*1c10*/  LDC R0, c[0x0][0x384] ;  /* 0x0000e100ff007b82 */ /* 0x000e640000000800 */
[----:B-1----:R-:W-:-:S13]  /*1c20*/  ISETP.GE.AND P0, PT, R0, 0x1, PT ;  /* 0x000000010000780c */ /* 0x002fda0003f06270 */
[----:B------:R-:W-:Y:S05]  /*1c30*/  @!P0 EXIT ;  /* 0x000000000000894d */ /* 0x000fea0003800000 */
[----:B------:R-:W1:Y:S01]  /*1c40*/  S2R R5, SR_TID.X ;  /* 0x0000000000057919 */ /* 0x000e620000002100 */
[----:B------:R-:W2:Y:S01]  /*1c50*/  LDC R3, c[0x0][0x3b0] ;  /* 0x0000ec00ff037b82 */ /* 0x000ea20000000800 */
[----:B------:R-:W3:Y:S01]  /*1c60*/  LDCU UR6, c[0x0][0x3a0] ;  /* 0x00007400ff0677ac */ /* 0x000ee20008000800 */
[----:B------:R-:W-:Y:S01]  /*1c70*/  MOV R2, 0x400 ;  /* 0x0000040000027802 */ /* 0x000fe20000000f00 */
[----:B------:R-:W4:Y:S01]  /*1c80*/  S2R R7, SR_CgaCtaId ;  /* 0x0000000000077919 */ /* 0x000f220000008800 */
[----:B------:R-:W5:Y:S03]  /*1c90*/  LDCU.64 UR4, c[0x0][0x390] ;  /* 0x00007200ff0477ac */ /* 0x000f660008000a00 */
[----:B------:R-:W-:Y:S01]  /*1ca0*/  VIADD R4, R2, 0x80 ;  /* 0x0000008002047836 */ /* 0x000fe20000000000 */
[----:B-----5:R-:W-:Y:S01]  /*1cb0*/  UIMAD.WIDE UR4, UR22, 0x4, UR4 ;  /* 0x00000004160478a5 */ /* 0x020fe2000f8e0204 */
[----:B--2---:R-:W-:-:S02]  /*1cc0*/  IMAD R2, R0, 0x200, R3 ;  /* 0x0000020000027824 */ /* 0x004fc400078e0203 */
[----:B------:R-:W-:Y:S02]  /*1cd0*/  IMAD.MOV R0, RZ, RZ, -R0 ;  /* 0x000000ffff007224 */ /* 0x000fe400078e0a00 */
[C---:B-1----:R-:W-:Y:S01]  /*1ce0*/  IMAD R2, R5.reuse, 0x4, R2 ;  /* 0x0000000405027824 */ /* 0x042fe200078e0202 */
[----:B---3--:R-:W-:Y:S02]  /*1cf0*/  LEA R6, R5, UR6, 0x2 ;  /* 0x0000000605067c11 */ /* 0x008fe4000f8e10ff */
[----:B----4-:R-:W-:-:S04]  /*1d00*/  LEA R7, R7, R4, 0x18 ;  /* 0x0000000407077211 */ /* 0x010fc800078ec0ff */
[----:B------:R-:W-:Y:S02]  /*1d10*/  IADD3 R6, PT, PT, R7, R6, RZ ;  /* 0x0000000607067210 */ /* 0x000fe40007ffe0ff */
[----:B------:R-:W-:-:S07]  /*1d20*/  IADD3 R4, PT, PT, R2, 0x80, R7 ;  /* 0x0000008002047810 */ /* 0x000fce0007ffe007 */
.L_x_403:
[----:B------:R-:W-:Y:S01]  /*1d30*/  ISETP.GE.AND P0, PT, R5, UR23, PT ;  /* 0x0000001705007c0c */ /* 0x000fe2000bf06270 */
        /* <DEDUP_REMOVED lines=14> */
        .weak           $__internal_1_$__cuda_sm20_div_u64
        .type           $__internal_1_$__cuda_sm20_div_u64,@function
        .size           $__internal_1_$__cuda_sm20_div_u64,(.L_x_407 - $__internal_1_$__cuda_sm20_div_u64)
$__internal_1_$__cuda_sm20_div_u64:
[----:B------:R-:W-:Y:S02]  /*1e20*/  IMAD.U32 R15, RZ, RZ, UR4 ;  /* 0x00000004ff0f7e24 */ /* 0x000fe4000f8e00ff */
[----:B------:R-:W-:-:S04]  /*1e30*/  IMAD.MOV.U32 R14, RZ, RZ, R5 ;  /* 0x000000ffff0e7224 */ /* 0x000fc800078e0005 */
        /* <DEDUP_REMOVED lines=9> */
[----:B------:R-:W-:Y:S01]  /*1ed0*/  IMAD.X R19, RZ, RZ, ~R13, P0 ;  /* 0x000000ffff137224 */ /* 0x000fe200000e0e0d */
[----:B------:R-:W-:-:S03]  /*1ee0*/  MOV R13, R6 ;  /* 0x00000006000d7202 */ /* 0x000fc60000000f00 */
[-C--:B------:R-:W-:Y:S02]  /*1ef0*/  IMAD R15, R7, R19.reuse, RZ ;  /* 0x00000013070f7224 */ /* 0x080fe400078e02ff */
[----:B------:R-:W-:-:S04]  /*1f00*/  IMAD.WIDE.U32 R12, P0, R6, R19, R12 ;  /* 0x00000013060c7225 */ /* 0x000fc8000780000c */
[----:B------:R-:W-:-:S04]  /*1f10*/  IMAD.HI.U32 R11, R7, R19, RZ ;  /* 0x00000013070b7227 */ /* 0x000fc800078e00ff */
[----:B------:R-:W-:-:S04]  /*1f20*/  IMAD.HI.U32 R12, P1, R7, R17, R12 ;  /* 0x00000011070c7227 */ /* 0x000fc8000782000c */
[----:B------:R-:W-:Y:S01]  /*1f30*/  IMAD.X R11, R11, 0x1, R7, P0 ;  /* 0x000000010b0b7824 */ /* 0x000fe200000e0607 */
[----:B------:R-:W-:-:S04]  /*1f40*/  IADD3 R13, P2, PT, R15, R12, RZ ;  /* 0x0000000c0f0d7210 */ /* 0x000fc80007f5e0ff */
[----:B------:R-:W-:Y:S01]  /*1f50*/  IADD3.X R11, PT, PT, RZ, RZ, R11, P2, P1 ;  /* 0x000000ffff0b7210 */ /* 0x000fe200017e240b */
[----:B------:R-:W-:-:S04]  /*1f60*/  IMAD.WIDE.U32 R6, R13, R5, RZ ;  /* 0x000000050d067225 */ /* 0x000fc800078e00ff */
[----:B------:R-:W-:Y:S01]  /*1f70*/  IMAD R12, R13, UR4, R7 ;  /* 0x000000040d0c7c24 */ /* 0x000fe2000f8e0207 */
[----:B------:R-:W-:-:S03]  /*1f80*/  IADD3 R7, P0, PT, RZ, -R6, RZ ;  /* 0x80000006ff077210 */ /* 0x000fc60007f1e0ff */
[----:B------:R-:W-:Y:S02]  /*1f90*/  IMAD R6, R11, R5, R12 ;  /* 0x000000050b067224 */ /* 0x000fe400078e020c */
[----:B------:R-:W-:-:S04]  /*1fa0*/  IMAD.HI.U32 R12, R13, R7, RZ ;  /* 0x000000070d0c7227 */ /* 0x000fc800078e00ff */
[----:B------:R-:W-:-:S04]  /*1fb0*/  IMAD.X R6, RZ, RZ, ~R6, P0 ;  /* 0x000000ffff067224 */ /* 0x000fc800000e0e06 */
        /* <DEDUP_REMOVED lines=15> */
[----:B------:R-:W-:-:S03]  /*20b0*/  IMAD.WIDE.U32 R6, R12, R5, RZ ;  /* 0x000000050c067225 */ /* 0x000fc600078e00ff */
[----:B------:R-:W-:Y:S01]  /*20c0*/  IADD3.X R14, PT, PT, RZ, R11, RZ, P1, !PT ;  /* 0x0000000bff0e7210 */ /* 0x000fe20000ffe4ff */
[----:B------:R-:W-:Y:S01]  /*20d0*/  IMAD R7, R12, UR4, R7 ;  /* 0x000000040c077c24 */ /* 0x000fe2000f8e0207 */
[----:B------:R-:W-:Y:S02]  /*20e0*/  IADD3 R16, P1, PT, -R6, R9, RZ ;  /* 0x0000000906107210 */ /* 0x000fe40007f3e1ff */
[----:B------:R-:W-:Y:S01]  /*20f0*/  IADD3 R9, P2, PT, R12, 0x1, RZ ;  /* 0x000000010c097810 */ /* 0x000fe20007f5e0ff */
[-C--:B------:R-:W-:Y:S01]  /*2100*/  IMAD R7, R14, R5.reuse, R7 ;  /* 0x000000050e077224 */ /* 0x080fe200078e0207 */
[----:B------:R-:W-:-:S03]  /*2110*/  ISETP.GE.U32.AND P0, PT, R16, R5, PT ;  /* 0x000000051000720c */ /* 0x000fc60003f06070 */
[----:B------:R-:W-:Y:S01]  /*2120*/  IMAD.X R11, R10, 0x1, ~R7, P1 ;  /* 0x000000010a0b7824 */ /* 0x000fe200008e0e07 */
[----:B------:R-:W-:Y:S01]  /*2130*/  IADD3 R6, P1, PT, -R5, R16, RZ ;  /* 0x0000001005067210 */ /* 0x000fe20007f3e1ff */
[----:B------:R-:W-:-:S03]  /*2140*/  IMAD.X R7, RZ, RZ, R14, P2 ;  /* 0x000000ffff077224 */ /* 0x000fc600010e060e */
[C---:B------:R-:W-:Y:S02]  /*2150*/  ISETP.GE.U32.AND.EX P0, PT, R11.reuse, UR4, PT, P0 ;  /* 0x000000040b007c0c */ /* 0x040fe4000bf06100 */
[----:B------:R-:W-:Y:S02]  /*2160*/  IADD3.X R10, PT, PT, R11, ~UR4, RZ, P1, !PT ;  /* 0x800000040b0a7c10 */ /* 0x000fe40008ffe4ff */
[----:B------:R-:W-:Y:S02]  /*2170*/  SEL R6, R6, R16, P0 ;  /* 0x0000001006067207 */ /* 0x000fe40000000000 */
[----:B------:R-:W-:Y:S02]  /*2180*/  SEL R9, R9, R12, P0 ;  /* 0x0000000c09097207 */ /* 0x000fe40000000000 */
[----:B------:R-:W-:Y:S02]  /*2190*/  SEL R10, R10, R11, P0 ;  /* 0x0000000b0a0a7207 */ /* 0x000fe40000000000 */
[----:B------:R-:W-:-:S02]  /*21a0*/  SEL R14, R7, R14, P0 ;  /* 0x0000000e070e7207 */ /* 0x000fc40000000000 */
[----:B------:R-:W-:Y:S02]  /*21b0*/  ISETP.GE.U32.AND P0, PT, R6, R5, PT ;  /* 0x000000050600720c */ /* 0x000fe40003f06070 */
[----:B------:R-:W-:Y:S02]  /*21c0*/  IADD3 R6, P2, PT, R9, 0x1, RZ ;  /* 0x0000000109067810 */ /* 0x000fe40007f5e0ff */
[----:B------:R-:W-:Y:S02]  /*21d0*/  ISETP.GE.U32.AND.EX P0, PT, R10, UR4, PT, P0 ;  /* 0x000000040a007c0c */ /* 0x000fe4000bf06100 */
[----:B------:R-:W-:Y:S01]  /*21e0*/  ISETP.NE.U32.AND P1, PT, R5, RZ, PT ;  /* 0x000000ff0500720c */ /* 0x000fe20003f25070 */
[----:B------:R-:W-:Y:S01]  /*21f0*/  IMAD.X R7, RZ, RZ, R14, P2 ;  /* 0x000000ffff077224 */ /* 0x000fe200010e060e */
[----:B------:R-:W-:Y:S01]  /*2200*/  SEL R6, R6, R9, P0 ;  /* 0x0000000906067207 */ /* 0x000fe20000000000 */
[----:B------:R-:W-:Y:S01]  /*2210*/  IMAD.MOV.U32 R9, RZ, RZ, 0x0 ;  /* 0x00000000ff097424 */ /* 0x000fe200078e00ff */
[----:B------:R-:W-:-:S02]  /*2220*/  ISETP.NE.AND.EX P1, PT, RZ, UR4, PT, P1 ;  /* 0x00000004ff007c0c */ /* 0x000fc4000bf25310 */
[----:B------:R-:W-:Y:S02]  /*2230*/  SEL R7, R7, R14, P0 ;  /* 0x0000000e07077207 */ /* 0x000fe40000000000 */
[----:B------:R-:W-:Y:S02]  /*2240*/  SEL R6, R6, 0xffffffff, P1 ;  /* 0xffffffff06067807 */ /* 0x000fe40000800000 */
[----:B------:R-:W-:Y:S01]  /*2250*/  SEL R7, R7, 0xffffffff, P1 ;  /* 0xffffffff07077807 */ /* 0x000fe20000800000 */
[----:B------:R-:W-:Y:S06]  /*2260*/  RET.REL.NODEC R8 `(_ZN3cub18CUB_300001_SM_10006detail9transform16transform_kernelINS2_10policy_hubILb0EN4cuda3std3__45tupleIJN6thrust24THRUST_300001_SM_1000_NS10device_ptrIfEESC_EEEE10policy1000EiNS7_5minusIfEESC_JPfSI_EEEvT0_iT1_T2_DpNS2_10kernel_argIT3_EE) ;  /* 0xffffffdc08647950 */ /* 0x000fec0003c3ffff */
.L_x_404:
        /* <DEDUP_REMOVED lines=9> */
.L_x_407:


//--------------------- .text._ZN3cub18CUB_300001_SM_10006detail11EmptyKernelIvEEvv --------------------------
	.section	.text._ZN3cub18CUB_300001_SM_10006detail11EmptyKernelIvEEvv,"ax",@progbits
	.align	128
        .global         _ZN3cub18CUB_300001_SM_10006detail11EmptyKernelIvEEvv
        .type           _ZN3cub18CUB_300001_SM_10006detail11EmptyKernelIvEEvv,@function
        .size           _ZN3cub18CUB_300001_SM_10006detail11EmptyKernelIvEEvv,(.L_x_420 - _ZN3cub18CUB_300001_SM_10006detail11EmptyKernelIvEEvv)
        .other          _ZN3cub18CUB_300001_SM_10006detail11EmptyKernelIvEEvv,@"STO_CUDA_ENTRY STV_DEFAULT"
_ZN3cub18CUB_300001_SM_10006detail11EmptyKernelIvEEvv:
.text._ZN3cub18CUB_300001_SM_10006detail11EmptyKernelIvEEvv:
[----:B------:R-:W-:Y:S01]  /*0000*/  LDC R1, c[0x0][0x37c] ;  /* 0x0000df00ff017b82 */ /* 0x000fe20000000800 */
[----:B------:R-:W-:Y:S05]  /*0010*/  EXIT ;  /* 0x000000000000794d */ /* 0x000fea0003800000 */
.L_x_405:
        /* <DEDUP_REMOVED lines=14> */
.L_x_420:


//--------------------- .nv.shared._ZN3cub18CUB_300001_SM_10006detail6reduce28DeviceReduceSingleTileKernelINS2_10policy_hubIfyN4cuda3std3__44plusIfEEE10Policy1000EPfSC_iS9_ffNS7_10__identityEEEvT0_T1_T2_T3_T4_T6_ --------------------------
	.section	.nv.shared._ZN3cub18CUB_300001_SM_10006detail6reduce28DeviceReduceSingleTileKernelINS2_10policy_hubIfyN4cuda3std3__44plusIfEEE10Policy1000EPfSC_iS9_ffNS7_10__identityEEEvT0_T1_T2_T3_T4_T6_,"aw",@nobits
	.sectionflags	@""
	.align	128
.nv.shared._ZN3cub18CUB_300001_SM_10006detail6reduce28DeviceReduceSingleTileKernelINS2_10policy_hubIfyN4cuda3std3__44plusIfEEE10Policy1000EPfSC_iS9_ffNS7_10__identityEEEvT0_T1_T2_T3_T4_T6_:
	.zero		1152


//--------------------- .nv.shared.reserved.0     --------------------------
	.section	.nv.shared.reserved.0,"aw",@nobits
	.weak		__nv_reservedSMEM_offset_0_alias
	.size		__nv_reservedSMEM_offset_0_alias, 0, 64
	.other		__nv_reservedSMEM_offset_0_alias,@"STO_CUDA_RESERVED_SHARED STV_DEFAULT"
__nv_reservedSMEM_offset_0_alias:
	.zero		0
	.zero		64


//--------------------- .nv.global                --------------------------
	.section	.nv.global,"aw",@nobits
.nv.global:
	.type		_ZN34_INTERNAL_fb4413a2_4_k_cu_214087b36thrust24THRUST_300001_SM_1000_NS3seqE,@object
	.size		_ZN34_INTERNAL_fb4413a2_4_k_cu_214087b36thrust24THRUST_300001_SM_1000_NS3seqE,(_ZN34_INTERNAL_fb4413a2_4_k_cu_214087b34cuda3std3__48in_placeE - _ZN34_INTERNAL_fb4413a2_4_k_cu_214087b36thrust24THRUST_300001_SM_1000_NS3seqE)
_ZN34_INTERNAL_fb4413a2_4_k_cu_214087b36thrust24THRUST_300001_SM_1000_NS3seqE:
	.zero		1
	.type		_ZN34_INTERNAL_fb4413a2_4_k_cu_214087b34cuda3std3__48in_placeE,@object
	.size		_ZN34_INTERNAL_fb4413a2_4_k_cu_214087b34cuda3std3__48in_placeE,(_ZN34_INTERNAL_fb4413a2_4_k_cu_214087b34cuda3std6ranges3__45__cpo4sizeE - _ZN34_INTERNAL_fb4413a2_4_k_cu_214087b34cuda3std3__48in_placeE)
_ZN34_INTERNAL_fb4413a2_4_k_cu_214087b34cuda3std3__48in_placeE:
	.zero		1
	.type		_ZN34_INTERNAL_fb4413a2_4_k_cu_214087b34cuda3std6ranges3__45__cpo4sizeE,@object
	.size		_ZN34_INTERNAL_fb4413a2_4_k_cu_214087b34cuda3std6ranges3__45__cpo4sizeE,(_ZN34_INTERNAL_fb4413a2_4_k_cu_214087b36thrust24THRUST_300001_SM_1000_NS12placeholders2_3E - _ZN34_INTERNAL_fb4413a2_4_k_cu_214087b34cuda3std6ranges3__45__cpo4sizeE)
_ZN34_INTERNAL_fb4413a2_4_k_cu_214087b34cuda3std6ranges3__45__cpo4sizeE:
	.zero		1
	.type		_ZN34_INTERNAL_fb4413a2_4_k_cu_214087b36thrust24THRUST_300001_SM_1000_NS12placeholders2_3E,@object
	.size		_ZN34_INTERNAL_fb4413a2_4_k_cu_214087b36thrust24THRUST_300001_SM_1000_NS12placeholders2_3E,(_ZN34_INTERNAL_fb4413a2_4_k_cu_214087b34cuda3std3__45__cpo6cbeginE - _ZN34_INTERNAL_fb4413a2_4_k_cu_214087b36thrust24THRUST_300001_SM_1000_NS12placeholders2_3E)
_ZN34_INTERNAL_fb4413a2_4_k_cu_214087b36thrust24THRUST_300001_SM_1000_NS12placeholders2_3E:
	.zero		1
	.type		_ZN34_INTERNAL_fb4413a2_4_k_cu_214087b34cuda3std3__45__cpo6cbeginE,@object
	.size		_ZN34_INTERNAL_fb4413a2_4_k_cu_214087b34cuda3std3__45__cpo6cbeginE,(_ZN34_INTERNAL_fb4413a2_4_k_cu_214087b34cuda3std6ranges3__45__cpo6cbeginE - _ZN34_INTERNAL_fb4413a2_4_k_cu_214087b34cuda3std3__45__cpo6cbeginE)
_ZN34_INTERNAL_fb4413a2_4_k_cu_214087b34cuda3std3__45__cpo6cbeginE:
	.zero		1
	.type		_ZN34_INTERNAL_fb4413a2_4_k_cu_214087b34cuda3std6ranges3__45__cpo6cbeginE,@object
	.size		_ZN34_INTERNAL_fb4413a2_4_k_cu_214087b34cuda3std6ranges3__45__cpo6cbeginE,(_ZN34_INTERNAL_fb4413a2_4_k_cu_214087b36thrust24THRUST_300001_SM_1000_NS12placeholders2_7E - _ZN34_INTERNAL_fb4413a2_4_k_cu_214087b34cuda3std6ranges3__45__cpo6cbeginE)
_ZN34_INTERNAL_fb4413a2_4_k_cu_214087b34cuda3std6ranges3__45__cpo6cbeginE:
	.zero		1
	.type		_ZN34_INTERNAL_fb4413a2_4_k_cu_214087b36thrust24THRUST_300001_SM_1000_NS12placeholders2_7E,@object
	.size		_ZN34_INTERNAL_fb4413a2_4_k_cu_214087b36thrust24THRUST_300001_SM_1000_NS12placeholders2_7E,(_ZN34_INTERNAL_fb4413a2_4_k_cu_214087b34cuda3std3__45__cpo7crbeginE - _ZN34_INTERNAL_fb4413a2_4_k_cu_214087b36thrust24THRUST_300001_SM_1000_NS12placeholders2_7E)
_ZN34_INTERNAL_fb4413a2_4_k_cu_214087b36thrust24THRUST_300001_SM_1000_NS12placeholders2_7E:
	.zero		1
	.type		_ZN34_INTERNAL_fb4413a2_4_k_cu_214087b34cuda3std3__45__cpo7crbeginE,@object
	.size		_ZN34_INTERNAL_fb4413a2_4_k_cu_214087b34cuda3std3__45__cpo7crbeginE,(_ZN34_INTERNAL_fb4413a2_4_k_cu_214087b34cuda3std6ranges3__45__cpo4nextE - _ZN34_INTERNAL_fb4413a2_4_k_cu_214087b34cuda3std3__45__cpo7crbeginE)
_ZN34_INTERNAL_fb4413a2_4_k_cu_214087b34cuda3std3__45__cpo7crbeginE:
	.zero		1
	.type		_ZN34_INTERNAL_fb4413a2_4_k_cu_214087b34cuda3std6ranges3__45__cpo4nextE,@object
	.size		_ZN34_INTERNAL_fb4413a2_4_k_cu_214087b34cuda3std6ranges3__45__cpo4nextE,(_ZN34_INTERNAL_fb4413a2_4_k_cu_214087b34cuda3std6ranges3__45__cpo4swapE - _ZN34_INTERNAL_fb4413a2_4_k_cu_214087b34cuda3std6ranges3__45__cpo4nextE)
_ZN34_INTERNAL_fb4413a2_4_k_cu_214087b34cuda3std6ranges3__45__cpo4nextE:
	.zero		1
	.type		_ZN34_INTERNAL_fb4413a2_4_k_cu_214087b34cuda3std6ranges3__45__cpo4swapE,@object
	.size		_ZN34_INTERNAL_fb4413a2_4_k_cu_214087b34cuda3std6ranges3__45__cpo4swapE,(_ZN34_INTERNAL_fb4413a2_4_k_cu_214087b36thrust24THRUST_300001_SM_1000_NS8cuda_cub10par_nosyncE - _ZN34_INTERNAL_fb4413a2_4_k_cu_214087b34cuda3std6ranges3__45__cpo4swapE)
_ZN34_INTERNAL_fb4413a2_4_k_cu_214087b34cuda3std6ranges3__45__cpo4swapE:
	.zero		1
	.type		_ZN34_INTERNAL_fb4413a2_4_k_cu_214087b36thrust24THRUST_300001_SM_1000_NS8cuda_cub10par_nosyncE,@object
	.size		_ZN34_INTERNAL_fb4413a2_4_k_cu_214087b36thrust24THRUST_300001_SM_1000_NS8cuda_cub10par_nosyncE,(_ZN34_INTERNAL_fb4413a2_4_k_cu_214087b36thrust24THRUST_300001_SM_1000_NS12placeholders2_9E - _ZN34_INTERNAL_fb4413a2_4_k_cu_214087b36thrust24THRUST_300001_SM_1000_NS8cuda_cub10par_nosyncE)
_ZN34_INTERNAL_fb4413a2_4_k_cu_214087b36thrust24THRUST_300001_SM_1000_NS8cuda_cub10par_nosyncE:
	.zero		1
	.type		_ZN34_INTERNAL_fb4413a2_4_k_cu_214087b36thrust24THRUST_300001_SM_1000_NS12placeholders2_9E,@object
	.size		_ZN34_INTERNAL_fb4413a2_4_k_cu_214087b36thrust24THRUST_300001_SM_1000_NS12placeholders2_9E,(_ZN34_INTERNAL_fb4413a2_4_k_cu_214087b34cuda3std3__436_GLOBAL__N__fb4413a2_4_k_cu_214087b36ignoreE - _ZN34_INTERNAL_fb4413a2_4_k_cu_214087b36thrust24THRUST_300001_SM_1000_NS12placeholders2_9E)
_ZN34_INTERNAL_fb4413a2_4_k_cu_214087b36thrust24THRUST_300001_SM_1000_NS12placeholders2_9E:
	.zero		1
	.type		_ZN34_INTERNAL_fb4413a2_4_k_cu_214087b34cuda3std3__436_GLOBAL__N__fb4413a2_4_k_cu_214087b36ignoreE,@object
	.size		_ZN34_INTERNAL_fb4413a2_4_k_cu_214087b34cuda3std3__436_GLOBAL__N__fb4413a2_4_k_cu_214087b36ignoreE,(_ZN34_INTERNAL_fb4413a2_4_k_cu_214087b34cuda3std6ranges3__45__cpo4dataE - _ZN34_INTERNAL_fb4413a2_4_k_cu_214087b34cuda3std3__436_GLOBAL__N__fb4413a2_4_k_cu_214087b36ignoreE)
_ZN34_INTERNAL_fb4413a2_4_k_cu_214087b34cuda3std3__436_GLOBAL__N__fb4413a2_4_k_cu_214087b36ignoreE:
	.zero		1
	.type		_ZN34_INTERNAL_fb4413a2_4_k_cu_214087b34cuda3std6ranges3__45__cpo4dataE,@object
	.size		_ZN34_INTERNAL_fb4413a2_4_k_cu_214087b34cuda3std6ranges3__45__cpo4dataE,(_ZN34_INTERNAL_fb4413a2_4_k_cu_214087b36thrust24THRUST_300001_SM_1000_NS12placeholders2_1E - _ZN34_INTERNAL_fb4413a2_4_k_cu_214087b34cuda3std6ranges3__45__cpo4dataE)
_ZN34_INTERNAL_fb4413a2_4_k_cu_214087b34cuda3std6ranges3__45__cpo4dataE:
	.zero		1
	.type		_ZN34_INTERNAL_fb4413a2_4_k_cu_214087b36thrust24THRUST_300001_SM_1000_NS12placeholders2_1E,@object
	.size		_ZN34_INTERNAL_fb4413a2_4_k_cu_214087b36thrust24THRUST_300001_SM_1000_NS12placeholders2_1E,(_ZN34_INTERNAL_fb4413a2_4_k_cu_214087b34cuda3std3__45__cpo5beginE - _ZN34_INTERNAL_fb4413a2_4_k_cu_214087b36thrust24THRUST_300001_SM_1000_NS12placeholders2_1E)
_ZN34_INTERNAL_fb4413a2_4_k_cu_214087b36thrust24THRUST_300001_SM_1000_NS12placeholders2_1E:
	.zero		1
	.type		_ZN34_INTERNAL_fb4413a2_4_k_cu_214087b34cuda3std3__45__cpo5beginE,@object
	.size		_ZN34_INTERNAL_fb4413a2_4_k_cu_214087b34cuda3std3__45__cpo5beginE,(_ZN34_INTERNAL_fb4413a2_4_k_cu_214087b34cuda3std6ranges3__45__cpo5beginE - _ZN34_INTERNAL_fb4413a2_4_k_cu_214087b34cuda3std3__45__cpo5beginE)
_ZN34_INTERNAL_fb4413a2_4_k_cu_214087b34cuda3std3__45__cpo5beginE:
	.zero		1
	.type		_ZN34_INTERNAL_fb4413a2_4_k_cu_214087b34cuda3std6ranges3__45__cpo5beginE,@object
	.size		_ZN34_INTERNAL_fb4413a2_4_k_cu_214087b34cuda3std6ranges3__45__cpo5beginE,(_ZN34_INTERNAL_fb4413a2_4_k_cu_214087b36thrust24THRUST_300001_SM_1000_NS12placeholders2_5E - _ZN34_INTERNAL_fb4413a2_4_k_cu_214087b34cuda3std6ranges3__45__cpo5beginE)
_ZN34_INTERNAL_fb4413a2_4_k_cu_214087b34cuda3std6ranges3__45__cpo5beginE:
	.zero		1
	.type		_ZN34_INTERNAL_fb4413a2_4_k_cu_214087b36thrust24THRUST_300001_SM_1000_NS12placeholders2_5E,@object
	.size		_ZN34_INTERNAL_fb4413a2_4_k_cu_214087b36thrust24THRUST_300001_SM_1000_NS12placeholders2_5E,(_ZN34_INTERNAL_fb4413a2_4_k_cu_214087b34cuda3std3__45__cpo6rbeginE - _ZN34_INTERNAL_fb4413a2_4_k_cu_214087b36thrust24THRUST_300001_SM_1000_NS12placeholders2_5E)
_ZN34_INTERNAL_fb4413a2_4_k_cu_214087b36thrust24THRUST_300001_SM_1000_NS12placeholders2_5E:
	.zero		1
	.type		_ZN34_INTERNAL_fb4413a2_4_k_cu_214087b34cuda3std3__45__cpo6rbeginE,@object
	.size		_ZN34_INTERNAL_fb4413a2_4_k_cu_214087b34cuda3std3__45__cpo6rbeginE,(_ZN34_INTERNAL_fb4413a2_4_k_cu_214087b34cuda3std6ranges3__45__cpo7advanceE - _ZN34_INTERNAL_fb4413a2_4_k_cu_214087b34cuda3std3__45__cpo6rbeginE)
_ZN34_INTERNAL_fb4413a2_4_k_cu_214087b34cuda3std3__45__cpo6rbeginE:
	.zero		1
	.type		_ZN34_INTERNAL_fb4413a2_4_k_cu_214087b34cuda3std6ranges3__45__cpo7advanceE,@object
	.size		_ZN34_INTERNAL_fb4413a2_4_k_cu_214087b34cuda3std6ranges3__45__cpo7advanceE,(_ZN34_INTERNAL_fb4413a2_4_k_cu_214087b34cuda3std3__47nulloptE - _ZN34_INTERNAL_fb4413a2_4_k_cu_214087b34cuda3std6ranges3__45__cpo7advanceE)
_ZN34_INTERNAL_fb4413a2_4_k_cu_214087b34cuda3std6ranges3__45__cpo7advanceE:
	.zero		1
	.type		_ZN34_INTERNAL_fb4413a2_4_k_cu_214087b34cuda3std3__47nulloptE,@object
	.size		_ZN34_INTERNAL_fb4413a2_4_k_cu_214087b34cuda3std3__47nulloptE,(_ZN34_INTERNAL_fb4413a2_4_k_cu_214087b34cuda3std6ranges3__45__cpo8distanceE - _ZN34_INTERNAL_fb4413a2_4_k_cu_214087b34cuda3std3__47nulloptE)
_ZN34_INTERNAL_fb4413a2_4_k_cu_214087b34cuda3std3__47nulloptE:
	.zero		1
	.type		_ZN34_INTERNAL_fb4413a2_4_k_cu_214087b34cuda3std6ranges3__45__cpo8distanceE,@object
	.size		_ZN34_INTERNAL_fb4413a2_4_k_cu_214087b34cuda3std6ranges3__45__cpo8distanceE,(_ZN34_INTERNAL_fb4413a2_4_k_cu_214087b36thrust24THRUST_300001_SM_1000_NS12placeholders3_10E - _ZN34_INTERNAL_fb4413a2_4_k_cu_214087b34cuda3std6ranges3__45__cpo8distanceE)
_ZN34_INTERNAL_fb4413a2_4_k_cu_214087b34cuda3std6ranges3__45__cpo8distanceE:
	.zero		1
	.type		_ZN34_INTERNAL_fb4413a2_4_k_cu_214087b36thrust24THRUST_300001_SM_1000_NS12placeholders3_10E,@object
	.size		_ZN34_INTERNAL_fb4413a2_4_k_cu_214087b36thrust24THRUST_300001_SM_1000_NS12placeholders3_10E,(_ZN34_INTERNAL_fb4413a2_4_k_cu_214087b34cuda3std3__419piecewise_constructE - _ZN34_INTERNAL_fb4413a2_4_k_cu_214087b36thrust24THRUST_300001_SM_1000_NS12placeholders3_10E)
_ZN34_INTERNAL_fb4413a2_4_k_cu_214087b36thrust24THRUST_300001_SM_1000_NS12placeholders3_10E:
	.zero		1
	.type		_ZN34_INTERNAL_fb4413a2_4_k_cu_214087b34cuda3std3__419piecewise_constructE,@object
	.size		_ZN34_INTERNAL_fb4413a2_4_k_cu_214087b34cuda3std3__419piecewise_constructE,(_ZN34_INTERNAL_fb4413a2_4_k_cu_214087b34cuda3std6ranges3__45__cpo5cdataE - _ZN34_INTERNAL_fb4413a2_4_k_cu_214087b34cuda3std3__419piecewise_constructE)
_ZN34_INTERNAL_fb4413a2_4_k_cu_214087b34cuda3std3__419piecewise_constructE:
	.zero		1
	.type		_ZN34_INTERNAL_fb4413a2_4_k_cu_214087b34cuda3std6ranges3__45__cpo5cdataE,@object
	.size		_ZN34_INTERNAL_fb4413a2_4_k_cu_214087b34cuda3std6ranges3__45__cpo5cdataE,(_ZN34_INTERNAL_fb4413a2_4_k_cu_214087b36thrust24THRUST_300001_SM_1000_NS12placeholders2_2E - _ZN34_INTERNAL_fb4413a2_4_k_cu_214087b34cuda3std6ranges3__45__cpo5cdataE)
_ZN34_INTERNAL_fb4413a2_4_k_cu_214087b34cuda3std6ranges3__45__cpo5cdataE:
	.zero		1
	.type		_ZN34_INTERNAL_fb4413a2_4_k_cu_214087b36thrust24THRUST_300001_SM_1000_NS12placeholders2_2E,@object
	.size		_ZN34_INTERNAL_fb4413a2_4_k_cu_214087b36thrust24THRUST_300001_SM_1000_NS12placeholders2_2E,(_ZN34_INTERNAL_fb4413a2_4_k_cu_214087b34cuda3std3__45__cpo3endE - _ZN34_INTERNAL_fb4413a2_4_k_cu_214087b36thrust24THRUST_300001_SM_1000_NS12placeholders2_2E)
_ZN34_INTERNAL_fb4413a2_4_k_cu_214087b36thrust24THRUST_300001_SM_1000_NS12placeholders2_2E:
	.zero		1
	.type		_ZN34_INTERNAL_fb4413a2_4_k_cu_214087b34cuda3std3__45__cpo3endE,@object
	.size		_ZN34_INTERNAL_fb4413a2_4_k_cu_214087b34cuda3std3__45__cpo3endE,(_ZN34_INTERNAL_fb4413a2_4_k_cu_214087b34cuda3std6ranges3__45__cpo3endE - _ZN34_INTERNAL_fb4413a2_4_k_cu_214087b34cuda3std3__45__cpo3endE)
_ZN34_INTERNAL_fb4413a2_4_k_cu_214087b34cuda3std3__45__cpo3endE:
	.zero		1
	.type		_ZN34_INTERNAL_fb4413a2_4_k_cu_214087b34cuda3std6ranges3__45__cpo3endE,@object
	.size		_ZN34_INTERNAL_fb4413a2_4_k_cu_214087b34cuda3std6ranges3__45__cpo3endE,(_ZN34_INTERNAL_fb4413a2_4_k_cu_214087b36thrust24THRUST_300001_SM_1000_NS12placeholders2_6E - _ZN34_INTERNAL_fb4413a2_4_k_cu_214087b34cuda3std6ranges3__45__cpo3endE)
_ZN34_INTERNAL_fb4413a2_4_k_cu_214087b34cuda3std6ranges3__45__cpo3endE:
	.zero		1
	.type		_ZN34_INTERNAL_fb4413a2_4_k_cu_214087b36thrust24THRUST_300001_SM_1000_NS12placeholders2_6E,@object
	.size		_ZN34_INTERNAL_fb4413a2_4_k_cu_214087b36thrust24THRUST_300001_SM_1000_NS12placeholders2_6E,(_ZN34_INTERNAL_fb4413a2_4_k_cu_214087b34cuda3std3__45__cpo4rendE - _ZN34_INTERNAL_fb4413a2_4_k_cu_214087b36thrust24THRUST_300001_SM_1000_NS12placeholders2_6E)
_ZN34_INTERNAL_fb4413a2_4_k_cu_214087b36thrust24THRUST_300001_SM_1000_NS12placeholders2_6E:
	.zero		1
	.type		_ZN34_INTERNAL_fb4413a2_4_k_cu_214087b34cuda3std3__45__cpo4rendE,@object
	.size		_ZN34_INTERNAL_fb4413a2_4_k_cu_214087b34cuda3std3__45__cpo4rendE,(_ZN34_INTERNAL_fb4413a2_4_k_cu_214087b34cuda3std6ranges3__45__cpo9iter_swapE - _ZN34_INTERNAL_fb4413a2_4_k_cu_214087b34cuda3std3__45__cpo4rendE)
_ZN34_INTERNAL_fb4413a2_4_k_cu_214087b34cuda3std3__45__cpo4rendE:
	.zero		1
	.type		_ZN34_INTERNAL_fb4413a2_4_k_cu_214087b34cuda3std6ranges3__45__cpo9iter_swapE,@object
	.size		_ZN34_INTERNAL_fb4413a2_4_k_cu_214087b34cuda3std6ranges3__45__cpo9iter_swapE,(_ZN34_INTERNAL_fb4413a2_4_k_cu_214087b34cuda3std3__48unexpectE - _ZN34_INTERNAL_fb4413a2_4_k_cu_214087b34cuda3std6ranges3__45__cpo9iter_swapE)
_ZN34_INTERNAL_fb4413a2_4_k_cu_214087b34cuda3std6ranges3__45__cpo9iter_swapE:
	.zero		1
	.type		_ZN34_INTERNAL_fb4413a2_4_k_cu_214087b34cuda3std3__48unexpectE,@object
	.size		_ZN34_INTERNAL_fb4413a2_4_k_cu_214087b34cuda3std3__48unexpectE,(_ZN34_INTERNAL_fb4413a2_4_k_cu_214087b36thrust24THRUST_300001_SM_1000_NS8cuda_cub3parE - _ZN34_INTERNAL_fb4413a2_4_k_cu_214087b34cuda3std3__48unexpectE)
_ZN34_INTERNAL_fb4413a2_4_k_cu_214087b34cuda3std3__48unexpectE:
	.zero		1
	.type		_ZN34_INTERNAL_fb4413a2_4_k_cu_214087b36thrust24THRUST_300001_SM_1000_NS8cuda_cub3parE,@object
	.size		_ZN34_INTERNAL_fb4413a2_4_k_cu_214087b36thrust24THRUST_300001_SM_1000_NS8cuda_cub3parE,(_ZN34_INTERNAL_fb4413a2_4_k_cu_214087b36thrust24THRUST_300001_SM_1000_NS12placeholders2_4E - _ZN34_INTERNAL_fb4413a2_4_k_cu_214087b36thrust24THRUST_300001_SM_1000_NS8cuda_cub3parE)
_ZN34_INTERNAL_fb4413a2_4_k_cu_214087b36thrust24THRUST_300001_SM_1000_NS8cuda_cub3parE:
	.zero		1
	.type		_ZN34_INTERNAL_fb4413a2_4_k_cu_214087b36thrust24THRUST_300001_SM_1000_NS12placeholders2_4E,@object
	.size		_ZN34_INTERNAL_fb4413a2_4_k_cu_214087b36thrust24THRUST_300001_SM_1000_NS12placeholders2_4E,(_ZN34_INTERNAL_fb4413a2_4_k_cu_214087b34cuda3std3__45__cpo4cendE - _ZN34_INTERNAL_fb4413a2_4_k_cu_214087b36thrust24THRUST_300001_SM_1000_NS12placeholders2_4E)
_ZN34_INTERNAL_fb4413a2_4_k_cu_214087b36thrust24THRUST_300001_SM_1000_NS12placeholders2_4E:
	.zero		1
	.type		_ZN34_INTERNAL_fb4413a2_4_k_cu_214087b34cuda3std3__45__cpo4cendE,@object
	.size		_ZN34_INTERNAL_fb4413a2_4_k_cu_214087b34cuda3std3__45__cpo4cendE,(_ZN34_INTERNAL_fb4413a2_4_k_cu_214087b34cuda3std6ranges3__45__cpo4cendE - _ZN34_INTERNAL_fb4413a2_4_k_cu_214087b34cuda3std3__45__cpo4cendE)
_ZN34_INTERNAL_fb4413a2_4_k_cu_214087b34cuda3std3__45__cpo4cendE:
	.zero		1
	.type		_ZN34_INTERNAL_fb4413a2_4_k_cu_214087b34cuda3std6ranges3__45__cpo4cendE,@object
	.size		_ZN34_INTERNAL_fb4413a2_4_k_cu_214087b34cuda3std6ranges3__45__cpo4cendE,(_ZN34_INTERNAL_fb4413a2_4_k_cu_214087b34cuda3std3__420unreachable_sentinelE - _ZN34_INTERNAL_fb4413a2_4_k_cu_214087b34cuda3std6ranges3__45__cpo4cendE)
_ZN34_INTERNAL_fb4413a2_4_k_cu_214087b34cuda3std6ranges3__45__cpo4cendE:
	.zero		1
	.type		_ZN34_INTERNAL_fb4413a2_4_k_cu_214087b34cuda3std3__420unreachable_sentinelE,@object
	.size		_ZN34_INTERNAL_fb4413a2_4_k_cu_214087b34cuda3std3__420unreachable_sentinelE,(_ZN34_INTERNAL_fb4413a2_4_k_cu_214087b34cuda3std6ranges3__45__cpo5ssizeE - _ZN34_INTERNAL_fb4413a2_4_k_cu_214087b34cuda3std3__420unreachable_sentinelE)
_ZN34_INTERNAL_fb4413a2_4_k_cu_214087b34cuda3std3__420unreachable_sentinelE:
	.zero		1
	.type		_ZN34_INTERNAL_fb4413a2_4_k_cu_214087b34cuda3std6ranges3__45__cpo5ssizeE,@object
	.size		_ZN34_INTERNAL_fb4413a2_4_k_cu_214087b34cuda3std6ranges3__45__cpo5ssizeE,(_ZN34_INTERNAL_fb4413a2_4_k_cu_214087b36thrust24THRUST_300001_SM_1000_NS12placeholders2_8E - _ZN34_INTERNAL_fb4413a2_4_k_cu_214087b34cuda3std6ranges3__45__cpo5ssizeE)
_ZN34_INTERNAL_fb4413a2_4_k_cu_214087b34cuda3std6ranges3__45__cpo5ssizeE:
	.zero		1
	.type		_ZN34_INTERNAL_fb4413a2_4_k_cu_214087b36thrust24THRUST_300001_SM_1000_NS12placeholders2_8E,@object
	.size		_ZN34_INTERNAL_fb4413a2_4_k_cu_214087b36thrust24THRUST_300001_SM_1000_NS12placeholders2_8E,(_ZN34_INTERNAL_fb4413a2_4_k_cu_214087b34cuda3std3__45__cpo5crendE - _ZN34_INTERNAL_fb4413a2_4_k_cu_214087b36thrust24THRUST_300001_SM_1000_NS12placeholders2_8E)
_ZN34_INTERNAL_fb4413a2_4_k_cu_214087b36thrust24THRUST_300001_SM_1000_NS12placeholders2_8E:
	.zero		1
	.type		_ZN34_INTERNAL_fb4413a2_4_k_cu_214087b34cuda3std3__45__cpo5crendE,@object
	.size		_ZN34_INTERNAL_fb4413a2_4_k_cu_214087b34cuda3std3__45__cpo5crendE,(_ZN34_INTERNAL_fb4413a2_4_k_cu_214087b34cuda3std6ranges3__45__cpo4prevE - _ZN34_INTERNAL_fb4413a2_4_k_cu_214087b34cuda3std3__45__cpo5crendE)
_ZN34_INTERNAL_fb4413a2_4_k_cu_214087b34cuda3std3__45__cpo5crendE:
	.zero		1
	.type		_ZN34_INTERNAL_fb4413a2_4_k_cu_214087b34cuda3std6ranges3__45__cpo4prevE,@object
	.size		_ZN34_INTERNAL_fb4413a2_4_k_cu_214087b34cuda3std6ranges3__45__cpo4prevE,(_ZN34_INTERNAL_fb4413a2_4_k_cu_214087b34cuda3std6ranges3__45__cpo9iter_moveE - _ZN34_INTERNAL_fb4413a2_4_k_cu_214087b34cuda3std6ranges3__45__cpo4prevE)
_ZN34_INTERNAL_fb4413a2_4_k_cu_214087b34cuda3std6ranges3__45__cpo4prevE:
	.zero		1
	.type		_ZN34_INTERNAL_fb4413a2_4_k_cu_214087b34cuda3std6ranges3__45__cpo9iter_moveE,@object
	.size		_ZN34_INTERNAL_fb4413a2_4_k_cu_214087b34cuda3std6ranges3__45__cpo9iter_moveE,(_ZN34_INTERNAL_fb4413a2_4_k_cu_214087b36thrust24THRUST_300001_SM_1000_NS6system6detail10sequential3seqE - _ZN34_INTERNAL_fb4413a2_4_k_cu_214087b34cuda3std6ranges3__45__cpo9iter_moveE)
_ZN34_INTERNAL_fb4413a2_4_k_cu_214087b34cuda3std6ranges3__45__cpo9iter_moveE:
	.zero		1
	.type		_ZN34_INTERNAL_fb4413a2_4_k_cu_214087b36thrust24THRUST_300001_SM_1000_NS6system6detail10sequential3seqE,@object
	.size		_ZN34_INTERNAL_fb4413a2_4_k_cu_214087b36thrust24THRUST_300001_SM_1000_NS6system6detail10sequential3seqE,(.L_31 - _ZN34_INTERNAL_fb4413a2_4_k_cu_214087b36thrust24THRUST_300001_SM_1000_NS6system6detail10sequential3seqE)
_ZN34_INTERNAL_fb4413a2_4_k_cu_214087b36thrust24THRUST_300001_SM_1000_NS6system6detail10sequential3seqE:
	.zero		1
.L_31:


//--------------------- .nv.shared._ZN3cub18CUB_300001_SM_10006detail6reduce18DeviceReduceKernelINS2_10policy_hubIfyN4cuda3std3__44plusIfEEE10Policy1000EN6thrust24THRUST_300001_SM_1000_NS6detail15normal_iteratorINSD_10device_ptrIfEEEEyS9_fNS7_10__identityEEEvT0_PT3_T1_NS0_13GridEvenShareISN_EET2_T4_ --------------------------
	.section	.nv.shared._ZN3cub18CUB_300001_SM_10006detail6reduce18DeviceReduceKernelINS2_10policy_hubIfyN4cuda3std3__44plusIfEEE10Policy1000EN6thrust24THRUST_300001_SM_1000_NS6detail15normal_iteratorINSD_10device_ptrIfEEEEyS9_fNS7_10__identityEEEvT0_PT3_T1_NS0_13GridEvenShareISN_EET2_T4_,"aw",@nobits
	.sectionflags	@""
	.align	128
.nv.shared._ZN3cub18CUB_300001_SM_10006detail6reduce18DeviceReduceKernelINS2_10policy_hubIfyN4cuda3std3__44plusIfEEE10Policy1000EN6thrust24THRUST_300001_SM_1000_NS6detail15normal_iteratorINSD_10device_ptrIfEEEEyS9_fNS7_10__identityEEEvT0_PT3_T1_NS0_13GridEvenShareISN_EET2_T4_:
	.zero		1152


//--------------------- .nv.shared._ZN3cub18CUB_300001_SM_10006detail6reduce28DeviceReduceSingleTileKernelINS2_10policy_hubIfyN4cuda3std3__44plusIfEEE10Policy1000EN6thrust24THRUST_300001_SM_1000_NS6detail15normal_iteratorINSD_10device_ptrIfEEEEPfyS9_ffNS7_10__identityEEEvT0_T1_T2_T3_T4_T6_ --------------------------
	.section	.nv.shared._ZN3cub18CUB_300001_SM_10006detail6reduce28DeviceReduceSingleTileKernelINS2_10policy_hubIfyN4cuda3std3__44plusIfEEE10Policy1000EN6thrust24THRUST_300001_SM_1000_NS6detail15normal_iteratorINSD_10device_ptrIfEEEEPfyS9_ffNS7_10__identityEEEvT0_T1_T2_T3_T4_T6_,"aw",@nobits
	.sectionflags	@""
	.align	128
.nv.shared._ZN3cub18CUB_300001_SM_10006detail6reduce28DeviceReduceSingleTileKernelINS2_10policy_hubIfyN4cuda3std3__44plusIfEEE10Policy1000EN6thrust24THRUST_300001_SM_1000_NS6detail15normal_iteratorINSD_10device_ptrIfEEEEPfyS9_ffNS7_10__identityEEEvT0_T1_T2_T3_T4_T6_:
	.zero		1152


//--------------------- .nv.shared._ZN3cub18CUB_300001_SM_10006detail6reduce28DeviceReduceSingleTileKernelINS2_10policy_hubIfjN4cuda3std3__44plusIfEEE10Policy1000EPfSC_iS9_ffNS7_10__identityEEEvT0_T1_T2_T3_T4_T6_ --------------------------
	.section	.nv.shared._ZN3cub18CUB_300001_SM_10006detail6reduce28DeviceReduceSingleTileKernelINS2_10policy_hubIfjN4cuda3std3__44plusIfEEE10Policy1000EPfSC_iS9_ffNS7_10__identityEEEvT0_T1_T2_T3_T4_T6_,"aw",@nobits
	.sectionflags	@""
	.align	128
.nv.shared._ZN3cub18CUB_300001_SM_10006detail6reduce28DeviceReduceSingleTileKernelINS2_10policy_hubIfjN4cuda3std3__44plusIfEEE10Policy1000EPfSC_iS9_ffNS7_10__identityEEEvT0_T1_T2_T3_T4_T6_:
	.zero		1152


//--------------------- .nv.shared._ZN3cub18CUB_300001_SM_10006detail6reduce18DeviceReduceKernelINS2_10policy_hubIfjN4cuda3std3__44plusIfEEE10Policy1000EN6thrust24THRUST_300001_SM_1000_NS6detail15normal_iteratorINSD_10device_ptrIfEEEEjS9_fNS7_10__identityEEEvT0_PT3_T1_NS0_13GridEvenShareISN_EET2_T4_ --------------------------
	.section	.nv.shared._ZN3cub18CUB_300001_SM_10006detail6reduce18DeviceReduceKernelINS2_10policy_hubIfjN4cuda3std3__44plusIfEEE10Policy1000EN6thrust24THRUST_300001_SM_1000_NS6detail15normal_iteratorINSD_10device_ptrIfEEEEjS9_fNS7_10__identityEEEvT0_PT3_T1_NS0_13GridEvenShareISN_EET2_T4_,"aw",@nobits
	.sectionflags	@""
	.align	128
.nv.shared._ZN3cub18CUB_300001_SM_10006detail6reduce18DeviceReduceKernelINS2_10policy_hubIfjN4cuda3std3__44plusIfEEE10Policy1000EN6thrust24THRUST_300001_SM_1000_NS6detail15normal_iteratorINSD_10device_ptrIfEEEEjS9_fNS7_10__identityEEEvT0_PT3_T1_NS0_13GridEvenShareISN_EET2_T4_:
	.zero		1152


//--------------------- .nv.shared._ZN3cub18CUB_300001_SM_10006detail6reduce28DeviceReduceSingleTileKernelINS2_10policy_hubIfjN4cuda3std3__44plusIfEEE10Policy1000EN6thrust24THRUST_300001_SM_1000_NS6detail15normal_iteratorINSD_10device_ptrIfEEEEPfjS9_ffNS7_10__identityEEEvT0_T1_T2_T3_T4_T6_ --------------------------
	.section	.nv.shared._ZN3cub18CUB_300001_SM_10006detail6reduce28DeviceReduceSingleTileKernelINS2_10policy_hubIfjN4cuda3std3__44plusIfEEE10Policy1000EN6thrust24THRUST_300001_SM_1000_NS6detail15normal_iteratorINSD_10device_ptrIfEEEEPfjS9_ffNS7_10__identityEEEvT0_T1_T2_T3_T4_T6_,"aw",@nobits
	.sectionflags	@""
	.align	128
.nv.shared._ZN3cub18CUB_300001_SM_10006detail6reduce28DeviceReduceSingleTileKernelINS2_10policy_hubIfjN4cuda3std3__44plusIfEEE10Policy1000EN6thrust24THRUST_300001_SM_1000_NS6detail15normal_iteratorINSD_10device_ptrIfEEEEPfjS9_ffNS7_10__identityEEEvT0_T1_T2_T3_T4_T6_:
	.zero		1152


//--------------------- .nv.shared._ZN3cub18CUB_300001_SM_10006detail9transform16transform_kernelINS2_10policy_hubILb1EN4cuda3std3__45tupleIJN6thrust24THRUST_300001_SM_1000_NS10device_ptrIfEEEEEE10policy1000El14soft_thresholdSC_JPfEEEvT0_iT1_T2_DpNS2_10kernel_argIT3_EE --------------------------
	.section	.nv.shared._ZN3cub18CUB_300001_SM_10006detail9transform16transform_kernelINS2_10policy_hubILb1EN4cuda3std3__45tupleIJN6thrust24THRUST_300001_SM_1000_NS10device_ptrIfEEEEEE10policy1000El14soft_thresholdSC_JPfEEEvT0_iT1_T2_DpNS2_10kernel_argIT3_EE,"aw",@nobits
	.sectionflags	@""
	.align	128
	.zero		1024


//--------------------- .nv.shared._ZN3cub18CUB_300001_SM_10006detail9transform16transform_kernelINS2_10policy_hubILb1EN4cuda3std3__45tupleIJN6thrust24THRUST_300001_SM_1000_NS10device_ptrIfEEEEEE10policy1000Ei14soft_thresholdSC_JPfEEEvT0_iT1_T2_DpNS2_10kernel_argIT3_EE --------------------------
	.section	.nv.shared._ZN3cub18CUB_300001_SM_10006detail9transform16transform_kernelINS2_10policy_hubILb1EN4cuda3std3__45tupleIJN6thrust24THRUST_300001_SM_1000_NS10device_ptrIfEEEEEE10policy1000Ei14soft_thresholdSC_JPfEEEvT0_iT1_T2_DpNS2_10kernel_argIT3_EE,"aw",@nobits
	.sectionflags	@""
	.align	128
	.zero		1024


//--------------------- .nv.shared._ZN3cub18CUB_300001_SM_10006detail9transform16transform_kernelINS2_10policy_hubILb1EN4cuda3std3__45tupleIJN6thrust24THRUST_300001_SM_1000_NS10device_ptrIfEESC_EEEE10policy1000El5saxpySC_JPfSH_EEEvT0_iT1_T2_DpNS2_10kernel_argIT3_EE --------------------------
	.section	.nv.shared._ZN3cub18CUB_300001_SM_10006detail9transform16transform_kernelINS2_10policy_hubILb1EN4cuda3std3__45tupleIJN6thrust24THRUST_300001_SM_1000_NS10device_ptrIfEESC_EEEE10policy1000El5saxpySC_JPfSH_EEEvT0_iT1_T2_DpNS2_10kernel_argIT3_EE,"aw",@nobits
	.sectionflags	@""
	.align	128
	.zero		1024


//--------------------- .nv.shared._ZN3cub18CUB_300001_SM_10006detail9transform16transform_kernelINS2_10policy_hubILb1EN4cuda3std3__45tupleIJN6thrust24THRUST_300001_SM_1000_NS10device_ptrIfEESC_EEEE10policy1000Ei5saxpySC_JPfSH_EEEvT0_iT1_T2_DpNS2_10kernel_argIT3_EE --------------------------
	.section	.nv.shared._ZN3cub18CUB_300001_SM_10006detail9transform16transform_kernelINS2_10policy_hubILb1EN4cuda3std3__45tupleIJN6thrust24THRUST_300001_SM_1000_NS10device_ptrIfEESC_EEEE10policy1000Ei5saxpySC_JPfSH_EEEvT0_iT1_T2_DpNS2_10kernel_argIT3_EE,"aw",@nobits
	.sectionflags	@""
	.align	128
	.zero		1024


//--------------------- .nv.shared._ZN3cub18CUB_300001_SM_10006detail9transform16transform_kernelINS2_10policy_hubILb0EN4cuda3std3__45tupleIJN6thrust24THRUST_300001_SM_1000_NS10device_ptrIfEESC_EEEE10policy1000ElNS7_5minusIfEESC_JPfSI_EEEvT0_iT1_T2_DpNS2_10kernel_argIT3_EE --------------------------
	.section	.nv.shared._ZN3cub18CUB_300001_SM_10006detail9transform16transform_kernelINS2_10policy_hubILb0EN4cuda3std3__45tupleIJN6thrust24THRUST_300001_SM_1000_NS10device_ptrIfEESC_EEEE10policy1000ElNS7_5minusIfEESC_JPfSI_EEEvT0_iT1_T2_DpNS2_10kernel_argIT3_EE,"aw",@nobits
	.sectionflags	@""
	.align	128
.nv.shared._ZN3cub18CUB_300001_SM_10006detail9transform16transform_kernelINS2_10policy_hubILb0EN4cuda3std3__45tupleIJN6thrust24THRUST_300001_SM_1000_NS10device_ptrIfEESC_EEEE10policy1000ElNS7_5minusIfEESC_JPfSI_EEEvT0_iT1_T2_DpNS2_10kernel_argIT3_EE:
	.zero		1152


//--------------------- .nv.shared._ZN3cub18CUB_300001_SM_10006detail9transform16transform_kernelINS2_10policy_hubILb0EN4cuda3std3__45tupleIJN6thrust24THRUST_300001_SM_1000_NS10device_ptrIfEESC_EEEE10policy1000EiNS7_5minusIfEESC_JPfSI_EEEvT0_iT1_T2_DpNS2_10kernel_argIT3_EE --------------------------
	.section	.nv.shared._ZN3cub18CUB_300001_SM_10006detail9transform16transform_kernelINS2_10policy_hubILb0EN4cuda3std3__45tupleIJN6thrust24THRUST_300001_SM_1000_NS10device_ptrIfEESC_EEEE10policy1000EiNS7_5minusIfEESC_JPfSI_EEEvT0_iT1_T2_DpNS2_10kernel_argIT3_EE,"aw",@nobits
	.sectionflags	@""
	.align	128
.nv.shared._ZN3cub18CUB_300001_SM_10006detail9transform16transform_kernelINS2_10policy_hubILb0EN4cuda3std3__45tupleIJN6thrust24THRUST_300001_SM_1000_NS10device_ptrIfEESC_EEEE10policy1000EiNS7_5minusIfEESC_JPfSI_EEEvT0_iT1_T2_DpNS2_10kernel_argIT3_EE:
	.zero		1152


//--------------------- .nv.shared._ZN3cub18CUB_300001_SM_10006detail11EmptyKernelIvEEvv --------------------------
	.section	.nv.shared._ZN3cub18CUB_300001_SM_10006detail11EmptyKernelIvEEvv,"aw",@nobits
	.sectionflags	@""
	.align	128
	.zero		1024


//--------------------- .nv.constant0._ZN3cub18CUB_300001_SM_10006detail6reduce28DeviceReduceSingleTileKernelINS2_10policy_hubIfyN4cuda3std3__44plusIfEEE10Policy1000EPfSC_iS9_ffNS7_10__identityEEEvT0_T1_T2_T3_T4_T6_ --------------------------
	.section	.nv.constant0._ZN3cub18CUB_300001_SM_10006detail6reduce28DeviceReduceSingleTileKernelINS2_10policy_hubIfyN4cuda3std3__44plusIfEEE10Policy1000EPfSC_iS9_ffNS7_10__identityEEEvT0_T1_T2_T3_T4_T6_,"a",@progbits
	.sectionflags	@""
	.align	4
.nv.constant0._ZN3cub18CUB_300001_SM_10006detail6reduce28DeviceReduceSingleTileKernelINS2_10policy_hubIfyN4cuda3std3__44plusIfEEE10Policy1000EPfSC_iS9_ffNS7_10__identityEEEvT0_T1_T2_T3_T4_T6_:
	.zero		925


//--------------------- .nv.constant0._ZN3cub18CUB_300001_SM_10006detail6reduce18DeviceReduceKernelINS2_10policy_hubIfyN4cuda3std3__44plusIfEEE10Policy1000EN6thrust24THRUST_300001_SM_1000_NS6detail15normal_iteratorINSD_10device_ptrIfEEEEyS9_fNS7_10__identityEEEvT0_PT3_T1_NS0_13GridEvenShareISN_EET2_T4_ --------------------------
	.section	.nv.constant0._ZN3cub18CUB_300001_SM_10006detail6reduce18DeviceReduceKernelINS2_10policy_hubIfyN4cuda3std3__44plusIfEEE10Policy1000EN6thrust24THRUST_300001_SM_1000_NS6detail15normal_iteratorINSD_10device_ptrIfEEEEyS9_fNS7_10__identityEEEvT0_PT3_T1_NS0_13GridEvenShareISN_EET2_T4_,"a",@progbits
	.sectionflags	@""
	.align	4
.nv.constant0._ZN3cub18CUB_300001_SM_10006detail6reduce18DeviceReduceKernelINS2_10policy_hubIfyN4cuda3std3__44plusIfEEE10Policy1000EN6thrust24THRUST_300001_SM_1000_NS6detail15normal_iteratorINSD_10device_ptrIfEEEEyS9_fNS7_10__identityEEEvT0_PT3_T1_NS0_13GridEvenShareISN_EET2_T4_:
	.zero		994


//--------------------- .nv.constant0._ZN3cub18CUB_300001_SM_10006detail6reduce28DeviceReduceSingleTileKernelINS2_10policy_hubIfyN4cuda3std3__44plusIfEEE10Policy1000EN6thrust24THRUST_300001_SM_1000_NS6detail15normal_iteratorINSD_10device_ptrIfEEEEPfyS9_ffNS7_10__identityEEEvT0_T1_T2_T3_T4_T6_ --------------------------
	.section	.nv.constant0._ZN3cub18CUB_300001_SM_10006detail6reduce28DeviceReduceSingleTileKernelINS2_10policy_hubIfyN4cuda3std3__44plusIfEEE10Policy1000EN6thrust24THRUST_300001_SM_1000_NS6detail15normal_iteratorINSD_10device_ptrIfEEEEPfyS9_ffNS7_10__identityEEEvT0_T1_T2_T3_T4_T6_,"a",@progbits
	.sectionflags	@""
	.align	4
.nv.constant0._ZN3cub18CUB_300001_SM_10006detail6reduce28DeviceReduceSingleTileKernelINS2_10policy_hubIfyN4cuda3std3__44plusIfEEE10Policy1000EN6thrust24THRUST_300001_SM_1000_NS6detail15normal_iteratorINSD_10device_ptrIfEEEEPfyS9_ffNS7_10__identityEEEvT0_T1_T2_T3_T4_T6_:
	.zero		929


//--------------------- .nv.constant0._ZN3cub18CUB_300001_SM_10006detail6reduce28DeviceReduceSingleTileKernelINS2_10policy_hubIfjN4cuda3std3__44plusIfEEE10Policy1000EPfSC_iS9_ffNS7_10__identityEEEvT0_T1_T2_T3_T4_T6_ --------------------------
	.section	.nv.constant0._ZN3cub18CUB_300001_SM_10006detail6reduce28DeviceReduceSingleTileKernelINS2_10policy_hubIfjN4cuda3std3__44plusIfEEE10Policy1000EPfSC_iS9_ffNS7_10__identityEEEvT0_T1_T2_T3_T4_T6_,"a",@progbits
	.sectionflags	@""
	.align	4
.nv.constant0._ZN3cub18CUB_300001_SM_10006detail6reduce28DeviceReduceSingleTileKernelINS2_10policy_hubIfjN4cuda3std3__44plusIfEEE10Policy1000EPfSC_iS9_ffNS7_10__identityEEEvT0_T1_T2_T3_T4_T6_:
	.zero		925


//--------------------- .nv.constant0._ZN3cub18CUB_300001_SM_10006detail6reduce18DeviceReduceKernelINS2_10policy_hubIfjN4cuda3std3__44plusIfEEE10Policy1000EN6thrust24THRUST_300001_SM_1000_NS6detail15normal_iteratorINSD_10device_ptrIfEEEEjS9_fNS7_10__identityEEEvT0_PT3_T1_NS0_13GridEvenShareISN_EET2_T4_ --------------------------
	.section	.nv.constant0._ZN3cub18CUB_300001_SM_10006detail6reduce18DeviceReduceKernelINS2_10policy_hubIfjN4cuda3std3__44plusIfEEE10Policy1000EN6thrust24THRUST_300001_SM_1000_NS6detail15normal_iteratorINSD_10device_ptrIfEEEEjS9_fNS7_10__identityEEEvT0_PT3_T1_NS0_13GridEvenShareISN_EET2_T4_,"a",@progbits
	.sectionflags	@""
	.align	4
.nv.constant0._ZN3cub18CUB_300001_SM_10006detail6reduce18DeviceReduceKernelINS2_10policy_hubIfjN4cuda3std3__44plusIfEEE10Policy1000EN6thrust24THRUST_300001_SM_1000_NS6detail15normal_iteratorINSD_10device_ptrIfEEEEjS9_fNS7_10__identityEEEvT0_PT3_T1_NS0_13GridEvenShareISN_EET2_T4_:
	.zero		958


//--------------------- .nv.constant0._ZN3cub18CUB_300001_SM_10006detail6reduce28DeviceReduceSingleTileKernelINS2_10policy_hubIfjN4cuda3std3__44plusIfEEE10Policy1000EN6thrust24THRUST_300001_SM_1000_NS6detail15normal_iteratorINSD_10device_ptrIfEEEEPfjS9_ffNS7_10__identityEEEvT0_T1_T2_T3_T4_T6_ --------------------------
	.section	.nv.constant0._ZN3cub18CUB_300001_SM_10006detail6reduce28DeviceReduceSingleTileKernelINS2_10policy_hubIfjN4cuda3std3__44plusIfEEE10Policy1000EN6thrust24THRUST_300001_SM_1000_NS6detail15normal_iteratorINSD_10device_ptrIfEEEEPfjS9_ffNS7_10__identityEEEvT0_T1_T2_T3_T4_T6_,"a",@progbits
	.sectionflags	@""
	.align	4
.nv.constant0._ZN3cub18CUB_300001_SM_10006detail6reduce28DeviceReduceSingleTileKernelINS2_10policy_hubIfjN4cuda3std3__44plusIfEEE10Policy1000EN6thrust24THRUST_300001_SM_1000_NS6detail15normal_iteratorINSD_10device_ptrIfEEEEPfjS9_ffNS7_10__identityEEEvT0_T1_T2_T3_T4_T6_:
	.zero		925


//--------------------- .nv.constant0._ZN3cub18CUB_300001_SM_10006detail9transform16transform_kernelINS2_10policy_hubILb1EN4cuda3std3__45tupleIJN6thrust24THRUST_300001_SM_1000_NS10device_ptrIfEEEEEE10policy1000El14soft_thresholdSC_JPfEEEvT0_iT1_T2_DpNS2_10kernel_argIT3_EE --------------------------
	.section	.nv.constant0._ZN3cub18CUB_300001_SM_10006detail9transform16transform_kernelINS2_10policy_hubILb1EN4cuda3std3__45tupleIJN6thrust24THRUST_300001_SM_1000_NS10device_ptrIfEEEEEE10policy1000El14soft_thresholdSC_JPfEEEvT0_iT1_T2_DpNS2_10kernel_argIT3_EE,"a",@progbits
	.sectionflags	@""
	.align	4
.nv.constant0._ZN3cub18CUB_300001_SM_10006detail9transform16transform_kernelINS2_10policy_hubILb1EN4cuda3std3__45tupleIJN6thrust24THRUST_300001_SM_1000_NS10device_ptrIfEEEEEE10policy1000El14soft_thresholdSC_JPfEEEvT0_iT1_T2_DpNS2_10kernel_argIT3_EE:
	.zero		936


//--------------------- .nv.constant0._ZN3cub18CUB_300001_SM_10006detail9transform16transform_kernelINS2_10policy_hubILb1EN4cuda3std3__45tupleIJN6thrust24THRUST_300001_SM_1000_NS10device_ptrIfEEEEEE10policy1000Ei14soft_thresholdSC_JPfEEEvT0_iT1_T2_DpNS2_10kernel_argIT3_EE --------------------------
	.section	.nv.constant0._ZN3cub18CUB_300001_SM_10006detail9transform16transform_kernelINS2_10policy_hubILb1EN4cuda3std3__45tupleIJN6thrust24THRUST_300001_SM_1000_NS10device_ptrIfEEEEEE10policy1000Ei14soft_thresholdSC_JPfEEEvT0_iT1_T2_DpNS2_10kernel_argIT3_EE,"a",@progbits
	.sectionflags	@""
	.align	4
.nv.constant0._ZN3cub18CUB_300001_SM_10006detail9transform16transform_kernelINS2_10policy_hubILb1EN4cuda3std3__45tupleIJN6thrust24THRUST_300001_SM_1000_NS10device_ptrIfEEEEEE10policy1000Ei14soft_thresholdSC_JPfEEEvT0_iT1_T2_DpNS2_10kernel_argIT3_EE:
	.zero		936


//--------------------- .nv.constant0._ZN3cub18CUB_300001_SM_10006detail9transform16transform_kernelINS2_10policy_hubILb1EN4cuda3std3__45tupleIJN6thrust24THRUST_300001_SM_1000_NS10device_ptrIfEESC_EEEE10policy1000El5saxpySC_JPfSH_EEEvT0_iT1_T2_DpNS2_10kernel_argIT3_EE --------------------------
	.section	.nv.constant0._ZN3cub18CUB_300001_SM_10006detail9transform16transform_kernelINS2_10policy_hubILb1EN4cuda3std3__45tupleIJN6thrust24THRUST_300001_SM_1000_NS10device_ptrIfEESC_EEEE10policy1000El5saxpySC_JPfSH_EEEvT0_iT1_T2_DpNS2_10kernel_argIT3_EE,"a",@progbits
	.sectionflags	@""
	.align	4
.nv.constant0._ZN3cub18CUB_300001_SM_10006detail9transform16transform_kernelINS2_10policy_hubILb1EN4cuda3std3__45tupleIJN6thrust24THRUST_300001_SM_1000_NS10device_ptrIfEESC_EEEE10policy1000El5saxpySC_JPfSH_EEEvT0_iT1_T2_DpNS2_10kernel_argIT3_EE:
	.zero		952


//--------------------- .nv.constant0._ZN3cub18CUB_300001_SM_10006detail9transform16transform_kernelINS2_10policy_hubILb1EN4cuda3std3__45tupleIJN6thrust24THRUST_300001_SM_1000_NS10device_ptrIfEESC_EEEE10policy1000Ei5saxpySC_JPfSH_EEEvT0_iT1_T2_DpNS2_10kernel_argIT3_EE --------------------------
	.section	.nv.constant0._ZN3cub18CUB_300001_SM_10006detail9transform16transform_kernelINS2_10policy_hubILb1EN4cuda3std3__45tupleIJN6thrust24THRUST_300001_SM_1000_NS10device_ptrIfEESC_EEEE10policy1000Ei5saxpySC_JPfSH_EEEvT0_iT1_T2_DpNS2_10kernel_argIT3_EE,"a",@progbits
	.sectionflags	@""
	.align	4
.nv.constant0._ZN3cub18CUB_300001_SM_10006detail9transform16transform_kernelINS2_10policy_hubILb1EN4cuda3std3__45tupleIJN6thrust24THRUST_300001_SM_1000_NS10device_ptrIfEESC_EEEE10policy1000Ei5saxpySC_JPfSH_EEEvT0_iT1_T2_DpNS2_10kernel_argIT3_EE:
	.zero		952


//--------------------- .nv.constant0._ZN3cub18CUB_300001_SM_10006detail9transform16transform_kernelINS2_10policy_hubILb0EN4cuda3std3__45tupleIJN6thrust24THRUST_300001_SM_1000_NS10device_ptrIfEESC_EEEE10policy1000ElNS7_5minusIfEESC_JPfSI_EEEvT0_iT1_T2_DpNS2_10kernel_argIT3_EE --------------------------
	.section	.nv.constant0._ZN3cub18CUB_300001_SM_10006detail9transform16transform_kernelINS2_10policy_hubILb0EN4cuda3std3__45tupleIJN6thrust24THRUST_300001_SM_1000_NS10device_ptrIfEESC_EEEE10policy1000ElNS7_5minusIfEESC_JPfSI_EEEvT0_iT1_T2_DpNS2_10kernel_argIT3_EE,"a",@progbits
	.sectionflags	@""
	.align	4
.nv.constant0._ZN3cub18CUB_300001_SM_10006detail9transform16transform_kernelINS2_10policy_hubILb0EN4cuda3std3__45tupleIJN6thrust24THRUST_300001_SM_1000_NS10device_ptrIfEESC_EEEE10policy1000ElNS7_5minusIfEESC_JPfSI_EEEvT0_iT1_T2_DpNS2_10kernel_argIT3_EE:
	.zero		952


//--------------------- .nv.constant0._ZN3cub18CUB_300001_SM_10006detail9transform16transform_kernelINS2_10policy_hubILb0EN4cuda3std3__45tupleIJN6thrust24THRUST_300001_SM_1000_NS10device_ptrIfEESC_EEEE10policy1000EiNS7_5minusIfEESC_JPfSI_EEEvT0_iT1_T2_DpNS2_10kernel_argIT3_EE --------------------------
	.section	.nv.constant0._ZN3cub18CUB_300001_SM_10006detail9transform16transform_kernelINS2_10policy_hubILb0EN4cuda3std3__45tupleIJN6thrust24THRUST_300001_SM_1000_NS10device_ptrIfEESC_EEEE10policy1000EiNS7_5minusIfEESC_JPfSI_EEEvT0_iT1_T2_DpNS2_10kernel_argIT3_EE,"a",@progbits
	.sectionflags	@""
	.align	4
.nv.constant0._ZN3cub18CUB_300001_SM_10006detail9transform16transform_kernelINS2_10policy_hubILb0EN4cuda3std3__45tupleIJN6thrust24THRUST_300001_SM_1000_NS10device_ptrIfEESC_EEEE10policy1000EiNS7_5minusIfEESC_JPfSI_EEEvT0_iT1_T2_DpNS2_10kernel_argIT3_EE:
	.zero		952


//--------------------- .nv.constant0._ZN3cub18CUB_300001_SM_10006detail11EmptyKernelIvEEvv --------------------------
	.section	.nv.constant0._ZN3cub18CUB_300001_SM_10006detail11EmptyKernelIvEEvv,"a",@progbits
	.sectionflags	@""
	.align	4
.nv.constant0._ZN3cub18CUB_300001_SM_10006detail11EmptyKernelIvEEvv:
	.zero		896


//--------------------- SYMBOLS --------------------------

	.type		.nv.reservedSmem.offset0,@object
	.size		.nv.reservedSmem.offset0,0x4
	.type		.nv.reservedSmem.cap,@object
	.size		.nv.reservedSmem.cap,0x4
